//
// Generated by NVIDIA NVVM Compiler
//
// Compiler Build ID: CL-36424714
// Cuda compilation tools, release 13.0, V13.0.88
// Based on NVVM 20.0.0
//

.version 9.0
.target sm_100
.address_size 64

	// .globl	_Z4swapPdS_iii
.global .align 1 .b8 _ZN34_INTERNAL_07932400_4_k_cu_8bf9034d4cuda3std3__45__cpo5beginE[1];
.global .align 1 .b8 _ZN34_INTERNAL_07932400_4_k_cu_8bf9034d4cuda3std3__45__cpo3endE[1];
.global .align 1 .b8 _ZN34_INTERNAL_07932400_4_k_cu_8bf9034d4cuda3std3__45__cpo6cbeginE[1];
.global .align 1 .b8 _ZN34_INTERNAL_07932400_4_k_cu_8bf9034d4cuda3std3__45__cpo4cendE[1];
.global .align 1 .b8 _ZN34_INTERNAL_07932400_4_k_cu_8bf9034d4cuda3std3__45__cpo6rbeginE[1];
.global .align 1 .b8 _ZN34_INTERNAL_07932400_4_k_cu_8bf9034d4cuda3std3__45__cpo4rendE[1];
.global .align 1 .b8 _ZN34_INTERNAL_07932400_4_k_cu_8bf9034d4cuda3std3__45__cpo7crbeginE[1];
.global .align 1 .b8 _ZN34_INTERNAL_07932400_4_k_cu_8bf9034d4cuda3std3__45__cpo5crendE[1];
.global .align 1 .b8 _ZN34_INTERNAL_07932400_4_k_cu_8bf9034d4cuda3std3__436_GLOBAL__N__07932400_4_k_cu_8bf9034d6ignoreE[1];
.global .align 1 .b8 _ZN34_INTERNAL_07932400_4_k_cu_8bf9034d4cuda3std3__419piecewise_constructE[1];
.global .align 1 .b8 _ZN34_INTERNAL_07932400_4_k_cu_8bf9034d4cuda3std3__48in_placeE[1];
.global .align 1 .b8 _ZN34_INTERNAL_07932400_4_k_cu_8bf9034d4cuda3std3__420unreachable_sentinelE[1];
.global .align 1 .b8 _ZN34_INTERNAL_07932400_4_k_cu_8bf9034d4cuda3std3__47nulloptE[1];
.global .align 1 .b8 _ZN34_INTERNAL_07932400_4_k_cu_8bf9034d4cuda3std3__48unexpectE[1];
.global .align 1 .b8 _ZN34_INTERNAL_07932400_4_k_cu_8bf9034d4cuda3std6ranges3__45__cpo4swapE[1];
.global .align 1 .b8 _ZN34_INTERNAL_07932400_4_k_cu_8bf9034d4cuda3std6ranges3__45__cpo9iter_moveE[1];
.global .align 1 .b8 _ZN34_INTERNAL_07932400_4_k_cu_8bf9034d4cuda3std6ranges3__45__cpo5beginE[1];
.global .align 1 .b8 _ZN34_INTERNAL_07932400_4_k_cu_8bf9034d4cuda3std6ranges3__45__cpo3endE[1];
.global .align 1 .b8 _ZN34_INTERNAL_07932400_4_k_cu_8bf9034d4cuda3std6ranges3__45__cpo6cbeginE[1];
.global .align 1 .b8 _ZN34_INTERNAL_07932400_4_k_cu_8bf9034d4cuda3std6ranges3__45__cpo4cendE[1];
.global .align 1 .b8 _ZN34_INTERNAL_07932400_4_k_cu_8bf9034d4cuda3std6ranges3__45__cpo7advanceE[1];
.global .align 1 .b8 _ZN34_INTERNAL_07932400_4_k_cu_8bf9034d4cuda3std6ranges3__45__cpo9iter_swapE[1];
.global .align 1 .b8 _ZN34_INTERNAL_07932400_4_k_cu_8bf9034d4cuda3std6ranges3__45__cpo4nextE[1];
.global .align 1 .b8 _ZN34_INTERNAL_07932400_4_k_cu_8bf9034d4cuda3std6ranges3__45__cpo4prevE[1];
.global .align 1 .b8 _ZN34_INTERNAL_07932400_4_k_cu_8bf9034d4cuda3std6ranges3__45__cpo4dataE[1];
.global .align 1 .b8 _ZN34_INTERNAL_07932400_4_k_cu_8bf9034d4cuda3std6ranges3__45__cpo5cdataE[1];
.global .align 1 .b8 _ZN34_INTERNAL_07932400_4_k_cu_8bf9034d4cuda3std6ranges3__45__cpo4sizeE[1];
.global .align 1 .b8 _ZN34_INTERNAL_07932400_4_k_cu_8bf9034d4cuda3std6ranges3__45__cpo5ssizeE[1];
.global .align 1 .b8 _ZN34_INTERNAL_07932400_4_k_cu_8bf9034d4cuda3std6ranges3__45__cpo8distanceE[1];
.global .align 1 .b8 _ZN34_INTERNAL_07932400_4_k_cu_8bf9034d6thrust24THRUST_300001_SM_1000_NS8cuda_cub3parE[1];
.global .align 1 .b8 _ZN34_INTERNAL_07932400_4_k_cu_8bf9034d6thrust24THRUST_300001_SM_1000_NS8cuda_cub10par_nosyncE[1];
.global .align 1 .b8 _ZN34_INTERNAL_07932400_4_k_cu_8bf9034d6thrust24THRUST_300001_SM_1000_NS6system6detail10sequential3seqE[1];
.global .align 1 .b8 _ZN34_INTERNAL_07932400_4_k_cu_8bf9034d6thrust24THRUST_300001_SM_1000_NS6system3cpp3parE[1];
.global .align 1 .b8 _ZN34_INTERNAL_07932400_4_k_cu_8bf9034d6thrust24THRUST_300001_SM_1000_NS12placeholders2_1E[1];
.global .align 1 .b8 _ZN34_INTERNAL_07932400_4_k_cu_8bf9034d6thrust24THRUST_300001_SM_1000_NS12placeholders2_2E[1];
.global .align 1 .b8 _ZN34_INTERNAL_07932400_4_k_cu_8bf9034d6thrust24THRUST_300001_SM_1000_NS12placeholders2_3E[1];
.global .align 1 .b8 _ZN34_INTERNAL_07932400_4_k_cu_8bf9034d6thrust24THRUST_300001_SM_1000_NS12placeholders2_4E[1];
.global .align 1 .b8 _ZN34_INTERNAL_07932400_4_k_cu_8bf9034d6thrust24THRUST_300001_SM_1000_NS12placeholders2_5E[1];
.global .align 1 .b8 _ZN34_INTERNAL_07932400_4_k_cu_8bf9034d6thrust24THRUST_300001_SM_1000_NS12placeholders2_6E[1];
.global .align 1 .b8 _ZN34_INTERNAL_07932400_4_k_cu_8bf9034d6thrust24THRUST_300001_SM_1000_NS12placeholders2_7E[1];
.global .align 1 .b8 _ZN34_INTERNAL_07932400_4_k_cu_8bf9034d6thrust24THRUST_300001_SM_1000_NS12placeholders2_8E[1];
.global .align 1 .b8 _ZN34_INTERNAL_07932400_4_k_cu_8bf9034d6thrust24THRUST_300001_SM_1000_NS12placeholders2_9E[1];
.global .align 1 .b8 _ZN34_INTERNAL_07932400_4_k_cu_8bf9034d6thrust24THRUST_300001_SM_1000_NS12placeholders3_10E[1];
.global .align 1 .b8 _ZN34_INTERNAL_07932400_4_k_cu_8bf9034d6thrust24THRUST_300001_SM_1000_NS3seqE[1];
.global .align 1 .b8 _ZN34_INTERNAL_07932400_4_k_cu_8bf9034d6thrust24THRUST_300001_SM_1000_NS6deviceE[1];
.extern .shared .align 16 .b8 _ZN6thrust24THRUST_300001_SM_1000_NS8cuda_cub4core6detail5shmemE[];

.visible .entry _Z4swapPdS_iii(
	.param .u64 .ptr .align 1 _Z4swapPdS_iii_param_0,
	.param .u64 .ptr .align 1 _Z4swapPdS_iii_param_1,
	.param .u32 _Z4swapPdS_iii_param_2,
	.param .u32 _Z4swapPdS_iii_param_3,
	.param .u32 _Z4swapPdS_iii_param_4
)
{
	.reg .pred 	%p<7>;
	.reg .b32 	%r<57>;
	.reg .b64 	%rd<35>;
	.reg .b64 	%fd<21>;

	ld.param.u64 	%rd3, [_Z4swapPdS_iii_param_0];
	ld.param.u64 	%rd4, [_Z4swapPdS_iii_param_1];
	ld.param.u32 	%r19, [_Z4swapPdS_iii_param_2];
	ld.param.u32 	%r20, [_Z4swapPdS_iii_param_3];
	ld.param.u32 	%r21, [_Z4swapPdS_iii_param_4];
	cvta.to.global.u64 	%rd1, %rd4;
	cvta.to.global.u64 	%rd2, %rd3;
	mov.u32 	%r22, %ctaid.x;
	mov.u32 	%r23, %ntid.x;
	mov.u32 	%r24, %tid.x;
	mad.lo.s32 	%r55, %r22, %r23, %r24;
	mov.u32 	%r25, %nctaid.x;
	mul.lo.s32 	%r2, %r25, %r23;
	setp.ge.s32 	%p1, %r55, %r21;
	@%p1 bra 	$L__BB0_6;
	add.s32 	%r26, %r55, %r2;
	max.s32 	%r27, %r21, %r26;
	setp.lt.s32 	%p2, %r26, %r21;
	selp.u32 	%r28, 1, 0, %p2;
	add.s32 	%r29, %r26, %r28;
	sub.s32 	%r30, %r27, %r29;
	div.u32 	%r31, %r30, %r2;
	add.s32 	%r3, %r31, %r28;
	and.b32  	%r32, %r3, 3;
	setp.eq.s32 	%p3, %r32, 3;
	@%p3 bra 	$L__BB0_4;
	mul.lo.s32 	%r33, %r21, %r55;
	add.s32 	%r53, %r20, %r33;
	mul.lo.s32 	%r5, %r2, %r21;
	add.s32 	%r52, %r19, %r33;
	add.s32 	%r34, %r3, 1;
	and.b32  	%r35, %r34, 3;
	neg.s32 	%r51, %r35;
$L__BB0_3:
	.pragma "nounroll";
	mul.wide.s32 	%rd5, %r52, 8;
	add.s64 	%rd6, %rd2, %rd5;
	ld.global.f64 	%fd1, [%rd6];
	mul.wide.s32 	%rd7, %r53, 8;
	add.s64 	%rd8, %rd2, %rd7;
	ld.global.f64 	%fd2, [%rd8];
	st.global.f64 	[%rd6], %fd2;
	st.global.f64 	[%rd8], %fd1;
	add.s64 	%rd9, %rd1, %rd5;
	ld.global.f64 	%fd3, [%rd9];
	add.s64 	%rd10, %rd1, %rd7;
	ld.global.f64 	%fd4, [%rd10];
	st.global.f64 	[%rd9], %fd4;
	st.global.f64 	[%rd10], %fd3;
	add.s32 	%r55, %r55, %r2;
	add.s32 	%r53, %r53, %r5;
	add.s32 	%r52, %r52, %r5;
	add.s32 	%r51, %r51, 1;
	setp.ne.s32 	%p4, %r51, 0;
	@%p4 bra 	$L__BB0_3;
$L__BB0_4:
	setp.lt.u32 	%p5, %r3, 3;
	@%p5 bra 	$L__BB0_6;
$L__BB0_5:
	mul.lo.s32 	%r36, %r55, %r21;
	add.s32 	%r37, %r36, %r19;
	mul.wide.s32 	%rd11, %r37, 8;
	add.s64 	%rd12, %rd2, %rd11;
	ld.global.f64 	%fd5, [%rd12];
	add.s32 	%r38, %r36, %r20;
	mul.wide.s32 	%rd13, %r38, 8;
	add.s64 	%rd14, %rd2, %rd13;
	ld.global.f64 	%fd6, [%rd14];
	st.global.f64 	[%rd12], %fd6;
	st.global.f64 	[%rd14], %fd5;
	add.s64 	%rd15, %rd1, %rd11;
	ld.global.f64 	%fd7, [%rd15];
	add.s64 	%rd16, %rd1, %rd13;
	ld.global.f64 	%fd8, [%rd16];
	st.global.f64 	[%rd15], %fd8;
	st.global.f64 	[%rd16], %fd7;
	add.s32 	%r39, %r55, %r2;
	mul.lo.s32 	%r40, %r39, %r21;
	add.s32 	%r41, %r40, %r19;
	mul.wide.s32 	%rd17, %r41, 8;
	add.s64 	%rd18, %rd2, %rd17;
	ld.global.f64 	%fd9, [%rd18];
	add.s32 	%r42, %r40, %r20;
	mul.wide.s32 	%rd19, %r42, 8;
	add.s64 	%rd20, %rd2, %rd19;
	ld.global.f64 	%fd10, [%rd20];
	st.global.f64 	[%rd18], %fd10;
	st.global.f64 	[%rd20], %fd9;
	add.s64 	%rd21, %rd1, %rd17;
	ld.global.f64 	%fd11, [%rd21];
	add.s64 	%rd22, %rd1, %rd19;
	ld.global.f64 	%fd12, [%rd22];
	st.global.f64 	[%rd21], %fd12;
	st.global.f64 	[%rd22], %fd11;
	add.s32 	%r43, %r39, %r2;
	mul.lo.s32 	%r44, %r43, %r21;
	add.s32 	%r45, %r44, %r19;
	mul.wide.s32 	%rd23, %r45, 8;
	add.s64 	%rd24, %rd2, %rd23;
	ld.global.f64 	%fd13, [%rd24];
	add.s32 	%r46, %r44, %r20;
	mul.wide.s32 	%rd25, %r46, 8;
	add.s64 	%rd26, %rd2, %rd25;
	ld.global.f64 	%fd14, [%rd26];
	st.global.f64 	[%rd24], %fd14;
	st.global.f64 	[%rd26], %fd13;
	add.s64 	%rd27, %rd1, %rd23;
	ld.global.f64 	%fd15, [%rd27];
	add.s64 	%rd28, %rd1, %rd25;
	ld.global.f64 	%fd16, [%rd28];
	st.global.f64 	[%rd27], %fd16;
	st.global.f64 	[%rd28], %fd15;
	add.s32 	%r47, %r43, %r2;
	mul.lo.s32 	%r48, %r47, %r21;
	add.s32 	%r49, %r48, %r19;
	mul.wide.s32 	%rd29, %r49, 8;
	add.s64 	%rd30, %rd2, %rd29;
	ld.global.f64 	%fd17, [%rd30];
	add.s32 	%r50, %r48, %r20;
	mul.wide.s32 	%rd31, %r50, 8;
	add.s64 	%rd32, %rd2, %rd31;
	ld.global.f64 	%fd18, [%rd32];
	st.global.f64 	[%rd30], %fd18;
	st.global.f64 	[%rd32], %fd17;
	add.s64 	%rd33, %rd1, %rd29;
	ld.global.f64 	%fd19, [%rd33];
	add.s64 	%rd34, %rd1, %rd31;
	ld.global.f64 	%fd20, [%rd34];
	st.global.f64 	[%rd33], %fd20;
	st.global.f64 	[%rd34], %fd19;
	add.s32 	%r55, %r47, %r2;
	setp.lt.s32 	%p6, %r55, %r21;
	@%p6 bra 	$L__BB0_5;
$L__BB0_6:
	ret;

}
	// .globl	_Z11nullifyDownPdS_ii
.visible .entry _Z11nullifyDownPdS_ii(
	.param .u64 .ptr .align 1 _Z11nullifyDownPdS_ii_param_0,
	.param .u64 .ptr .align 1 _Z11nullifyDownPdS_ii_param_1,
	.param .u32 _Z11nullifyDownPdS_ii_param_2,
	.param .u32 _Z11nullifyDownPdS_ii_param_3
)
{
	.reg .pred 	%p<17>;
	.reg .b32 	%r<116>;
	.reg .b64 	%rd<65>;
	.reg .b64 	%fd<99>;

	ld.param.u64 	%rd10, [_Z11nullifyDownPdS_ii_param_0];
	ld.param.u64 	%rd11, [_Z11nullifyDownPdS_ii_param_1];
	ld.param.u32 	%r32, [_Z11nullifyDownPdS_ii_param_2];
	ld.param.u32 	%r33, [_Z11nullifyDownPdS_ii_param_3];
	cvta.to.global.u64 	%rd1, %rd11;
	cvta.to.global.u64 	%rd2, %rd10;
	mov.u32 	%r34, %ctaid.x;
	mov.u32 	%r1, %ntid.x;
	mov.u32 	%r35, %tid.x;
	mov.u32 	%r36, %ctaid.y;
	mov.u32 	%r37, %ntid.y;
	mul.lo.s32 	%r2, %r36, %r37;
	mov.u32 	%r3, %tid.y;
	add.s32 	%r4, %r2, %r3;
	mov.u32 	%r38, %nctaid.y;
	mul.lo.s32 	%r5, %r38, %r37;
	mad.lo.s32 	%r39, %r34, %r1, %r35;
	add.s32 	%r40, %r39, %r33;
	add.s32 	%r111, %r40, 1;
	setp.ge.s32 	%p1, %r111, %r32;
	@%p1 bra 	$L__BB1_16;
	add.s32 	%r41, %r4, %r33;
	add.s32 	%r7, %r41, 1;
	mul.lo.s32 	%r8, %r33, %r32;
	add.s32 	%r42, %r8, %r33;
	mul.wide.s32 	%rd12, %r42, 8;
	add.s64 	%rd3, %rd2, %rd12;
	add.s32 	%r43, %r3, %r33;
	add.s32 	%r44, %r5, %r2;
	add.s32 	%r45, %r43, %r44;
	add.s32 	%r46, %r45, 1;
	max.s32 	%r47, %r32, %r46;
	not.b32 	%r48, %r44;
	add.s32 	%r49, %r47, %r48;
	sub.s32 	%r50, %r49, %r43;
	setp.ne.s32 	%p2, %r50, 0;
	selp.u32 	%r51, 1, 0, %p2;
	selp.s32 	%r52, -1, 0, %p2;
	add.s32 	%r53, %r50, %r52;
	div.u32 	%r54, %r53, %r5;
	add.s32 	%r9, %r54, %r51;
	add.s32 	%r55, %r3, %r44;
	max.s32 	%r56, %r32, %r55;
	setp.lt.s32 	%p3, %r55, %r32;
	selp.u32 	%r57, 1, 0, %p3;
	add.s32 	%r58, %r55, %r57;
	sub.s32 	%r59, %r56, %r58;
	div.u32 	%r60, %r59, %r5;
	add.s32 	%r10, %r60, %r57;
	mad.lo.s32 	%r11, %r32, %r41, %r32;
	add.s32 	%r12, %r7, %r5;
	mul.lo.s32 	%r13, %r12, %r32;
	add.s32 	%r61, %r13, %r33;
	mul.wide.s32 	%rd13, %r61, 8;
	add.s64 	%rd4, %rd2, %rd13;
	add.s32 	%r14, %r12, %r5;
	mul.lo.s32 	%r15, %r14, %r32;
	add.s32 	%r62, %r15, %r33;
	mul.wide.s32 	%rd14, %r62, 8;
	add.s64 	%rd5, %rd2, %rd14;
	mul.lo.s32 	%r16, %r4, %r32;
	add.s32 	%r63, %r16, %r33;
	mul.wide.s32 	%rd15, %r63, 8;
	add.s64 	%rd6, %rd1, %rd15;
	add.s32 	%r17, %r4, %r5;
	mul.lo.s32 	%r18, %r17, %r32;
	add.s32 	%r64, %r18, %r33;
	mul.wide.s32 	%rd16, %r64, 8;
	add.s64 	%rd7, %rd1, %rd16;
	add.s32 	%r19, %r17, %r5;
	mul.lo.s32 	%r20, %r19, %r32;
	add.s32 	%r65, %r20, %r33;
	mul.wide.s32 	%rd17, %r65, 8;
	add.s64 	%rd8, %rd1, %rd17;
	mov.u32 	%r66, %nctaid.x;
	mul.lo.s32 	%r21, %r66, %r1;
$L__BB1_2:
	setp.ge.s32 	%p4, %r7, %r32;
	add.s32 	%r67, %r111, %r8;
	mul.wide.s32 	%rd18, %r67, 8;
	add.s64 	%rd9, %rd2, %rd18;
	@%p4 bra 	$L__BB1_8;
	and.b32  	%r68, %r9, 3;
	setp.eq.s32 	%p5, %r68, 3;
	mov.u32 	%r112, %r7;
	@%p5 bra 	$L__BB1_7;
	and.b32  	%r69, %r9, 3;
	setp.eq.s32 	%p6, %r69, 0;
	ld.global.f64 	%fd1, [%rd9];
	ld.global.f64 	%fd2, [%rd3];
	div.rn.f64 	%fd3, %fd1, %fd2;
	add.s32 	%r70, %r11, %r33;
	mul.wide.s32 	%rd19, %r70, 8;
	add.s64 	%rd20, %rd2, %rd19;
	ld.global.f64 	%fd4, [%rd20];
	mul.f64 	%fd5, %fd3, %fd4;
	add.s32 	%r71, %r11, %r111;
	mul.wide.s32 	%rd21, %r71, 8;
	add.s64 	%rd22, %rd2, %rd21;
	ld.global.f64 	%fd6, [%rd22];
	sub.f64 	%fd7, %fd6, %fd5;
	st.global.f64 	[%rd22], %fd7;
	mov.u32 	%r112, %r12;
	@%p6 bra 	$L__BB1_7;
	and.b32  	%r72, %r9, 3;
	setp.eq.s32 	%p7, %r72, 1;
	ld.global.f64 	%fd8, [%rd9];
	ld.global.f64 	%fd9, [%rd3];
	div.rn.f64 	%fd10, %fd8, %fd9;
	ld.global.f64 	%fd11, [%rd4];
	mul.f64 	%fd12, %fd10, %fd11;
	add.s32 	%r73, %r13, %r111;
	mul.wide.s32 	%rd23, %r73, 8;
	add.s64 	%rd24, %rd2, %rd23;
	ld.global.f64 	%fd13, [%rd24];
	sub.f64 	%fd14, %fd13, %fd12;
	st.global.f64 	[%rd24], %fd14;
	mov.u32 	%r112, %r14;
	@%p7 bra 	$L__BB1_7;
	add.s32 	%r112, %r14, %r5;
	ld.global.f64 	%fd15, [%rd9];
	ld.global.f64 	%fd16, [%rd3];
	div.rn.f64 	%fd17, %fd15, %fd16;
	ld.global.f64 	%fd18, [%rd5];
	mul.f64 	%fd19, %fd17, %fd18;
	add.s32 	%r74, %r15, %r111;
	mul.wide.s32 	%rd25, %r74, 8;
	add.s64 	%rd26, %rd2, %rd25;
	ld.global.f64 	%fd20, [%rd26];
	sub.f64 	%fd21, %fd20, %fd19;
	st.global.f64 	[%rd26], %fd21;
$L__BB1_7:
	setp.lt.u32 	%p8, %r9, 3;
	@%p8 bra 	$L__BB1_8;
	bra.uni 	$L__BB1_17;
$L__BB1_8:
	setp.ge.s32 	%p10, %r4, %r32;
	@%p10 bra 	$L__BB1_15;
	and.b32  	%r90, %r10, 3;
	setp.eq.s32 	%p11, %r90, 3;
	mov.u32 	%r113, %r4;
	@%p11 bra 	$L__BB1_13;
	and.b32  	%r91, %r10, 3;
	setp.eq.s32 	%p12, %r91, 0;
	ld.global.f64 	%fd50, [%rd9];
	ld.global.f64 	%fd51, [%rd3];
	div.rn.f64 	%fd52, %fd50, %fd51;
	ld.global.f64 	%fd53, [%rd6];
	mul.f64 	%fd54, %fd52, %fd53;
	add.s32 	%r92, %r16, %r111;
	mul.wide.s32 	%rd43, %r92, 8;
	add.s64 	%rd44, %rd1, %rd43;
	ld.global.f64 	%fd55, [%rd44];
	sub.f64 	%fd56, %fd55, %fd54;
	st.global.f64 	[%rd44], %fd56;
	mov.u32 	%r113, %r17;
	@%p12 bra 	$L__BB1_13;
	and.b32  	%r93, %r10, 3;
	setp.eq.s32 	%p13, %r93, 1;
	ld.global.f64 	%fd57, [%rd9];
	ld.global.f64 	%fd58, [%rd3];
	div.rn.f64 	%fd59, %fd57, %fd58;
	ld.global.f64 	%fd60, [%rd7];
	mul.f64 	%fd61, %fd59, %fd60;
	add.s32 	%r94, %r18, %r111;
	mul.wide.s32 	%rd45, %r94, 8;
	add.s64 	%rd46, %rd1, %rd45;
	ld.global.f64 	%fd62, [%rd46];
	sub.f64 	%fd63, %fd62, %fd61;
	st.global.f64 	[%rd46], %fd63;
	mov.u32 	%r113, %r19;
	@%p13 bra 	$L__BB1_13;
	add.s32 	%r113, %r19, %r5;
	ld.global.f64 	%fd64, [%rd9];
	ld.global.f64 	%fd65, [%rd3];
	div.rn.f64 	%fd66, %fd64, %fd65;
	ld.global.f64 	%fd67, [%rd8];
	mul.f64 	%fd68, %fd66, %fd67;
	add.s32 	%r95, %r20, %r111;
	mul.wide.s32 	%rd47, %r95, 8;
	add.s64 	%rd48, %rd1, %rd47;
	ld.global.f64 	%fd69, [%rd48];
	sub.f64 	%fd70, %fd69, %fd68;
	st.global.f64 	[%rd48], %fd70;
$L__BB1_13:
	setp.lt.u32 	%p14, %r10, 3;
	@%p14 bra 	$L__BB1_15;
$L__BB1_14:
	ld.global.f64 	%fd71, [%rd9];
	ld.global.f64 	%fd72, [%rd3];
	div.rn.f64 	%fd73, %fd71, %fd72;
	mul.lo.s32 	%r96, %r113, %r32;
	add.s32 	%r97, %r96, %r33;
	mul.wide.s32 	%rd49, %r97, 8;
	add.s64 	%rd50, %rd1, %rd49;
	ld.global.f64 	%fd74, [%rd50];
	mul.f64 	%fd75, %fd73, %fd74;
	add.s32 	%r98, %r96, %r111;
	mul.wide.s32 	%rd51, %r98, 8;
	add.s64 	%rd52, %rd1, %rd51;
	ld.global.f64 	%fd76, [%rd52];
	sub.f64 	%fd77, %fd76, %fd75;
	st.global.f64 	[%rd52], %fd77;
	add.s32 	%r99, %r113, %r5;
	ld.global.f64 	%fd78, [%rd9];
	ld.global.f64 	%fd79, [%rd3];
	div.rn.f64 	%fd80, %fd78, %fd79;
	mul.lo.s32 	%r100, %r99, %r32;
	add.s32 	%r101, %r100, %r33;
	mul.wide.s32 	%rd53, %r101, 8;
	add.s64 	%rd54, %rd1, %rd53;
	ld.global.f64 	%fd81, [%rd54];
	mul.f64 	%fd82, %fd80, %fd81;
	add.s32 	%r102, %r100, %r111;
	mul.wide.s32 	%rd55, %r102, 8;
	add.s64 	%rd56, %rd1, %rd55;
	ld.global.f64 	%fd83, [%rd56];
	sub.f64 	%fd84, %fd83, %fd82;
	st.global.f64 	[%rd56], %fd84;
	add.s32 	%r103, %r99, %r5;
	ld.global.f64 	%fd85, [%rd9];
	ld.global.f64 	%fd86, [%rd3];
	div.rn.f64 	%fd87, %fd85, %fd86;
	mul.lo.s32 	%r104, %r103, %r32;
	add.s32 	%r105, %r104, %r33;
	mul.wide.s32 	%rd57, %r105, 8;
	add.s64 	%rd58, %rd1, %rd57;
	ld.global.f64 	%fd88, [%rd58];
	mul.f64 	%fd89, %fd87, %fd88;
	add.s32 	%r106, %r104, %r111;
	mul.wide.s32 	%rd59, %r106, 8;
	add.s64 	%rd60, %rd1, %rd59;
	ld.global.f64 	%fd90, [%rd60];
	sub.f64 	%fd91, %fd90, %fd89;
	st.global.f64 	[%rd60], %fd91;
	add.s32 	%r107, %r103, %r5;
	ld.global.f64 	%fd92, [%rd9];
	ld.global.f64 	%fd93, [%rd3];
	div.rn.f64 	%fd94, %fd92, %fd93;
	mul.lo.s32 	%r108, %r107, %r32;
	add.s32 	%r109, %r108, %r33;
	mul.wide.s32 	%rd61, %r109, 8;
	add.s64 	%rd62, %rd1, %rd61;
	ld.global.f64 	%fd95, [%rd62];
	mul.f64 	%fd96, %fd94, %fd95;
	add.s32 	%r110, %r108, %r111;
	mul.wide.s32 	%rd63, %r110, 8;
	add.s64 	%rd64, %rd1, %rd63;
	ld.global.f64 	%fd97, [%rd64];
	sub.f64 	%fd98, %fd97, %fd96;
	st.global.f64 	[%rd64], %fd98;
	add.s32 	%r113, %r107, %r5;
	setp.lt.s32 	%p15, %r113, %r32;
	@%p15 bra 	$L__BB1_14;
$L__BB1_15:
	add.s32 	%r111, %r111, %r21;
	setp.lt.s32 	%p16, %r111, %r32;
	@%p16 bra 	$L__BB1_2;
$L__BB1_16:
	ret;
$L__BB1_17:
	ld.global.f64 	%fd22, [%rd9];
	ld.global.f64 	%fd23, [%rd3];
	div.rn.f64 	%fd24, %fd22, %fd23;
	mul.lo.s32 	%r75, %r112, %r32;
	add.s32 	%r76, %r75, %r33;
	mul.wide.s32 	%rd27, %r76, 8;
	add.s64 	%rd28, %rd2, %rd27;
	ld.global.f64 	%fd25, [%rd28];
	mul.f64 	%fd26, %fd24, %fd25;
	add.s32 	%r77, %r75, %r111;
	mul.wide.s32 	%rd29, %r77, 8;
	add.s64 	%rd30, %rd2, %rd29;
	ld.global.f64 	%fd27, [%rd30];
	sub.f64 	%fd28, %fd27, %fd26;
	st.global.f64 	[%rd30], %fd28;
	add.s32 	%r78, %r112, %r5;
	ld.global.f64 	%fd29, [%rd9];
	ld.global.f64 	%fd30, [%rd3];
	div.rn.f64 	%fd31, %fd29, %fd30;
	mul.lo.s32 	%r79, %r78, %r32;
	add.s32 	%r80, %r79, %r33;
	mul.wide.s32 	%rd31, %r80, 8;
	add.s64 	%rd32, %rd2, %rd31;
	ld.global.f64 	%fd32, [%rd32];
	mul.f64 	%fd33, %fd31, %fd32;
	add.s32 	%r81, %r79, %r111;
	mul.wide.s32 	%rd33, %r81, 8;
	add.s64 	%rd34, %rd2, %rd33;
	ld.global.f64 	%fd34, [%rd34];
	sub.f64 	%fd35, %fd34, %fd33;
	st.global.f64 	[%rd34], %fd35;
	add.s32 	%r82, %r78, %r5;
	ld.global.f64 	%fd36, [%rd9];
	ld.global.f64 	%fd37, [%rd3];
	div.rn.f64 	%fd38, %fd36, %fd37;
	mul.lo.s32 	%r83, %r82, %r32;
	add.s32 	%r84, %r83, %r33;
	mul.wide.s32 	%rd35, %r84, 8;
	add.s64 	%rd36, %rd2, %rd35;
	ld.global.f64 	%fd39, [%rd36];
	mul.f64 	%fd40, %fd38, %fd39;
	add.s32 	%r85, %r83, %r111;
	mul.wide.s32 	%rd37, %r85, 8;
	add.s64 	%rd38, %rd2, %rd37;
	ld.global.f64 	%fd41, [%rd38];
	sub.f64 	%fd42, %fd41, %fd40;
	st.global.f64 	[%rd38], %fd42;
	add.s32 	%r86, %r82, %r5;
	ld.global.f64 	%fd43, [%rd9];
	ld.global.f64 	%fd44, [%rd3];
	div.rn.f64 	%fd45, %fd43, %fd44;
	mul.lo.s32 	%r87, %r86, %r32;
	add.s32 	%r88, %r87, %r33;
	mul.wide.s32 	%rd39, %r88, 8;
	add.s64 	%rd40, %rd2, %rd39;
	ld.global.f64 	%fd46, [%rd40];
	mul.f64 	%fd47, %fd45, %fd46;
	add.s32 	%r89, %r87, %r111;
	mul.wide.s32 	%rd41, %r89, 8;
	add.s64 	%rd42, %rd2, %rd41;
	ld.global.f64 	%fd48, [%rd42];
	sub.f64 	%fd49, %fd48, %fd47;
	st.global.f64 	[%rd42], %fd49;
	add.s32 	%r112, %r86, %r5;
	setp.lt.s32 	%p9, %r112, %r32;
	@%p9 bra 	$L__BB1_17;
	bra.uni 	$L__BB1_8;

}
	// .globl	_Z6kernelPdS_i
.visible .entry _Z6kernelPdS_i(
	.param .u64 .ptr .align 1 _Z6kernelPdS_i_param_0,
	.param .u64 .ptr .align 1 _Z6kernelPdS_i_param_1,
	.param .u32 _Z6kernelPdS_i_param_2
)
{
	.reg .pred 	%p<16>;
	.reg .b32 	%r<62>;
	.reg .b64 	%rd<44>;
	.reg .b64 	%fd<29>;

	ld.param.u64 	%rd11, [_Z6kernelPdS_i_param_1];
	ld.param.u32 	%r26, [_Z6kernelPdS_i_param_2];
	cvta.to.global.u64 	%rd1, %rd11;
	mov.u32 	%r27, %ctaid.x;
	mov.u32 	%r28, %ntid.x;
	mov.u32 	%r29, %tid.x;
	mad.lo.s32 	%r59, %r27, %r28, %r29;
	mov.u32 	%r30, %ctaid.y;
	mov.u32 	%r31, %ntid.y;
	mov.u32 	%r32, %tid.y;
	mad.lo.s32 	%r2, %r30, %r31, %r32;
	mov.u32 	%r33, %nctaid.x;
	mul.lo.s32 	%r3, %r33, %r28;
	mov.u32 	%r34, %nctaid.y;
	mul.lo.s32 	%r4, %r34, %r31;
	setp.lt.s32 	%p1, %r26, 2;
	@%p1 bra 	$L__BB2_4;
	mul.lo.s32 	%r35, %r4, %r26;
	mul.wide.u32 	%rd2, %r35, 8;
	mov.u32 	%r56, %r26;
$L__BB2_2:
	mov.u32 	%r13, %r56;
	add.s32 	%r56, %r13, -1;
	not.b32 	%r36, %r59;
	add.s32 	%r57, %r56, %r36;
	setp.lt.s32 	%p2, %r57, 0;
	@%p2 bra 	$L__BB2_3;
	bra.uni 	$L__BB2_15;
$L__BB2_3:
	setp.gt.s32 	%p6, %r13, 2;
	@%p6 bra 	$L__BB2_2;
$L__BB2_4:
	setp.ge.s32 	%p7, %r59, %r26;
	@%p7 bra 	$L__BB2_14;
	add.s32 	%r5, %r2, %r4;
	max.s32 	%r40, %r26, %r5;
	setp.lt.s32 	%p8, %r5, %r26;
	selp.u32 	%r41, 1, 0, %p8;
	add.s32 	%r42, %r5, %r41;
	sub.s32 	%r43, %r40, %r42;
	div.u32 	%r44, %r43, %r4;
	add.s32 	%r6, %r44, %r41;
	and.b32  	%r7, %r6, 3;
	mul.lo.s32 	%r8, %r2, %r26;
	mul.lo.s32 	%r9, %r5, %r26;
	add.s32 	%r10, %r5, %r4;
	mul.lo.s32 	%r11, %r10, %r26;
	add.s32 	%r12, %r10, %r4;
$L__BB2_6:
	setp.ge.s32 	%p9, %r2, %r26;
	@%p9 bra 	$L__BB2_13;
	ld.param.u64 	%rd42, [_Z6kernelPdS_i_param_0];
	setp.eq.s32 	%p10, %r7, 3;
	mad.lo.s32 	%r45, %r59, %r26, %r59;
	cvta.to.global.u64 	%rd24, %rd42;
	mul.wide.s32 	%rd25, %r45, 8;
	add.s64 	%rd9, %rd24, %rd25;
	mov.u32 	%r60, %r2;
	@%p10 bra 	$L__BB2_11;
	setp.eq.s32 	%p11, %r7, 0;
	add.s32 	%r46, %r8, %r59;
	mul.wide.s32 	%rd26, %r46, 8;
	add.s64 	%rd27, %rd1, %rd26;
	ld.global.f64 	%fd8, [%rd27];
	ld.global.f64 	%fd9, [%rd9];
	div.rn.f64 	%fd10, %fd8, %fd9;
	st.global.f64 	[%rd27], %fd10;
	mov.u32 	%r60, %r5;
	@%p11 bra 	$L__BB2_11;
	setp.eq.s32 	%p12, %r7, 1;
	add.s32 	%r47, %r9, %r59;
	mul.wide.s32 	%rd28, %r47, 8;
	add.s64 	%rd29, %rd1, %rd28;
	ld.global.f64 	%fd11, [%rd29];
	ld.global.f64 	%fd12, [%rd9];
	div.rn.f64 	%fd13, %fd11, %fd12;
	st.global.f64 	[%rd29], %fd13;
	mov.u32 	%r60, %r10;
	@%p12 bra 	$L__BB2_11;
	add.s32 	%r48, %r11, %r59;
	mul.wide.s32 	%rd30, %r48, 8;
	add.s64 	%rd31, %rd1, %rd30;
	ld.global.f64 	%fd14, [%rd31];
	ld.global.f64 	%fd15, [%rd9];
	div.rn.f64 	%fd16, %fd14, %fd15;
	st.global.f64 	[%rd31], %fd16;
	mov.u32 	%r60, %r12;
$L__BB2_11:
	setp.lt.u32 	%p13, %r6, 3;
	@%p13 bra 	$L__BB2_13;
$L__BB2_12:
	mad.lo.s32 	%r49, %r60, %r26, %r59;
	mul.wide.s32 	%rd32, %r49, 8;
	add.s64 	%rd33, %rd1, %rd32;
	ld.global.f64 	%fd17, [%rd33];
	ld.global.f64 	%fd18, [%rd9];
	div.rn.f64 	%fd19, %fd17, %fd18;
	st.global.f64 	[%rd33], %fd19;
	add.s32 	%r50, %r60, %r4;
	mad.lo.s32 	%r51, %r50, %r26, %r59;
	mul.wide.s32 	%rd34, %r51, 8;
	add.s64 	%rd35, %rd1, %rd34;
	ld.global.f64 	%fd20, [%rd35];
	ld.global.f64 	%fd21, [%rd9];
	div.rn.f64 	%fd22, %fd20, %fd21;
	st.global.f64 	[%rd35], %fd22;
	add.s32 	%r52, %r50, %r4;
	mad.lo.s32 	%r53, %r52, %r26, %r59;
	mul.wide.s32 	%rd36, %r53, 8;
	add.s64 	%rd37, %rd1, %rd36;
	ld.global.f64 	%fd23, [%rd37];
	ld.global.f64 	%fd24, [%rd9];
	div.rn.f64 	%fd25, %fd23, %fd24;
	st.global.f64 	[%rd37], %fd25;
	add.s32 	%r54, %r52, %r4;
	mad.lo.s32 	%r55, %r54, %r26, %r59;
	mul.wide.s32 	%rd38, %r55, 8;
	add.s64 	%rd39, %rd1, %rd38;
	ld.global.f64 	%fd26, [%rd39];
	ld.global.f64 	%fd27, [%rd9];
	div.rn.f64 	%fd28, %fd26, %fd27;
	st.global.f64 	[%rd39], %fd28;
	add.s32 	%r60, %r54, %r4;
	setp.lt.s32 	%p14, %r60, %r26;
	@%p14 bra 	$L__BB2_12;
$L__BB2_13:
	add.s32 	%r59, %r59, %r3;
	setp.lt.s32 	%p15, %r59, %r26;
	@%p15 bra 	$L__BB2_6;
$L__BB2_14:
	ret;
$L__BB2_15:
	ld.param.u64 	%rd40, [_Z6kernelPdS_i_param_0];
	mul.lo.s32 	%r16, %r56, %r26;
	cvt.s64.s32 	%rd12, %r16;
	cvt.s64.s32 	%rd13, %r13;
	add.s64 	%rd14, %rd12, %rd13;
	cvta.to.global.u64 	%rd15, %rd40;
	shl.b64 	%rd16, %rd14, 3;
	add.s64 	%rd3, %rd15, %rd16;
	mul.lo.s32 	%r37, %r26, %r2;
	cvt.u64.u32 	%rd17, %r37;
	add.s64 	%rd18, %rd17, %rd13;
	shl.b64 	%rd19, %rd18, 3;
	add.s64 	%rd4, %rd19, -8;
$L__BB2_16:
	setp.ge.u32 	%p3, %r2, %r26;
	@%p3 bra 	$L__BB2_19;
	ld.param.u64 	%rd41, [_Z6kernelPdS_i_param_0];
	add.s32 	%r38, %r57, %r16;
	cvta.to.global.u64 	%rd20, %rd41;
	mul.wide.s32 	%rd21, %r38, 8;
	add.s64 	%rd5, %rd20, %rd21;
	mad.lo.s32 	%r39, %r26, %r2, %r57;
	mul.wide.u32 	%rd6, %r39, 8;
	mov.u64 	%rd43, %rd1;
	mov.u32 	%r58, %r2;
$L__BB2_18:
	ld.global.f64 	%fd1, [%rd5];
	ld.global.f64 	%fd2, [%rd3+-8];
	div.rn.f64 	%fd3, %fd1, %fd2;
	add.s64 	%rd22, %rd43, %rd4;
	ld.global.f64 	%fd4, [%rd22];
	mul.f64 	%fd5, %fd3, %fd4;
	add.s64 	%rd23, %rd43, %rd6;
	ld.global.f64 	%fd6, [%rd23];
	sub.f64 	%fd7, %fd6, %fd5;
	st.global.f64 	[%rd23], %fd7;
	add.s32 	%r58, %r58, %r4;
	add.s64 	%rd43, %rd43, %rd2;
	setp.lt.s32 	%p4, %r58, %r26;
	@%p4 bra 	$L__BB2_18;
$L__BB2_19:
	sub.s32 	%r57, %r57, %r3;
	setp.gt.s32 	%p5, %r57, -1;
	@%p5 bra 	$L__BB2_16;
	bra.uni 	$L__BB2_3;

}
	// .globl	_ZN6thrust24THRUST_300001_SM_1000_NS8cuda_cub4core6detail13_kernel_agentINS1_8__reduce11ReduceAgentINS0_12zip_iteratorIN4cuda3std3__45tupleIJNS0_10device_ptrIdEENS0_17counting_iteratorIlNS0_11use_defaultESF_SF_EEEEEEEPNSB_IJdlEEESJ_iNS1_9__extrema9arg_max_fIdl13compare_valueEEEEJSI_SK_iSO_EEEvDpT0_
.visible .entry _ZN6thrust24THRUST_300001_SM_1000_NS8cuda_cub4core6detail13_kernel_agentINS1_8__reduce11ReduceAgentINS0_12zip_iteratorIN4cuda3std3__45tupleIJNS0_10device_ptrIdEENS0_17counting_iteratorIlNS0_11use_defaultESF_SF_EEEEEEEPNSB_IJdlEEESJ_iNS1_9__extrema9arg_max_fIdl13compare_valueEEEEJSI_SK_iSO_EEEvDpT0_(
	.param .align 8 .b8 _ZN6thrust24THRUST_300001_SM_1000_NS8cuda_cub4core6detail13_kernel_agentINS1_8__reduce11ReduceAgentINS0_12zip_iteratorIN4cuda3std3__45tupleIJNS0_10device_ptrIdEENS0_17counting_iteratorIlNS0_11use_defaultESF_SF_EEEEEEEPNSB_IJdlEEESJ_iNS1_9__extrema9arg_max_fIdl13compare_valueEEEEJSI_SK_iSO_EEEvDpT0__param_0[16],
	.param .u64 .ptr .align 1 _ZN6thrust24THRUST_300001_SM_1000_NS8cuda_cub4core6detail13_kernel_agentINS1_8__reduce11ReduceAgentINS0_12zip_iteratorIN4cuda3std3__45tupleIJNS0_10device_ptrIdEENS0_17counting_iteratorIlNS0_11use_defaultESF_SF_EEEEEEEPNSB_IJdlEEESJ_iNS1_9__extrema9arg_max_fIdl13compare_valueEEEEJSI_SK_iSO_EEEvDpT0__param_1,
	.param .u32 _ZN6thrust24THRUST_300001_SM_1000_NS8cuda_cub4core6detail13_kernel_agentINS1_8__reduce11ReduceAgentINS0_12zip_iteratorIN4cuda3std3__45tupleIJNS0_10device_ptrIdEENS0_17counting_iteratorIlNS0_11use_defaultESF_SF_EEEEEEEPNSB_IJdlEEESJ_iNS1_9__extrema9arg_max_fIdl13compare_valueEEEEJSI_SK_iSO_EEEvDpT0__param_2,
	.param .align 1 .b8 _ZN6thrust24THRUST_300001_SM_1000_NS8cuda_cub4core6detail13_kernel_agentINS1_8__reduce11ReduceAgentINS0_12zip_iteratorIN4cuda3std3__45tupleIJNS0_10device_ptrIdEENS0_17counting_iteratorIlNS0_11use_defaultESF_SF_EEEEEEEPNSB_IJdlEEESJ_iNS1_9__extrema9arg_max_fIdl13compare_valueEEEEJSI_SK_iSO_EEEvDpT0__param_3[1]
)
.maxntid 256
{
	.reg .pred 	%p<213>;
	.reg .b32 	%r<400>;
	.reg .b64 	%rd<368>;
	.reg .b64 	%fd<352>;

	ld.param.u64 	%rd198, [_ZN6thrust24THRUST_300001_SM_1000_NS8cuda_cub4core6detail13_kernel_agentINS1_8__reduce11ReduceAgentINS0_12zip_iteratorIN4cuda3std3__45tupleIJNS0_10device_ptrIdEENS0_17counting_iteratorIlNS0_11use_defaultESF_SF_EEEEEEEPNSB_IJdlEEESJ_iNS1_9__extrema9arg_max_fIdl13compare_valueEEEEJSI_SK_iSO_EEEvDpT0__param_0+8];
	ld.param.u64 	%rd197, [_ZN6thrust24THRUST_300001_SM_1000_NS8cuda_cub4core6detail13_kernel_agentINS1_8__reduce11ReduceAgentINS0_12zip_iteratorIN4cuda3std3__45tupleIJNS0_10device_ptrIdEENS0_17counting_iteratorIlNS0_11use_defaultESF_SF_EEEEEEEPNSB_IJdlEEESJ_iNS1_9__extrema9arg_max_fIdl13compare_valueEEEEJSI_SK_iSO_EEEvDpT0__param_0];
	ld.param.u32 	%r36, [_ZN6thrust24THRUST_300001_SM_1000_NS8cuda_cub4core6detail13_kernel_agentINS1_8__reduce11ReduceAgentINS0_12zip_iteratorIN4cuda3std3__45tupleIJNS0_10device_ptrIdEENS0_17counting_iteratorIlNS0_11use_defaultESF_SF_EEEEEEEPNSB_IJdlEEESJ_iNS1_9__extrema9arg_max_fIdl13compare_valueEEEEJSI_SK_iSO_EEEvDpT0__param_2];
	setp.eq.s32 	%p1, %r36, 0;
	@%p1 bra 	$L__BB3_206;
	cvta.to.global.u64 	%rd1, %rd197;
	setp.gt.s32 	%p2, %r36, 1279;
	@%p2 bra 	$L__BB3_122;
	mov.u32 	%r1, %tid.x;
	setp.ge.s32 	%p96, %r1, %r36;
	mov.f64 	%fd298, 0d0000000000000000;
	mov.b64 	%rd309, 0;
	mov.u32 	%r391, %r1;
	@%p96 bra 	$L__BB3_4;
	cvt.u64.u32 	%rd265, %r1;
	mul.wide.u32 	%rd266, %r1, 8;
	add.s64 	%rd267, %rd1, %rd266;
	add.s64 	%rd309, %rd198, %rd265;
	ld.global.f64 	%fd298, [%rd267];
	add.s32 	%r391, %r1, 256;
$L__BB3_4:
	setp.ge.s32 	%p97, %r391, %r36;
	@%p97 bra 	$L__BB3_26;
	not.b32 	%r160, %r391;
	add.s32 	%r4, %r36, %r160;
	and.b32  	%r161, %r4, 768;
	setp.eq.s32 	%p98, %r161, 768;
	@%p98 bra 	$L__BB3_11;
	cvt.u64.u32 	%rd269, %r391;
	add.s64 	%rd300, %rd198, %rd269;
	mul.wide.u32 	%rd270, %r391, 8;
	add.s64 	%rd299, %rd1, %rd270;
	shr.u32 	%r162, %r4, 8;
	add.s32 	%r163, %r162, 1;
	and.b32  	%r164, %r163, 3;
	neg.s32 	%r389, %r164;
$L__BB3_7:
	.pragma "nounroll";
	mov.u64 	%rd9, %rd309;
	mov.f64 	%fd3, %fd298;
	ld.global.f64 	%fd4, [%rd299];
	abs.f64 	%fd5, %fd3;
	abs.f64 	%fd6, %fd4;
	setp.lt.f64 	%p99, %fd5, %fd6;
	mov.u64 	%rd309, %rd300;
	mov.f64 	%fd298, %fd4;
	@%p99 bra 	$L__BB3_10;
	setp.lt.f64 	%p100, %fd6, %fd5;
	mov.u64 	%rd309, %rd9;
	mov.f64 	%fd298, %fd3;
	@%p100 bra 	$L__BB3_10;
	setp.lt.s64 	%p101, %rd9, %rd300;
	min.s64 	%rd309, %rd9, %rd300;
	selp.f64 	%fd298, %fd3, %fd4, %p101;
$L__BB3_10:
	add.s32 	%r391, %r391, 256;
	add.s64 	%rd300, %rd300, 256;
	add.s64 	%rd299, %rd299, 2048;
	add.s32 	%r389, %r389, 1;
	setp.ne.s32 	%p102, %r389, 0;
	@%p102 bra 	$L__BB3_7;
$L__BB3_11:
	setp.lt.u32 	%p103, %r4, 768;
	@%p103 bra 	$L__BB3_26;
	add.s32 	%r392, %r391, 512;
$L__BB3_13:
	mov.u32 	%r12, %r392;
	add.s32 	%r165, %r12, -512;
	cvt.s64.s32 	%rd271, %r165;
	mul.wide.s32 	%rd272, %r165, 8;
	add.s64 	%rd17, %rd1, %rd272;
	add.s64 	%rd18, %rd198, %rd271;
	ld.global.f64 	%fd12, [%rd17];
	abs.f64 	%fd13, %fd298;
	abs.f64 	%fd14, %fd12;
	setp.lt.f64 	%p104, %fd13, %fd14;
	mov.u64 	%rd306, %rd18;
	mov.f64 	%fd295, %fd12;
	@%p104 bra 	$L__BB3_16;
	setp.lt.f64 	%p105, %fd14, %fd13;
	mov.u64 	%rd306, %rd309;
	mov.f64 	%fd295, %fd298;
	@%p105 bra 	$L__BB3_16;
	setp.lt.s64 	%p106, %rd309, %rd18;
	min.s64 	%rd306, %rd309, %rd18;
	selp.f64 	%fd295, %fd298, %fd12, %p106;
$L__BB3_16:
	add.s32 	%r166, %r12, -256;
	cvt.s64.s32 	%rd273, %r166;
	add.s64 	%rd21, %rd198, %rd273;
	ld.global.f64 	%fd17, [%rd17+2048];
	abs.f64 	%fd18, %fd295;
	abs.f64 	%fd19, %fd17;
	setp.lt.f64 	%p107, %fd18, %fd19;
	mov.u64 	%rd307, %rd21;
	mov.f64 	%fd296, %fd17;
	@%p107 bra 	$L__BB3_19;
	setp.lt.f64 	%p108, %fd19, %fd18;
	mov.u64 	%rd307, %rd306;
	mov.f64 	%fd296, %fd295;
	@%p108 bra 	$L__BB3_19;
	setp.lt.s64 	%p109, %rd306, %rd21;
	min.s64 	%rd307, %rd306, %rd21;
	selp.f64 	%fd296, %fd295, %fd17, %p109;
$L__BB3_19:
	cvt.s64.s32 	%rd274, %r12;
	add.s64 	%rd24, %rd198, %rd274;
	ld.global.f64 	%fd22, [%rd17+4096];
	abs.f64 	%fd23, %fd296;
	abs.f64 	%fd24, %fd22;
	setp.lt.f64 	%p110, %fd23, %fd24;
	mov.u64 	%rd308, %rd24;
	mov.f64 	%fd297, %fd22;
	@%p110 bra 	$L__BB3_22;
	setp.lt.f64 	%p111, %fd24, %fd23;
	mov.u64 	%rd308, %rd307;
	mov.f64 	%fd297, %fd296;
	@%p111 bra 	$L__BB3_22;
	setp.lt.s64 	%p112, %rd307, %rd24;
	min.s64 	%rd308, %rd307, %rd24;
	selp.f64 	%fd297, %fd296, %fd22, %p112;
$L__BB3_22:
	add.s32 	%r167, %r12, 256;
	cvt.s64.s32 	%rd275, %r167;
	add.s64 	%rd27, %rd198, %rd275;
	ld.global.f64 	%fd27, [%rd17+6144];
	abs.f64 	%fd28, %fd297;
	abs.f64 	%fd29, %fd27;
	setp.lt.f64 	%p113, %fd28, %fd29;
	mov.u64 	%rd309, %rd27;
	mov.f64 	%fd298, %fd27;
	@%p113 bra 	$L__BB3_25;
	setp.lt.f64 	%p114, %fd29, %fd28;
	mov.u64 	%rd309, %rd308;
	mov.f64 	%fd298, %fd297;
	@%p114 bra 	$L__BB3_25;
	setp.lt.s64 	%p115, %rd308, %rd27;
	min.s64 	%rd309, %rd308, %rd27;
	selp.f64 	%fd298, %fd297, %fd27, %p115;
$L__BB3_25:
	add.s32 	%r392, %r12, 1024;
	add.s32 	%r168, %r12, 512;
	setp.lt.s32 	%p116, %r168, %r36;
	@%p116 bra 	$L__BB3_13;
$L__BB3_26:
	setp.lt.s32 	%p117, %r36, 256;
	@%p117 bra 	$L__BB3_71;
	// begin inline asm
	mov.u32 %r282, %laneid;
	// end inline asm
	mov.b64 	%rd286, %fd298;
	mov.b64 	{%r284, %r289}, %rd286;
	mov.b32 	%r300, 1;
	mov.b32 	%r301, 31;
	mov.b32 	%r302, -1;
	// begin inline asm
	shfl.sync.down.b32 %r283, %r284, %r300, %r301, %r302;
	// end inline asm
	// begin inline asm
	shfl.sync.down.b32 %r288, %r289, %r300, %r301, %r302;
	// end inline asm
	mov.b64 	%rd287, {%r283, %r288};
	mov.b64 	%fd33, %rd287;
	mov.b64 	{%r294, %r299}, %rd309;
	// begin inline asm
	shfl.sync.down.b32 %r293, %r294, %r300, %r301, %r302;
	// end inline asm
	// begin inline asm
	shfl.sync.down.b32 %r298, %r299, %r300, %r301, %r302;
	// end inline asm
	mov.b64 	%rd31, {%r293, %r298};
	setp.gt.s32 	%p169, %r282, 30;
	mov.u64 	%rd311, %rd309;
	mov.f64 	%fd300, %fd298;
	@%p169 bra 	$L__BB3_31;
	abs.f64 	%fd34, %fd298;
	abs.f64 	%fd35, %fd33;
	setp.lt.f64 	%p170, %fd34, %fd35;
	mov.u64 	%rd311, %rd31;
	mov.f64 	%fd300, %fd33;
	@%p170 bra 	$L__BB3_31;
	setp.lt.f64 	%p171, %fd35, %fd34;
	mov.u64 	%rd311, %rd309;
	mov.f64 	%fd300, %fd298;
	@%p171 bra 	$L__BB3_31;
	setp.lt.s64 	%p172, %rd309, %rd31;
	min.s64 	%rd311, %rd309, %rd31;
	selp.f64 	%fd300, %fd298, %fd33, %p172;
$L__BB3_31:
	mov.b64 	%rd288, %fd300;
	mov.b64 	{%r304, %r309}, %rd288;
	mov.b32 	%r320, 2;
	mov.b32 	%r321, 31;
	mov.b32 	%r322, -1;
	// begin inline asm
	shfl.sync.down.b32 %r303, %r304, %r320, %r321, %r322;
	// end inline asm
	// begin inline asm
	shfl.sync.down.b32 %r308, %r309, %r320, %r321, %r322;
	// end inline asm
	mov.b64 	%rd289, {%r303, %r308};
	mov.b64 	%fd38, %rd289;
	mov.b64 	{%r314, %r319}, %rd311;
	// begin inline asm
	shfl.sync.down.b32 %r313, %r314, %r320, %r321, %r322;
	// end inline asm
	// begin inline asm
	shfl.sync.down.b32 %r318, %r319, %r320, %r321, %r322;
	// end inline asm
	mov.b64 	%rd34, {%r313, %r318};
	setp.gt.s32 	%p173, %r282, 29;
	mov.u64 	%rd312, %rd311;
	mov.f64 	%fd301, %fd300;
	@%p173 bra 	$L__BB3_35;
	abs.f64 	%fd39, %fd300;
	abs.f64 	%fd40, %fd38;
	setp.lt.f64 	%p174, %fd39, %fd40;
	mov.u64 	%rd312, %rd34;
	mov.f64 	%fd301, %fd38;
	@%p174 bra 	$L__BB3_35;
	setp.lt.f64 	%p175, %fd40, %fd39;
	mov.u64 	%rd312, %rd311;
	mov.f64 	%fd301, %fd300;
	@%p175 bra 	$L__BB3_35;
	setp.lt.s64 	%p176, %rd311, %rd34;
	min.s64 	%rd312, %rd311, %rd34;
	selp.f64 	%fd301, %fd300, %fd38, %p176;
$L__BB3_35:
	mov.b64 	%rd290, %fd301;
	mov.b64 	{%r324, %r329}, %rd290;
	mov.b32 	%r340, 4;
	mov.b32 	%r341, 31;
	mov.b32 	%r342, -1;
	// begin inline asm
	shfl.sync.down.b32 %r323, %r324, %r340, %r341, %r342;
	// end inline asm
	// begin inline asm
	shfl.sync.down.b32 %r328, %r329, %r340, %r341, %r342;
	// end inline asm
	mov.b64 	%rd291, {%r323, %r328};
	mov.b64 	%fd43, %rd291;
	mov.b64 	{%r334, %r339}, %rd312;
	// begin inline asm
	shfl.sync.down.b32 %r333, %r334, %r340, %r341, %r342;
	// end inline asm
	// begin inline asm
	shfl.sync.down.b32 %r338, %r339, %r340, %r341, %r342;
	// end inline asm
	mov.b64 	%rd37, {%r333, %r338};
	setp.gt.s32 	%p177, %r282, 27;
	mov.u64 	%rd313, %rd312;
	mov.f64 	%fd302, %fd301;
	@%p177 bra 	$L__BB3_39;
	abs.f64 	%fd44, %fd301;
	abs.f64 	%fd45, %fd43;
	setp.lt.f64 	%p178, %fd44, %fd45;
	mov.u64 	%rd313, %rd37;
	mov.f64 	%fd302, %fd43;
	@%p178 bra 	$L__BB3_39;
	setp.lt.f64 	%p179, %fd45, %fd44;
	mov.u64 	%rd313, %rd312;
	mov.f64 	%fd302, %fd301;
	@%p179 bra 	$L__BB3_39;
	setp.lt.s64 	%p180, %rd312, %rd37;
	min.s64 	%rd313, %rd312, %rd37;
	selp.f64 	%fd302, %fd301, %fd43, %p180;
$L__BB3_39:
	mov.b64 	%rd292, %fd302;
	mov.b64 	{%r344, %r349}, %rd292;
	mov.b32 	%r360, 8;
	mov.b32 	%r361, 31;
	mov.b32 	%r362, -1;
	// begin inline asm
	shfl.sync.down.b32 %r343, %r344, %r360, %r361, %r362;
	// end inline asm
	// begin inline asm
	shfl.sync.down.b32 %r348, %r349, %r360, %r361, %r362;
	// end inline asm
	mov.b64 	%rd293, {%r343, %r348};
	mov.b64 	%fd48, %rd293;
	mov.b64 	{%r354, %r359}, %rd313;
	// begin inline asm
	shfl.sync.down.b32 %r353, %r354, %r360, %r361, %r362;
	// end inline asm
	// begin inline asm
	shfl.sync.down.b32 %r358, %r359, %r360, %r361, %r362;
	// end inline asm
	mov.b64 	%rd40, {%r353, %r358};
	setp.gt.s32 	%p181, %r282, 23;
	mov.u64 	%rd314, %rd313;
	mov.f64 	%fd303, %fd302;
	@%p181 bra 	$L__BB3_43;
	abs.f64 	%fd49, %fd302;
	abs.f64 	%fd50, %fd48;
	setp.lt.f64 	%p182, %fd49, %fd50;
	mov.u64 	%rd314, %rd40;
	mov.f64 	%fd303, %fd48;
	@%p182 bra 	$L__BB3_43;
	setp.lt.f64 	%p183, %fd50, %fd49;
	mov.u64 	%rd314, %rd313;
	mov.f64 	%fd303, %fd302;
	@%p183 bra 	$L__BB3_43;
	setp.lt.s64 	%p184, %rd313, %rd40;
	min.s64 	%rd314, %rd313, %rd40;
	selp.f64 	%fd303, %fd302, %fd48, %p184;
$L__BB3_43:
	mov.b64 	%rd294, %fd303;
	mov.b64 	{%r364, %r369}, %rd294;
	mov.b32 	%r380, 16;
	mov.b32 	%r381, 31;
	mov.b32 	%r382, -1;
	// begin inline asm
	shfl.sync.down.b32 %r363, %r364, %r380, %r381, %r382;
	// end inline asm
	// begin inline asm
	shfl.sync.down.b32 %r368, %r369, %r380, %r381, %r382;
	// end inline asm
	mov.b64 	%rd295, {%r363, %r368};
	mov.b64 	%fd53, %rd295;
	mov.b64 	{%r374, %r379}, %rd314;
	// begin inline asm
	shfl.sync.down.b32 %r373, %r374, %r380, %r381, %r382;
	// end inline asm
	// begin inline asm
	shfl.sync.down.b32 %r378, %r379, %r380, %r381, %r382;
	// end inline asm
	mov.b64 	%rd43, {%r373, %r378};
	setp.gt.s32 	%p185, %r282, 15;
	mov.u64 	%rd367, %rd314;
	mov.f64 	%fd351, %fd303;
	@%p185 bra 	$L__BB3_47;
	abs.f64 	%fd54, %fd303;
	abs.f64 	%fd55, %fd53;
	setp.lt.f64 	%p186, %fd54, %fd55;
	mov.u64 	%rd367, %rd43;
	mov.f64 	%fd351, %fd53;
	@%p186 bra 	$L__BB3_47;
	setp.lt.f64 	%p187, %fd55, %fd54;
	mov.u64 	%rd367, %rd314;
	mov.f64 	%fd351, %fd303;
	@%p187 bra 	$L__BB3_47;
	setp.lt.s64 	%p188, %rd314, %rd43;
	min.s64 	%rd367, %rd314, %rd43;
	selp.f64 	%fd351, %fd303, %fd53, %p188;
$L__BB3_47:
	setp.ne.s32 	%p189, %r282, 0;
	@%p189 bra 	$L__BB3_49;
	shr.u32 	%r383, %r1, 1;
	and.b32  	%r384, %r383, 496;
	mov.u32 	%r385, _ZN6thrust24THRUST_300001_SM_1000_NS8cuda_cub4core6detail5shmemE;
	add.s32 	%r386, %r385, %r384;
	st.shared.f64 	[%r386+8], %fd351;
	st.shared.u64 	[%r386+16], %rd367;
$L__BB3_49:
	bar.sync 	0;
	setp.ne.s32 	%p190, %r1, 0;
	@%p190 bra 	$L__BB3_204;
	ld.shared.f64 	%fd58, [_ZN6thrust24THRUST_300001_SM_1000_NS8cuda_cub4core6detail5shmemE+24];
	ld.shared.u64 	%rd46, [_ZN6thrust24THRUST_300001_SM_1000_NS8cuda_cub4core6detail5shmemE+32];
	abs.f64 	%fd59, %fd351;
	abs.f64 	%fd60, %fd58;
	setp.lt.f64 	%p191, %fd59, %fd60;
	mov.u64 	%rd316, %rd46;
	mov.f64 	%fd305, %fd58;
	@%p191 bra 	$L__BB3_53;
	setp.lt.f64 	%p192, %fd60, %fd59;
	mov.u64 	%rd316, %rd367;
	mov.f64 	%fd305, %fd351;
	@%p192 bra 	$L__BB3_53;
	setp.lt.s64 	%p193, %rd367, %rd46;
	min.s64 	%rd316, %rd367, %rd46;
	selp.f64 	%fd305, %fd351, %fd58, %p193;
$L__BB3_53:
	ld.shared.f64 	%fd63, [_ZN6thrust24THRUST_300001_SM_1000_NS8cuda_cub4core6detail5shmemE+40];
	ld.shared.u64 	%rd49, [_ZN6thrust24THRUST_300001_SM_1000_NS8cuda_cub4core6detail5shmemE+48];
	abs.f64 	%fd64, %fd305;
	abs.f64 	%fd65, %fd63;
	setp.lt.f64 	%p194, %fd64, %fd65;
	mov.u64 	%rd317, %rd49;
	mov.f64 	%fd306, %fd63;
	@%p194 bra 	$L__BB3_56;
	setp.lt.f64 	%p195, %fd65, %fd64;
	mov.u64 	%rd317, %rd316;
	mov.f64 	%fd306, %fd305;
	@%p195 bra 	$L__BB3_56;
	setp.lt.s64 	%p196, %rd316, %rd49;
	min.s64 	%rd317, %rd316, %rd49;
	selp.f64 	%fd306, %fd305, %fd63, %p196;
$L__BB3_56:
	ld.shared.f64 	%fd68, [_ZN6thrust24THRUST_300001_SM_1000_NS8cuda_cub4core6detail5shmemE+56];
	ld.shared.u64 	%rd52, [_ZN6thrust24THRUST_300001_SM_1000_NS8cuda_cub4core6detail5shmemE+64];
	abs.f64 	%fd69, %fd306;
	abs.f64 	%fd70, %fd68;
	setp.lt.f64 	%p197, %fd69, %fd70;
	mov.u64 	%rd318, %rd52;
	mov.f64 	%fd307, %fd68;
	@%p197 bra 	$L__BB3_59;
	setp.lt.f64 	%p198, %fd70, %fd69;
	mov.u64 	%rd318, %rd317;
	mov.f64 	%fd307, %fd306;
	@%p198 bra 	$L__BB3_59;
	setp.lt.s64 	%p199, %rd317, %rd52;
	min.s64 	%rd318, %rd317, %rd52;
	selp.f64 	%fd307, %fd306, %fd68, %p199;
$L__BB3_59:
	ld.shared.f64 	%fd73, [_ZN6thrust24THRUST_300001_SM_1000_NS8cuda_cub4core6detail5shmemE+72];
	ld.shared.u64 	%rd55, [_ZN6thrust24THRUST_300001_SM_1000_NS8cuda_cub4core6detail5shmemE+80];
	abs.f64 	%fd74, %fd307;
	abs.f64 	%fd75, %fd73;
	setp.lt.f64 	%p200, %fd74, %fd75;
	mov.u64 	%rd319, %rd55;
	mov.f64 	%fd308, %fd73;
	@%p200 bra 	$L__BB3_62;
	setp.lt.f64 	%p201, %fd75, %fd74;
	mov.u64 	%rd319, %rd318;
	mov.f64 	%fd308, %fd307;
	@%p201 bra 	$L__BB3_62;
	setp.lt.s64 	%p202, %rd318, %rd55;
	min.s64 	%rd319, %rd318, %rd55;
	selp.f64 	%fd308, %fd307, %fd73, %p202;
$L__BB3_62:
	ld.shared.f64 	%fd78, [_ZN6thrust24THRUST_300001_SM_1000_NS8cuda_cub4core6detail5shmemE+88];
	ld.shared.u64 	%rd58, [_ZN6thrust24THRUST_300001_SM_1000_NS8cuda_cub4core6detail5shmemE+96];
	abs.f64 	%fd79, %fd308;
	abs.f64 	%fd80, %fd78;
	setp.lt.f64 	%p203, %fd79, %fd80;
	mov.u64 	%rd320, %rd58;
	mov.f64 	%fd309, %fd78;
	@%p203 bra 	$L__BB3_65;
	setp.lt.f64 	%p204, %fd80, %fd79;
	mov.u64 	%rd320, %rd319;
	mov.f64 	%fd309, %fd308;
	@%p204 bra 	$L__BB3_65;
	setp.lt.s64 	%p205, %rd319, %rd58;
	min.s64 	%rd320, %rd319, %rd58;
	selp.f64 	%fd309, %fd308, %fd78, %p205;
$L__BB3_65:
	ld.shared.f64 	%fd83, [_ZN6thrust24THRUST_300001_SM_1000_NS8cuda_cub4core6detail5shmemE+104];
	ld.shared.u64 	%rd61, [_ZN6thrust24THRUST_300001_SM_1000_NS8cuda_cub4core6detail5shmemE+112];
	abs.f64 	%fd84, %fd309;
	abs.f64 	%fd85, %fd83;
	setp.lt.f64 	%p206, %fd84, %fd85;
	mov.u64 	%rd321, %rd61;
	mov.f64 	%fd310, %fd83;
	@%p206 bra 	$L__BB3_68;
	setp.lt.f64 	%p207, %fd85, %fd84;
	mov.u64 	%rd321, %rd320;
	mov.f64 	%fd310, %fd309;
	@%p207 bra 	$L__BB3_68;
	setp.lt.s64 	%p208, %rd320, %rd61;
	min.s64 	%rd321, %rd320, %rd61;
	selp.f64 	%fd310, %fd309, %fd83, %p208;
$L__BB3_68:
	ld.shared.f64 	%fd88, [_ZN6thrust24THRUST_300001_SM_1000_NS8cuda_cub4core6detail5shmemE+120];
	ld.shared.u64 	%rd64, [_ZN6thrust24THRUST_300001_SM_1000_NS8cuda_cub4core6detail5shmemE+128];
	abs.f64 	%fd89, %fd310;
	abs.f64 	%fd90, %fd88;
	setp.lt.f64 	%p209, %fd89, %fd90;
	mov.u64 	%rd367, %rd64;
	mov.f64 	%fd351, %fd88;
	@%p209 bra 	$L__BB3_204;
	setp.lt.f64 	%p210, %fd90, %fd89;
	mov.u64 	%rd367, %rd321;
	mov.f64 	%fd351, %fd310;
	@%p210 bra 	$L__BB3_204;
	setp.lt.s64 	%p211, %rd321, %rd64;
	min.s64 	%rd367, %rd321, %rd64;
	selp.f64 	%fd351, %fd310, %fd88, %p211;
	bra.uni 	$L__BB3_204;
$L__BB3_71:
	// begin inline asm
	mov.u32 %r169, %laneid;
	// end inline asm
	and.b32  	%r190, %r1, 992;
	add.s32 	%r191, %r190, 32;
	setp.gt.s32 	%p118, %r191, %r36;
	not.b32 	%r192, %r190;
	add.s32 	%r193, %r36, %r192;
	selp.b32 	%r188, %r193, 31, %p118;
	mov.b64 	%rd276, %fd298;
	mov.b64 	{%r171, %r176}, %rd276;
	mov.b32 	%r187, 1;
	mov.b32 	%r189, -1;
	// begin inline asm
	shfl.sync.down.b32 %r170, %r171, %r187, %r188, %r189;
	// end inline asm
	// begin inline asm
	shfl.sync.down.b32 %r175, %r176, %r187, %r188, %r189;
	// end inline asm
	mov.b64 	%rd277, {%r170, %r175};
	mov.b64 	%fd92, %rd277;
	mov.b64 	{%r181, %r186}, %rd309;
	// begin inline asm
	shfl.sync.down.b32 %r180, %r181, %r187, %r188, %r189;
	// end inline asm
	// begin inline asm
	shfl.sync.down.b32 %r185, %r186, %r187, %r188, %r189;
	// end inline asm
	mov.b64 	%rd66, {%r180, %r185};
	setp.ge.s32 	%p119, %r169, %r188;
	mov.u64 	%rd322, %rd309;
	mov.f64 	%fd311, %fd298;
	@%p119 bra 	$L__BB3_75;
	abs.f64 	%fd93, %fd298;
	abs.f64 	%fd94, %fd92;
	setp.lt.f64 	%p120, %fd93, %fd94;
	mov.u64 	%rd322, %rd66;
	mov.f64 	%fd311, %fd92;
	@%p120 bra 	$L__BB3_75;
	setp.lt.f64 	%p121, %fd94, %fd93;
	mov.u64 	%rd322, %rd309;
	mov.f64 	%fd311, %fd298;
	@%p121 bra 	$L__BB3_75;
	setp.lt.s64 	%p122, %rd309, %rd66;
	min.s64 	%rd322, %rd309, %rd66;
	selp.f64 	%fd311, %fd298, %fd92, %p122;
$L__BB3_75:
	mov.b64 	%rd278, %fd311;
	mov.b64 	{%r195, %r200}, %rd278;
	mov.b32 	%r211, 2;
	mov.b32 	%r213, -1;
	// begin inline asm
	shfl.sync.down.b32 %r194, %r195, %r211, %r188, %r213;
	// end inline asm
	// begin inline asm
	shfl.sync.down.b32 %r199, %r200, %r211, %r188, %r213;
	// end inline asm
	mov.b64 	%rd279, {%r194, %r199};
	mov.b64 	%fd97, %rd279;
	mov.b64 	{%r205, %r210}, %rd322;
	// begin inline asm
	shfl.sync.down.b32 %r204, %r205, %r211, %r188, %r213;
	// end inline asm
	// begin inline asm
	shfl.sync.down.b32 %r209, %r210, %r211, %r188, %r213;
	// end inline asm
	mov.b64 	%rd69, {%r204, %r209};
	add.s32 	%r214, %r169, 2;
	setp.gt.s32 	%p123, %r214, %r188;
	mov.u64 	%rd323, %rd322;
	mov.f64 	%fd312, %fd311;
	@%p123 bra 	$L__BB3_79;
	abs.f64 	%fd98, %fd311;
	abs.f64 	%fd99, %fd97;
	setp.lt.f64 	%p124, %fd98, %fd99;
	mov.u64 	%rd323, %rd69;
	mov.f64 	%fd312, %fd97;
	@%p124 bra 	$L__BB3_79;
	setp.lt.f64 	%p125, %fd99, %fd98;
	mov.u64 	%rd323, %rd322;
	mov.f64 	%fd312, %fd311;
	@%p125 bra 	$L__BB3_79;
	setp.lt.s64 	%p126, %rd322, %rd69;
	min.s64 	%rd323, %rd322, %rd69;
	selp.f64 	%fd312, %fd311, %fd97, %p126;
$L__BB3_79:
	mov.b64 	%rd280, %fd312;
	mov.b64 	{%r216, %r221}, %rd280;
	mov.b32 	%r232, 4;
	mov.b32 	%r234, -1;
	// begin inline asm
	shfl.sync.down.b32 %r215, %r216, %r232, %r188, %r234;
	// end inline asm
	// begin inline asm
	shfl.sync.down.b32 %r220, %r221, %r232, %r188, %r234;
	// end inline asm
	mov.b64 	%rd281, {%r215, %r220};
	mov.b64 	%fd102, %rd281;
	mov.b64 	{%r226, %r231}, %rd323;
	// begin inline asm
	shfl.sync.down.b32 %r225, %r226, %r232, %r188, %r234;
	// end inline asm
	// begin inline asm
	shfl.sync.down.b32 %r230, %r231, %r232, %r188, %r234;
	// end inline asm
	mov.b64 	%rd72, {%r225, %r230};
	add.s32 	%r235, %r169, 4;
	setp.gt.s32 	%p127, %r235, %r188;
	mov.u64 	%rd324, %rd323;
	mov.f64 	%fd313, %fd312;
	@%p127 bra 	$L__BB3_83;
	abs.f64 	%fd103, %fd312;
	abs.f64 	%fd104, %fd102;
	setp.lt.f64 	%p128, %fd103, %fd104;
	mov.u64 	%rd324, %rd72;
	mov.f64 	%fd313, %fd102;
	@%p128 bra 	$L__BB3_83;
	setp.lt.f64 	%p129, %fd104, %fd103;
	mov.u64 	%rd324, %rd323;
	mov.f64 	%fd313, %fd312;
	@%p129 bra 	$L__BB3_83;
	setp.lt.s64 	%p130, %rd323, %rd72;
	min.s64 	%rd324, %rd323, %rd72;
	selp.f64 	%fd313, %fd312, %fd102, %p130;
$L__BB3_83:
	mov.b64 	%rd282, %fd313;
	mov.b64 	{%r237, %r242}, %rd282;
	mov.b32 	%r253, 8;
	mov.b32 	%r255, -1;
	// begin inline asm
	shfl.sync.down.b32 %r236, %r237, %r253, %r188, %r255;
	// end inline asm
	// begin inline asm
	shfl.sync.down.b32 %r241, %r242, %r253, %r188, %r255;
	// end inline asm
	mov.b64 	%rd283, {%r236, %r241};
	mov.b64 	%fd107, %rd283;
	mov.b64 	{%r247, %r252}, %rd324;
	// begin inline asm
	shfl.sync.down.b32 %r246, %r247, %r253, %r188, %r255;
	// end inline asm
	// begin inline asm
	shfl.sync.down.b32 %r251, %r252, %r253, %r188, %r255;
	// end inline asm
	mov.b64 	%rd75, {%r246, %r251};
	add.s32 	%r256, %r169, 8;
	setp.gt.s32 	%p131, %r256, %r188;
	mov.u64 	%rd325, %rd324;
	mov.f64 	%fd314, %fd313;
	@%p131 bra 	$L__BB3_87;
	abs.f64 	%fd108, %fd313;
	abs.f64 	%fd109, %fd107;
	setp.lt.f64 	%p132, %fd108, %fd109;
	mov.u64 	%rd325, %rd75;
	mov.f64 	%fd314, %fd107;
	@%p132 bra 	$L__BB3_87;
	setp.lt.f64 	%p133, %fd109, %fd108;
	mov.u64 	%rd325, %rd324;
	mov.f64 	%fd314, %fd313;
	@%p133 bra 	$L__BB3_87;
	setp.lt.s64 	%p134, %rd324, %rd75;
	min.s64 	%rd325, %rd324, %rd75;
	selp.f64 	%fd314, %fd313, %fd107, %p134;
$L__BB3_87:
	mov.b64 	%rd284, %fd314;
	mov.b64 	{%r258, %r263}, %rd284;
	mov.b32 	%r274, 16;
	mov.b32 	%r276, -1;
	// begin inline asm
	shfl.sync.down.b32 %r257, %r258, %r274, %r188, %r276;
	// end inline asm
	// begin inline asm
	shfl.sync.down.b32 %r262, %r263, %r274, %r188, %r276;
	// end inline asm
	mov.b64 	%rd285, {%r257, %r262};
	mov.b64 	%fd112, %rd285;
	mov.b64 	{%r268, %r273}, %rd325;
	// begin inline asm
	shfl.sync.down.b32 %r267, %r268, %r274, %r188, %r276;
	// end inline asm
	// begin inline asm
	shfl.sync.down.b32 %r272, %r273, %r274, %r188, %r276;
	// end inline asm
	mov.b64 	%rd78, {%r267, %r272};
	add.s32 	%r277, %r169, 16;
	setp.gt.s32 	%p135, %r277, %r188;
	mov.u64 	%rd367, %rd325;
	mov.f64 	%fd351, %fd314;
	@%p135 bra 	$L__BB3_91;
	abs.f64 	%fd113, %fd314;
	abs.f64 	%fd114, %fd112;
	setp.lt.f64 	%p136, %fd113, %fd114;
	mov.u64 	%rd367, %rd78;
	mov.f64 	%fd351, %fd112;
	@%p136 bra 	$L__BB3_91;
	setp.lt.f64 	%p137, %fd114, %fd113;
	mov.u64 	%rd367, %rd325;
	mov.f64 	%fd351, %fd314;
	@%p137 bra 	$L__BB3_91;
	setp.lt.s64 	%p138, %rd325, %rd78;
	min.s64 	%rd367, %rd325, %rd78;
	selp.f64 	%fd351, %fd314, %fd112, %p138;
$L__BB3_91:
	setp.ne.s32 	%p139, %r169, 0;
	@%p139 bra 	$L__BB3_93;
	shr.u32 	%r278, %r1, 1;
	and.b32  	%r279, %r278, 496;
	mov.u32 	%r280, _ZN6thrust24THRUST_300001_SM_1000_NS8cuda_cub4core6detail5shmemE;
	add.s32 	%r281, %r280, %r279;
	st.shared.f64 	[%r281+8], %fd351;
	st.shared.u64 	[%r281+16], %rd367;
$L__BB3_93:
	bar.sync 	0;
	setp.ne.s32 	%p140, %r1, 0;
	@%p140 bra 	$L__BB3_204;
	setp.lt.s32 	%p141, %r36, 33;
	mov.f64 	%fd316, %fd351;
	mov.u64 	%rd327, %rd367;
	@%p141 bra 	$L__BB3_98;
	ld.shared.f64 	%fd117, [_ZN6thrust24THRUST_300001_SM_1000_NS8cuda_cub4core6detail5shmemE+24];
	ld.shared.u64 	%rd81, [_ZN6thrust24THRUST_300001_SM_1000_NS8cuda_cub4core6detail5shmemE+32];
	abs.f64 	%fd118, %fd351;
	abs.f64 	%fd119, %fd117;
	setp.lt.f64 	%p142, %fd118, %fd119;
	mov.f64 	%fd316, %fd117;
	mov.u64 	%rd327, %rd81;
	@%p142 bra 	$L__BB3_98;
	setp.lt.f64 	%p143, %fd119, %fd118;
	mov.f64 	%fd316, %fd351;
	mov.u64 	%rd327, %rd367;
	@%p143 bra 	$L__BB3_98;
	setp.lt.s64 	%p144, %rd367, %rd81;
	min.s64 	%rd327, %rd367, %rd81;
	selp.f64 	%fd316, %fd351, %fd117, %p144;
$L__BB3_98:
	setp.lt.s32 	%p145, %r36, 65;
	mov.f64 	%fd317, %fd316;
	mov.u64 	%rd328, %rd327;
	@%p145 bra 	$L__BB3_102;
	ld.shared.f64 	%fd122, [_ZN6thrust24THRUST_300001_SM_1000_NS8cuda_cub4core6detail5shmemE+40];
	ld.shared.u64 	%rd84, [_ZN6thrust24THRUST_300001_SM_1000_NS8cuda_cub4core6detail5shmemE+48];
	abs.f64 	%fd123, %fd316;
	abs.f64 	%fd124, %fd122;
	setp.lt.f64 	%p146, %fd123, %fd124;
	mov.f64 	%fd317, %fd122;
	mov.u64 	%rd328, %rd84;
	@%p146 bra 	$L__BB3_102;
	setp.lt.f64 	%p147, %fd124, %fd123;
	mov.f64 	%fd317, %fd316;
	mov.u64 	%rd328, %rd327;
	@%p147 bra 	$L__BB3_102;
	setp.lt.s64 	%p148, %rd327, %rd84;
	min.s64 	%rd328, %rd327, %rd84;
	selp.f64 	%fd317, %fd316, %fd122, %p148;
$L__BB3_102:
	setp.lt.s32 	%p149, %r36, 97;
	mov.f64 	%fd318, %fd317;
	mov.u64 	%rd329, %rd328;
	@%p149 bra 	$L__BB3_106;
	ld.shared.f64 	%fd127, [_ZN6thrust24THRUST_300001_SM_1000_NS8cuda_cub4core6detail5shmemE+56];
	ld.shared.u64 	%rd87, [_ZN6thrust24THRUST_300001_SM_1000_NS8cuda_cub4core6detail5shmemE+64];
	abs.f64 	%fd128, %fd317;
	abs.f64 	%fd129, %fd127;
	setp.lt.f64 	%p150, %fd128, %fd129;
	mov.f64 	%fd318, %fd127;
	mov.u64 	%rd329, %rd87;
	@%p150 bra 	$L__BB3_106;
	setp.lt.f64 	%p151, %fd129, %fd128;
	mov.f64 	%fd318, %fd317;
	mov.u64 	%rd329, %rd328;
	@%p151 bra 	$L__BB3_106;
	setp.lt.s64 	%p152, %rd328, %rd87;
	min.s64 	%rd329, %rd328, %rd87;
	selp.f64 	%fd318, %fd317, %fd127, %p152;
$L__BB3_106:
	setp.lt.s32 	%p153, %r36, 129;
	mov.f64 	%fd319, %fd318;
	mov.u64 	%rd330, %rd329;
	@%p153 bra 	$L__BB3_110;
	ld.shared.f64 	%fd132, [_ZN6thrust24THRUST_300001_SM_1000_NS8cuda_cub4core6detail5shmemE+72];
	ld.shared.u64 	%rd90, [_ZN6thrust24THRUST_300001_SM_1000_NS8cuda_cub4core6detail5shmemE+80];
	abs.f64 	%fd133, %fd318;
	abs.f64 	%fd134, %fd132;
	setp.lt.f64 	%p154, %fd133, %fd134;
	mov.f64 	%fd319, %fd132;
	mov.u64 	%rd330, %rd90;
	@%p154 bra 	$L__BB3_110;
	setp.lt.f64 	%p155, %fd134, %fd133;
	mov.f64 	%fd319, %fd318;
	mov.u64 	%rd330, %rd329;
	@%p155 bra 	$L__BB3_110;
	setp.lt.s64 	%p156, %rd329, %rd90;
	min.s64 	%rd330, %rd329, %rd90;
	selp.f64 	%fd319, %fd318, %fd132, %p156;
$L__BB3_110:
	setp.lt.s32 	%p157, %r36, 161;
	mov.f64 	%fd320, %fd319;
	mov.u64 	%rd331, %rd330;
	@%p157 bra 	$L__BB3_114;
	ld.shared.f64 	%fd137, [_ZN6thrust24THRUST_300001_SM_1000_NS8cuda_cub4core6detail5shmemE+88];
	ld.shared.u64 	%rd93, [_ZN6thrust24THRUST_300001_SM_1000_NS8cuda_cub4core6detail5shmemE+96];
	abs.f64 	%fd138, %fd319;
	abs.f64 	%fd139, %fd137;
	setp.lt.f64 	%p158, %fd138, %fd139;
	mov.f64 	%fd320, %fd137;
	mov.u64 	%rd331, %rd93;
	@%p158 bra 	$L__BB3_114;
	setp.lt.f64 	%p159, %fd139, %fd138;
	mov.f64 	%fd320, %fd319;
	mov.u64 	%rd331, %rd330;
	@%p159 bra 	$L__BB3_114;
	setp.lt.s64 	%p160, %rd330, %rd93;
	min.s64 	%rd331, %rd330, %rd93;
	selp.f64 	%fd320, %fd319, %fd137, %p160;
$L__BB3_114:
	setp.lt.s32 	%p161, %r36, 193;
	mov.f64 	%fd321, %fd320;
	mov.u64 	%rd332, %rd331;
	@%p161 bra 	$L__BB3_118;
	ld.shared.f64 	%fd142, [_ZN6thrust24THRUST_300001_SM_1000_NS8cuda_cub4core6detail5shmemE+104];
	ld.shared.u64 	%rd96, [_ZN6thrust24THRUST_300001_SM_1000_NS8cuda_cub4core6detail5shmemE+112];
	abs.f64 	%fd143, %fd320;
	abs.f64 	%fd144, %fd142;
	setp.lt.f64 	%p162, %fd143, %fd144;
	mov.f64 	%fd321, %fd142;
	mov.u64 	%rd332, %rd96;
	@%p162 bra 	$L__BB3_118;
	setp.lt.f64 	%p163, %fd144, %fd143;
	mov.f64 	%fd321, %fd320;
	mov.u64 	%rd332, %rd331;
	@%p163 bra 	$L__BB3_118;
	setp.lt.s64 	%p164, %rd331, %rd96;
	min.s64 	%rd332, %rd331, %rd96;
	selp.f64 	%fd321, %fd320, %fd142, %p164;
$L__BB3_118:
	setp.lt.s32 	%p165, %r36, 225;
	mov.u64 	%rd367, %rd332;
	mov.f64 	%fd351, %fd321;
	@%p165 bra 	$L__BB3_204;
	ld.shared.f64 	%fd147, [_ZN6thrust24THRUST_300001_SM_1000_NS8cuda_cub4core6detail5shmemE+120];
	ld.shared.u64 	%rd99, [_ZN6thrust24THRUST_300001_SM_1000_NS8cuda_cub4core6detail5shmemE+128];
	abs.f64 	%fd148, %fd321;
	abs.f64 	%fd149, %fd147;
	setp.lt.f64 	%p166, %fd148, %fd149;
	mov.u64 	%rd367, %rd99;
	mov.f64 	%fd351, %fd147;
	@%p166 bra 	$L__BB3_204;
	setp.lt.f64 	%p167, %fd149, %fd148;
	mov.u64 	%rd367, %rd332;
	mov.f64 	%fd351, %fd321;
	@%p167 bra 	$L__BB3_204;
	setp.lt.s64 	%p168, %rd332, %rd99;
	min.s64 	%rd367, %rd332, %rd99;
	selp.f64 	%fd351, %fd321, %fd147, %p168;
	bra.uni 	$L__BB3_204;
$L__BB3_122:
	mov.u32 	%r17, %tid.x;
	cvt.u64.u32 	%rd200, %r17;
	cvta.to.global.u64 	%rd201, %rd197;
	mul.wide.u32 	%rd202, %r17, 8;
	add.s64 	%rd203, %rd201, %rd202;
	ld.global.f64 	%fd274, [%rd203];
	add.s32 	%r37, %r17, 256;
	cvt.u64.u32 	%rd204, %r37;
	ld.global.f64 	%fd275, [%rd203+2048];
	add.s32 	%r38, %r17, 512;
	cvt.u64.u32 	%rd205, %r38;
	ld.global.f64 	%fd276, [%rd203+4096];
	add.s32 	%r39, %r17, 768;
	cvt.u64.u32 	%rd206, %r39;
	ld.global.f64 	%fd277, [%rd203+6144];
	or.b32  	%r40, %r17, 1024;
	cvt.u64.u32 	%rd101, %r40;
	add.s64 	%rd354, %rd198, %rd101;
	ld.global.f64 	%fd338, [%rd203+8192];
	abs.f64 	%fd278, %fd274;
	abs.f64 	%fd279, %fd275;
	setp.geu.f64 	%p3, %fd278, %fd279;
	selp.f64 	%fd280, %fd274, %fd275, %p3;
	selp.b64 	%rd207, %rd200, %rd204, %p3;
	abs.f64 	%fd281, %fd280;
	abs.f64 	%fd282, %fd276;
	setp.geu.f64 	%p4, %fd281, %fd282;
	selp.f64 	%fd283, %fd280, %fd276, %p4;
	selp.b64 	%rd208, %rd207, %rd205, %p4;
	abs.f64 	%fd284, %fd283;
	abs.f64 	%fd285, %fd277;
	setp.geu.f64 	%p5, %fd284, %fd285;
	selp.f64 	%fd152, %fd283, %fd277, %p5;
	selp.b64 	%rd104, %rd208, %rd206, %p5;
	abs.f64 	%fd153, %fd152;
	abs.f64 	%fd154, %fd338;
	setp.lt.f64 	%p6, %fd153, %fd154;
	@%p6 bra 	$L__BB3_124;
	setp.lt.f64 	%p7, %fd154, %fd153;
	setp.lt.u64 	%p8, %rd104, %rd101;
	or.pred  	%p9, %p7, %p8;
	selp.f64 	%fd338, %fd152, %fd338, %p9;
	add.s64 	%rd211, %rd198, %rd104;
	selp.b64 	%rd354, %rd211, %rd354, %p9;
$L__BB3_124:
	setp.lt.u32 	%p10, %r36, 2560;
	mov.b32 	%r394, 1280;
	@%p10 bra 	$L__BB3_137;
	mov.b32 	%r393, 1280;
	mov.f64 	%fd323, %fd338;
$L__BB3_126:
	cvt.u64.u32 	%rd212, %r393;
	add.s64 	%rd213, %rd200, %rd212;
	mul.wide.u32 	%rd214, %r393, 8;
	cvta.to.global.u64 	%rd215, %rd197;
	add.s64 	%rd217, %rd215, %rd202;
	add.s64 	%rd218, %rd217, %rd214;
	add.s64 	%rd335, %rd213, %rd198;
	ld.global.f64 	%fd324, [%rd218];
	ld.global.f64 	%fd325, [%rd218+2048];
	ld.global.f64 	%fd326, [%rd218+4096];
	ld.global.f64 	%fd327, [%rd218+6144];
	ld.global.f64 	%fd338, [%rd218+8192];
	abs.f64 	%fd163, %fd323;
	abs.f64 	%fd164, %fd324;
	setp.lt.f64 	%p11, %fd163, %fd164;
	@%p11 bra 	$L__BB3_128;
	setp.lt.f64 	%p12, %fd164, %fd163;
	setp.lt.s64 	%p13, %rd354, %rd335;
	or.pred  	%p14, %p12, %p13;
	selp.f64 	%fd324, %fd323, %fd324, %p14;
	selp.b64 	%rd335, %rd354, %rd335, %p14;
$L__BB3_128:
	cvt.u64.u32 	%rd219, %r393;
	add.s64 	%rd220, %rd200, %rd219;
	add.s64 	%rd221, %rd220, %rd198;
	add.s64 	%rd336, %rd221, 256;
	abs.f64 	%fd167, %fd324;
	abs.f64 	%fd168, %fd325;
	setp.lt.f64 	%p15, %fd167, %fd168;
	@%p15 bra 	$L__BB3_130;
	setp.lt.f64 	%p16, %fd168, %fd167;
	add.s64 	%rd226, %rd221, 256;
	setp.lt.s64 	%p17, %rd335, %rd226;
	or.pred  	%p18, %p16, %p17;
	selp.f64 	%fd325, %fd324, %fd325, %p18;
	selp.b64 	%rd336, %rd335, %rd226, %p18;
$L__BB3_130:
	add.s64 	%rd337, %rd221, 512;
	abs.f64 	%fd171, %fd325;
	abs.f64 	%fd172, %fd326;
	setp.lt.f64 	%p19, %fd171, %fd172;
	@%p19 bra 	$L__BB3_132;
	setp.lt.f64 	%p20, %fd172, %fd171;
	add.s64 	%rd234, %rd221, 512;
	setp.lt.s64 	%p21, %rd336, %rd234;
	or.pred  	%p22, %p20, %p21;
	selp.f64 	%fd326, %fd325, %fd326, %p22;
	selp.b64 	%rd337, %rd336, %rd234, %p22;
$L__BB3_132:
	add.s64 	%rd338, %rd221, 768;
	abs.f64 	%fd175, %fd326;
	abs.f64 	%fd176, %fd327;
	setp.lt.f64 	%p23, %fd175, %fd176;
	@%p23 bra 	$L__BB3_134;
	setp.lt.f64 	%p24, %fd176, %fd175;
	setp.lt.s64 	%p25, %rd337, %rd338;
	or.pred  	%p26, %p24, %p25;
	selp.f64 	%fd327, %fd326, %fd327, %p26;
	selp.b64 	%rd338, %rd337, %rd338, %p26;
$L__BB3_134:
	add.s64 	%rd354, %rd221, 1024;
	abs.f64 	%fd179, %fd327;
	abs.f64 	%fd180, %fd338;
	setp.lt.f64 	%p27, %fd179, %fd180;
	@%p27 bra 	$L__BB3_136;
	setp.lt.f64 	%p28, %fd180, %fd179;
	setp.lt.s64 	%p29, %rd338, %rd354;
	or.pred  	%p30, %p28, %p29;
	selp.f64 	%fd338, %fd327, %fd338, %p30;
	selp.b64 	%rd354, %rd338, %rd354, %p30;
$L__BB3_136:
	add.s32 	%r394, %r393, 1280;
	add.s32 	%r43, %r393, 2560;
	setp.le.s32 	%p31, %r43, %r36;
	mov.u32 	%r393, %r394;
	mov.f64 	%fd323, %fd338;
	@%p31 bra 	$L__BB3_126;
$L__BB3_137:
	setp.le.s32 	%p32, %r36, %r394;
	@%p32 bra 	$L__BB3_160;
	sub.s32 	%r21, %r36, %r394;
	setp.ge.s32 	%p33, %r17, %r21;
	@%p33 bra 	$L__BB3_160;
	cvta.to.global.u64 	%rd127, %rd197;
	not.b32 	%r44, %r17;
	add.s32 	%r45, %r36, %r44;
	sub.s32 	%r22, %r45, %r394;
	and.b32  	%r46, %r22, 768;
	setp.eq.s32 	%p34, %r46, 768;
	mov.u32 	%r397, %r17;
	@%p34 bra 	$L__BB3_145;
	add.s32 	%r47, %r17, %r394;
	cvt.u64.u32 	%rd242, %r47;
	add.s64 	%rd342, %rd198, %rd242;
	mul.wide.u32 	%rd243, %r47, 8;
	add.s64 	%rd341, %rd127, %rd243;
	shr.u32 	%r48, %r22, 8;
	add.s32 	%r49, %r48, 1;
	and.b32  	%r50, %r49, 3;
	neg.s32 	%r395, %r50;
	mov.u32 	%r397, %r17;
$L__BB3_141:
	.pragma "nounroll";
	mov.u64 	%rd132, %rd354;
	mov.f64 	%fd184, %fd338;
	ld.global.f64 	%fd185, [%rd341];
	abs.f64 	%fd186, %fd184;
	abs.f64 	%fd187, %fd185;
	setp.lt.f64 	%p35, %fd186, %fd187;
	mov.f64 	%fd338, %fd185;
	mov.u64 	%rd354, %rd342;
	@%p35 bra 	$L__BB3_144;
	setp.lt.f64 	%p36, %fd187, %fd186;
	mov.f64 	%fd338, %fd184;
	mov.u64 	%rd354, %rd132;
	@%p36 bra 	$L__BB3_144;
	setp.lt.s64 	%p37, %rd132, %rd342;
	selp.f64 	%fd338, %fd184, %fd185, %p37;
	min.s64 	%rd354, %rd132, %rd342;
$L__BB3_144:
	add.s32 	%r397, %r397, 256;
	add.s64 	%rd342, %rd342, 256;
	add.s64 	%rd341, %rd341, 2048;
	add.s32 	%r395, %r395, 1;
	setp.ne.s32 	%p38, %r395, 0;
	@%p38 bra 	$L__BB3_141;
$L__BB3_145:
	setp.lt.u32 	%p39, %r22, 768;
	@%p39 bra 	$L__BB3_160;
	add.s32 	%r398, %r397, %r394;
	cvt.u64.u32 	%rd244, %r398;
	add.s64 	%rd349, %rd198, %rd244;
	cvt.u64.u32 	%rd245, %r397;
	cvt.u64.u32 	%rd246, %r394;
	add.s64 	%rd247, %rd245, %rd246;
	shl.b64 	%rd248, %rd247, 3;
	add.s64 	%rd249, %rd248, %rd127;
	add.s64 	%rd348, %rd249, 6144;
	mul.wide.u32 	%rd250, %r398, 8;
	add.s64 	%rd347, %rd127, %rd250;
	add.s32 	%r399, %r397, 512;
$L__BB3_147:
	mov.u32 	%r32, %r399;
	ld.global.f64 	%fd193, [%rd347];
	abs.f64 	%fd194, %fd338;
	abs.f64 	%fd195, %fd193;
	setp.lt.f64 	%p40, %fd194, %fd195;
	mov.f64 	%fd335, %fd193;
	mov.u64 	%rd351, %rd349;
	@%p40 bra 	$L__BB3_150;
	setp.lt.f64 	%p41, %fd195, %fd194;
	mov.f64 	%fd335, %fd338;
	mov.u64 	%rd351, %rd354;
	@%p41 bra 	$L__BB3_150;
	setp.lt.s64 	%p42, %rd354, %rd349;
	selp.f64 	%fd335, %fd338, %fd193, %p42;
	min.s64 	%rd351, %rd354, %rd349;
$L__BB3_150:
	add.s32 	%r51, %r398, 256;
	cvt.u64.u32 	%rd251, %r51;
	add.s64 	%rd148, %rd198, %rd251;
	ld.global.f64 	%fd198, [%rd348+-4096];
	abs.f64 	%fd199, %fd335;
	abs.f64 	%fd200, %fd198;
	setp.lt.f64 	%p43, %fd199, %fd200;
	mov.f64 	%fd336, %fd198;
	mov.u64 	%rd352, %rd148;
	@%p43 bra 	$L__BB3_153;
	setp.lt.f64 	%p44, %fd200, %fd199;
	mov.f64 	%fd336, %fd335;
	mov.u64 	%rd352, %rd351;
	@%p44 bra 	$L__BB3_153;
	setp.lt.s64 	%p45, %rd351, %rd148;
	selp.f64 	%fd336, %fd335, %fd198, %p45;
	min.s64 	%rd352, %rd351, %rd148;
$L__BB3_153:
	add.s32 	%r52, %r398, 512;
	cvt.u64.u32 	%rd252, %r52;
	add.s64 	%rd151, %rd198, %rd252;
	ld.global.f64 	%fd203, [%rd348+-2048];
	abs.f64 	%fd204, %fd336;
	abs.f64 	%fd205, %fd203;
	setp.lt.f64 	%p46, %fd204, %fd205;
	mov.f64 	%fd337, %fd203;
	mov.u64 	%rd353, %rd151;
	@%p46 bra 	$L__BB3_156;
	setp.lt.f64 	%p47, %fd205, %fd204;
	mov.f64 	%fd337, %fd336;
	mov.u64 	%rd353, %rd352;
	@%p47 bra 	$L__BB3_156;
	setp.lt.s64 	%p48, %rd352, %rd151;
	selp.f64 	%fd337, %fd336, %fd203, %p48;
	min.s64 	%rd353, %rd352, %rd151;
$L__BB3_156:
	add.s32 	%r53, %r398, 768;
	cvt.u64.u32 	%rd253, %r53;
	add.s64 	%rd154, %rd198, %rd253;
	ld.global.f64 	%fd208, [%rd348];
	abs.f64 	%fd209, %fd337;
	abs.f64 	%fd210, %fd208;
	setp.lt.f64 	%p49, %fd209, %fd210;
	mov.f64 	%fd338, %fd208;
	mov.u64 	%rd354, %rd154;
	@%p49 bra 	$L__BB3_159;
	setp.lt.f64 	%p50, %fd210, %fd209;
	mov.f64 	%fd338, %fd337;
	mov.u64 	%rd354, %rd353;
	@%p50 bra 	$L__BB3_159;
	setp.lt.s64 	%p51, %rd353, %rd154;
	selp.f64 	%fd338, %fd337, %fd208, %p51;
	min.s64 	%rd354, %rd353, %rd154;
$L__BB3_159:
	add.s64 	%rd349, %rd349, 1024;
	add.s64 	%rd348, %rd348, 8192;
	add.s64 	%rd347, %rd347, 8192;
	add.s32 	%r399, %r32, 1024;
	add.s32 	%r54, %r32, 512;
	add.s32 	%r398, %r398, 1024;
	setp.lt.s32 	%p52, %r54, %r21;
	@%p52 bra 	$L__BB3_147;
$L__BB3_160:
	// begin inline asm
	mov.u32 %r55, %laneid;
	// end inline asm
	mov.b64 	%rd254, %fd338;
	mov.b64 	{%r57, %r62}, %rd254;
	mov.b32 	%r73, 1;
	mov.b32 	%r74, 31;
	mov.b32 	%r75, -1;
	// begin inline asm
	shfl.sync.down.b32 %r56, %r57, %r73, %r74, %r75;
	// end inline asm
	// begin inline asm
	shfl.sync.down.b32 %r61, %r62, %r73, %r74, %r75;
	// end inline asm
	mov.b64 	%rd255, {%r56, %r61};
	mov.b64 	%fd214, %rd255;
	mov.b64 	{%r67, %r72}, %rd354;
	// begin inline asm
	shfl.sync.down.b32 %r66, %r67, %r73, %r74, %r75;
	// end inline asm
	// begin inline asm
	shfl.sync.down.b32 %r71, %r72, %r73, %r74, %r75;
	// end inline asm
	mov.b64 	%rd161, {%r66, %r71};
	setp.gt.s32 	%p53, %r55, 30;
	mov.f64 	%fd340, %fd338;
	mov.u64 	%rd356, %rd354;
	@%p53 bra 	$L__BB3_164;
	abs.f64 	%fd215, %fd338;
	abs.f64 	%fd216, %fd214;
	setp.lt.f64 	%p54, %fd215, %fd216;
	mov.f64 	%fd340, %fd214;
	mov.u64 	%rd356, %rd161;
	@%p54 bra 	$L__BB3_164;
	setp.lt.f64 	%p55, %fd216, %fd215;
	mov.f64 	%fd340, %fd338;
	mov.u64 	%rd356, %rd354;
	@%p55 bra 	$L__BB3_164;
	setp.lt.s64 	%p56, %rd354, %rd161;
	selp.f64 	%fd340, %fd338, %fd214, %p56;
	min.s64 	%rd356, %rd354, %rd161;
$L__BB3_164:
	mov.b64 	%rd256, %fd340;
	mov.b64 	{%r77, %r82}, %rd256;
	mov.b32 	%r93, 2;
	mov.b32 	%r94, 31;
	mov.b32 	%r95, -1;
	// begin inline asm
	shfl.sync.down.b32 %r76, %r77, %r93, %r94, %r95;
	// end inline asm
	// begin inline asm
	shfl.sync.down.b32 %r81, %r82, %r93, %r94, %r95;
	// end inline asm
	mov.b64 	%rd257, {%r76, %r81};
	mov.b64 	%fd219, %rd257;
	mov.b64 	{%r87, %r92}, %rd356;
	// begin inline asm
	shfl.sync.down.b32 %r86, %r87, %r93, %r94, %r95;
	// end inline asm
	// begin inline asm
	shfl.sync.down.b32 %r91, %r92, %r93, %r94, %r95;
	// end inline asm
	mov.b64 	%rd164, {%r86, %r91};
	setp.gt.s32 	%p57, %r55, 29;
	mov.f64 	%fd341, %fd340;
	mov.u64 	%rd357, %rd356;
	@%p57 bra 	$L__BB3_168;
	abs.f64 	%fd220, %fd340;
	abs.f64 	%fd221, %fd219;
	setp.lt.f64 	%p58, %fd220, %fd221;
	mov.f64 	%fd341, %fd219;
	mov.u64 	%rd357, %rd164;
	@%p58 bra 	$L__BB3_168;
	setp.lt.f64 	%p59, %fd221, %fd220;
	mov.f64 	%fd341, %fd340;
	mov.u64 	%rd357, %rd356;
	@%p59 bra 	$L__BB3_168;
	setp.lt.s64 	%p60, %rd356, %rd164;
	selp.f64 	%fd341, %fd340, %fd219, %p60;
	min.s64 	%rd357, %rd356, %rd164;
$L__BB3_168:
	mov.b64 	%rd258, %fd341;
	mov.b64 	{%r97, %r102}, %rd258;
	mov.b32 	%r113, 4;
	mov.b32 	%r114, 31;
	mov.b32 	%r115, -1;
	// begin inline asm
	shfl.sync.down.b32 %r96, %r97, %r113, %r114, %r115;
	// end inline asm
	// begin inline asm
	shfl.sync.down.b32 %r101, %r102, %r113, %r114, %r115;
	// end inline asm
	mov.b64 	%rd259, {%r96, %r101};
	mov.b64 	%fd224, %rd259;
	mov.b64 	{%r107, %r112}, %rd357;
	// begin inline asm
	shfl.sync.down.b32 %r106, %r107, %r113, %r114, %r115;
	// end inline asm
	// begin inline asm
	shfl.sync.down.b32 %r111, %r112, %r113, %r114, %r115;
	// end inline asm
	mov.b64 	%rd167, {%r106, %r111};
	setp.gt.s32 	%p61, %r55, 27;
	mov.f64 	%fd342, %fd341;
	mov.u64 	%rd358, %rd357;
	@%p61 bra 	$L__BB3_172;
	abs.f64 	%fd225, %fd341;
	abs.f64 	%fd226, %fd224;
	setp.lt.f64 	%p62, %fd225, %fd226;
	mov.f64 	%fd342, %fd224;
	mov.u64 	%rd358, %rd167;
	@%p62 bra 	$L__BB3_172;
	setp.lt.f64 	%p63, %fd226, %fd225;
	mov.f64 	%fd342, %fd341;
	mov.u64 	%rd358, %rd357;
	@%p63 bra 	$L__BB3_172;
	setp.lt.s64 	%p64, %rd357, %rd167;
	selp.f64 	%fd342, %fd341, %fd224, %p64;
	min.s64 	%rd358, %rd357, %rd167;
$L__BB3_172:
	mov.b64 	%rd260, %fd342;
	mov.b64 	{%r117, %r122}, %rd260;
	mov.b32 	%r133, 8;
	mov.b32 	%r134, 31;
	mov.b32 	%r135, -1;
	// begin inline asm
	shfl.sync.down.b32 %r116, %r117, %r133, %r134, %r135;
	// end inline asm
	// begin inline asm
	shfl.sync.down.b32 %r121, %r122, %r133, %r134, %r135;
	// end inline asm
	mov.b64 	%rd261, {%r116, %r121};
	mov.b64 	%fd229, %rd261;
	mov.b64 	{%r127, %r132}, %rd358;
	// begin inline asm
	shfl.sync.down.b32 %r126, %r127, %r133, %r134, %r135;
	// end inline asm
	// begin inline asm
	shfl.sync.down.b32 %r131, %r132, %r133, %r134, %r135;
	// end inline asm
	mov.b64 	%rd170, {%r126, %r131};
	setp.gt.s32 	%p65, %r55, 23;
	mov.f64 	%fd343, %fd342;
	mov.u64 	%rd359, %rd358;
	@%p65 bra 	$L__BB3_176;
	abs.f64 	%fd230, %fd342;
	abs.f64 	%fd231, %fd229;
	setp.lt.f64 	%p66, %fd230, %fd231;
	mov.f64 	%fd343, %fd229;
	mov.u64 	%rd359, %rd170;
	@%p66 bra 	$L__BB3_176;
	setp.lt.f64 	%p67, %fd231, %fd230;
	mov.f64 	%fd343, %fd342;
	mov.u64 	%rd359, %rd358;
	@%p67 bra 	$L__BB3_176;
	setp.lt.s64 	%p68, %rd358, %rd170;
	selp.f64 	%fd343, %fd342, %fd229, %p68;
	min.s64 	%rd359, %rd358, %rd170;
$L__BB3_176:
	mov.b64 	%rd262, %fd343;
	mov.b64 	{%r137, %r142}, %rd262;
	mov.b32 	%r153, 16;
	mov.b32 	%r154, 31;
	mov.b32 	%r155, -1;
	// begin inline asm
	shfl.sync.down.b32 %r136, %r137, %r153, %r154, %r155;
	// end inline asm
	// begin inline asm
	shfl.sync.down.b32 %r141, %r142, %r153, %r154, %r155;
	// end inline asm
	mov.b64 	%rd263, {%r136, %r141};
	mov.b64 	%fd234, %rd263;
	mov.b64 	{%r147, %r152}, %rd359;
	// begin inline asm
	shfl.sync.down.b32 %r146, %r147, %r153, %r154, %r155;
	// end inline asm
	// begin inline asm
	shfl.sync.down.b32 %r151, %r152, %r153, %r154, %r155;
	// end inline asm
	mov.b64 	%rd173, {%r146, %r151};
	setp.gt.s32 	%p69, %r55, 15;
	mov.f64 	%fd351, %fd343;
	mov.u64 	%rd367, %rd359;
	@%p69 bra 	$L__BB3_180;
	abs.f64 	%fd235, %fd343;
	abs.f64 	%fd236, %fd234;
	setp.lt.f64 	%p70, %fd235, %fd236;
	mov.f64 	%fd351, %fd234;
	mov.u64 	%rd367, %rd173;
	@%p70 bra 	$L__BB3_180;
	setp.lt.f64 	%p71, %fd236, %fd235;
	mov.f64 	%fd351, %fd343;
	mov.u64 	%rd367, %rd359;
	@%p71 bra 	$L__BB3_180;
	setp.lt.s64 	%p72, %rd359, %rd173;
	selp.f64 	%fd351, %fd343, %fd234, %p72;
	min.s64 	%rd367, %rd359, %rd173;
$L__BB3_180:
	setp.ne.s32 	%p73, %r55, 0;
	@%p73 bra 	$L__BB3_182;
	shr.u32 	%r156, %r17, 1;
	and.b32  	%r157, %r156, 496;
	mov.u32 	%r158, _ZN6thrust24THRUST_300001_SM_1000_NS8cuda_cub4core6detail5shmemE;
	add.s32 	%r159, %r158, %r157;
	st.shared.f64 	[%r159+8], %fd351;
	st.shared.u64 	[%r159+16], %rd367;
$L__BB3_182:
	bar.sync 	0;
	setp.ne.s32 	%p74, %r17, 0;
	@%p74 bra 	$L__BB3_204;
	ld.shared.f64 	%fd239, [_ZN6thrust24THRUST_300001_SM_1000_NS8cuda_cub4core6detail5shmemE+24];
	ld.shared.u64 	%rd176, [_ZN6thrust24THRUST_300001_SM_1000_NS8cuda_cub4core6detail5shmemE+32];
	abs.f64 	%fd240, %fd351;
	abs.f64 	%fd241, %fd239;
	setp.lt.f64 	%p75, %fd240, %fd241;
	mov.f64 	%fd345, %fd239;
	mov.u64 	%rd361, %rd176;
	@%p75 bra 	$L__BB3_186;
	setp.lt.f64 	%p76, %fd241, %fd240;
	mov.f64 	%fd345, %fd351;
	mov.u64 	%rd361, %rd367;
	@%p76 bra 	$L__BB3_186;
	setp.lt.s64 	%p77, %rd367, %rd176;
	selp.f64 	%fd345, %fd351, %fd239, %p77;
	min.s64 	%rd361, %rd367, %rd176;
$L__BB3_186:
	ld.shared.f64 	%fd244, [_ZN6thrust24THRUST_300001_SM_1000_NS8cuda_cub4core6detail5shmemE+40];
	ld.shared.u64 	%rd179, [_ZN6thrust24THRUST_300001_SM_1000_NS8cuda_cub4core6detail5shmemE+48];
	abs.f64 	%fd245, %fd345;
	abs.f64 	%fd246, %fd244;
	setp.lt.f64 	%p78, %fd245, %fd246;
	mov.f64 	%fd346, %fd244;
	mov.u64 	%rd362, %rd179;
	@%p78 bra 	$L__BB3_189;
	setp.lt.f64 	%p79, %fd246, %fd245;
	mov.f64 	%fd346, %fd345;
	mov.u64 	%rd362, %rd361;
	@%p79 bra 	$L__BB3_189;
	setp.lt.s64 	%p80, %rd361, %rd179;
	selp.f64 	%fd346, %fd345, %fd244, %p80;
	min.s64 	%rd362, %rd361, %rd179;
$L__BB3_189:
	ld.shared.f64 	%fd249, [_ZN6thrust24THRUST_300001_SM_1000_NS8cuda_cub4core6detail5shmemE+56];
	ld.shared.u64 	%rd182, [_ZN6thrust24THRUST_300001_SM_1000_NS8cuda_cub4core6detail5shmemE+64];
	abs.f64 	%fd250, %fd346;
	abs.f64 	%fd251, %fd249;
	setp.lt.f64 	%p81, %fd250, %fd251;
	mov.f64 	%fd347, %fd249;
	mov.u64 	%rd363, %rd182;
	@%p81 bra 	$L__BB3_192;
	setp.lt.f64 	%p82, %fd251, %fd250;
	mov.f64 	%fd347, %fd346;
	mov.u64 	%rd363, %rd362;
	@%p82 bra 	$L__BB3_192;
	setp.lt.s64 	%p83, %rd362, %rd182;
	selp.f64 	%fd347, %fd346, %fd249, %p83;
	min.s64 	%rd363, %rd362, %rd182;
$L__BB3_192:
	ld.shared.f64 	%fd254, [_ZN6thrust24THRUST_300001_SM_1000_NS8cuda_cub4core6detail5shmemE+72];
	ld.shared.u64 	%rd185, [_ZN6thrust24THRUST_300001_SM_1000_NS8cuda_cub4core6detail5shmemE+80];
	abs.f64 	%fd255, %fd347;
	abs.f64 	%fd256, %fd254;
	setp.lt.f64 	%p84, %fd255, %fd256;
	mov.f64 	%fd348, %fd254;
	mov.u64 	%rd364, %rd185;
	@%p84 bra 	$L__BB3_195;
	setp.lt.f64 	%p85, %fd256, %fd255;
	mov.f64 	%fd348, %fd347;
	mov.u64 	%rd364, %rd363;
	@%p85 bra 	$L__BB3_195;
	setp.lt.s64 	%p86, %rd363, %rd185;
	selp.f64 	%fd348, %fd347, %fd254, %p86;
	min.s64 	%rd364, %rd363, %rd185;
$L__BB3_195:
	ld.shared.f64 	%fd259, [_ZN6thrust24THRUST_300001_SM_1000_NS8cuda_cub4core6detail5shmemE+88];
	ld.shared.u64 	%rd188, [_ZN6thrust24THRUST_300001_SM_1000_NS8cuda_cub4core6detail5shmemE+96];
	abs.f64 	%fd260, %fd348;
	abs.f64 	%fd261, %fd259;
	setp.lt.f64 	%p87, %fd260, %fd261;
	mov.f64 	%fd349, %fd259;
	mov.u64 	%rd365, %rd188;
	@%p87 bra 	$L__BB3_198;
	setp.lt.f64 	%p88, %fd261, %fd260;
	mov.f64 	%fd349, %fd348;
	mov.u64 	%rd365, %rd364;
	@%p88 bra 	$L__BB3_198;
	setp.lt.s64 	%p89, %rd364, %rd188;
	selp.f64 	%fd349, %fd348, %fd259, %p89;
	min.s64 	%rd365, %rd364, %rd188;
$L__BB3_198:
	ld.shared.f64 	%fd264, [_ZN6thrust24THRUST_300001_SM_1000_NS8cuda_cub4core6detail5shmemE+104];
	ld.shared.u64 	%rd191, [_ZN6thrust24THRUST_300001_SM_1000_NS8cuda_cub4core6detail5shmemE+112];
	abs.f64 	%fd265, %fd349;
	abs.f64 	%fd266, %fd264;
	setp.lt.f64 	%p90, %fd265, %fd266;
	mov.f64 	%fd350, %fd264;
	mov.u64 	%rd366, %rd191;
	@%p90 bra 	$L__BB3_201;
	setp.lt.f64 	%p91, %fd266, %fd265;
	mov.f64 	%fd350, %fd349;
	mov.u64 	%rd366, %rd365;
	@%p91 bra 	$L__BB3_201;
	setp.lt.s64 	%p92, %rd365, %rd191;
	selp.f64 	%fd350, %fd349, %fd264, %p92;
	min.s64 	%rd366, %rd365, %rd191;
$L__BB3_201:
	ld.shared.f64 	%fd269, [_ZN6thrust24THRUST_300001_SM_1000_NS8cuda_cub4core6detail5shmemE+120];
	ld.shared.u64 	%rd194, [_ZN6thrust24THRUST_300001_SM_1000_NS8cuda_cub4core6detail5shmemE+128];
	abs.f64 	%fd270, %fd350;
	abs.f64 	%fd271, %fd269;
	setp.lt.f64 	%p93, %fd270, %fd271;
	mov.u64 	%rd367, %rd194;
	mov.f64 	%fd351, %fd269;
	@%p93 bra 	$L__BB3_204;
	setp.lt.f64 	%p94, %fd271, %fd270;
	mov.u64 	%rd367, %rd366;
	mov.f64 	%fd351, %fd350;
	@%p94 bra 	$L__BB3_204;
	setp.lt.s64 	%p95, %rd366, %rd194;
	selp.f64 	%fd351, %fd350, %fd269, %p95;
	min.s64 	%rd367, %rd366, %rd194;
$L__BB3_204:
	mov.u32 	%r387, %tid.x;
	setp.ne.s32 	%p212, %r387, 0;
	@%p212 bra 	$L__BB3_206;
	ld.param.u64 	%rd297, [_ZN6thrust24THRUST_300001_SM_1000_NS8cuda_cub4core6detail13_kernel_agentINS1_8__reduce11ReduceAgentINS0_12zip_iteratorIN4cuda3std3__45tupleIJNS0_10device_ptrIdEENS0_17counting_iteratorIlNS0_11use_defaultESF_SF_EEEEEEEPNSB_IJdlEEESJ_iNS1_9__extrema9arg_max_fIdl13compare_valueEEEEJSI_SK_iSO_EEEvDpT0__param_1];
	cvta.to.global.u64 	%rd296, %rd297;
	st.global.f64 	[%rd296], %fd351;
	st.global.u64 	[%rd296+8], %rd367;
$L__BB3_206:
	ret;

}
	// .globl	_ZN6thrust24THRUST_300001_SM_1000_NS8cuda_cub4core6detail13_kernel_agentINS1_8__reduce11ReduceAgentINS0_12zip_iteratorIN4cuda3std3__45tupleIJNS0_10device_ptrIdEENS0_17counting_iteratorIlNS0_11use_defaultESF_SF_EEEEEEEPNSB_IJdlEEESJ_iNS1_9__extrema9arg_max_fIdl13compare_valueEEEEJSI_SK_iN3cub18CUB_300001_SM_100013GridEvenShareIiEENSR_9GridQueueIjEESO_EEEvDpT0_
.visible .entry _ZN6thrust24THRUST_300001_SM_1000_NS8cuda_cub4core6detail13_kernel_agentINS1_8__reduce11ReduceAgentINS0_12zip_iteratorIN4cuda3std3__45tupleIJNS0_10device_ptrIdEENS0_17counting_iteratorIlNS0_11use_defaultESF_SF_EEEEEEEPNSB_IJdlEEESJ_iNS1_9__extrema9arg_max_fIdl13compare_valueEEEEJSI_SK_iN3cub18CUB_300001_SM_100013GridEvenShareIiEENSR_9GridQueueIjEESO_EEEvDpT0_(
	.param .align 8 .b8 _ZN6thrust24THRUST_300001_SM_1000_NS8cuda_cub4core6detail13_kernel_agentINS1_8__reduce11ReduceAgentINS0_12zip_iteratorIN4cuda3std3__45tupleIJNS0_10device_ptrIdEENS0_17counting_iteratorIlNS0_11use_defaultESF_SF_EEEEEEEPNSB_IJdlEEESJ_iNS1_9__extrema9arg_max_fIdl13compare_valueEEEEJSI_SK_iN3cub18CUB_300001_SM_100013GridEvenShareIiEENSR_9GridQueueIjEESO_EEEvDpT0__param_0[16],
	.param .u64 .ptr .align 1 _ZN6thrust24THRUST_300001_SM_1000_NS8cuda_cub4core6detail13_kernel_agentINS1_8__reduce11ReduceAgentINS0_12zip_iteratorIN4cuda3std3__45tupleIJNS0_10device_ptrIdEENS0_17counting_iteratorIlNS0_11use_defaultESF_SF_EEEEEEEPNSB_IJdlEEESJ_iNS1_9__extrema9arg_max_fIdl13compare_valueEEEEJSI_SK_iN3cub18CUB_300001_SM_100013GridEvenShareIiEENSR_9GridQueueIjEESO_EEEvDpT0__param_1,
	.param .u32 _ZN6thrust24THRUST_300001_SM_1000_NS8cuda_cub4core6detail13_kernel_agentINS1_8__reduce11ReduceAgentINS0_12zip_iteratorIN4cuda3std3__45tupleIJNS0_10device_ptrIdEENS0_17counting_iteratorIlNS0_11use_defaultESF_SF_EEEEEEEPNSB_IJdlEEESJ_iNS1_9__extrema9arg_max_fIdl13compare_valueEEEEJSI_SK_iN3cub18CUB_300001_SM_100013GridEvenShareIiEENSR_9GridQueueIjEESO_EEEvDpT0__param_2,
	.param .align 4 .b8 _ZN6thrust24THRUST_300001_SM_1000_NS8cuda_cub4core6detail13_kernel_agentINS1_8__reduce11ReduceAgentINS0_12zip_iteratorIN4cuda3std3__45tupleIJNS0_10device_ptrIdEENS0_17counting_iteratorIlNS0_11use_defaultESF_SF_EEEEEEEPNSB_IJdlEEESJ_iNS1_9__extrema9arg_max_fIdl13compare_valueEEEEJSI_SK_iN3cub18CUB_300001_SM_100013GridEvenShareIiEENSR_9GridQueueIjEESO_EEEvDpT0__param_3[40],
	.param .align 8 .b8 _ZN6thrust24THRUST_300001_SM_1000_NS8cuda_cub4core6detail13_kernel_agentINS1_8__reduce11ReduceAgentINS0_12zip_iteratorIN4cuda3std3__45tupleIJNS0_10device_ptrIdEENS0_17counting_iteratorIlNS0_11use_defaultESF_SF_EEEEEEEPNSB_IJdlEEESJ_iNS1_9__extrema9arg_max_fIdl13compare_valueEEEEJSI_SK_iN3cub18CUB_300001_SM_100013GridEvenShareIiEENSR_9GridQueueIjEESO_EEEvDpT0__param_4[8],
	.param .align 1 .b8 _ZN6thrust24THRUST_300001_SM_1000_NS8cuda_cub4core6detail13_kernel_agentINS1_8__reduce11ReduceAgentINS0_12zip_iteratorIN4cuda3std3__45tupleIJNS0_10device_ptrIdEENS0_17counting_iteratorIlNS0_11use_defaultESF_SF_EEEEEEEPNSB_IJdlEEESJ_iNS1_9__extrema9arg_max_fIdl13compare_valueEEEEJSI_SK_iN3cub18CUB_300001_SM_100013GridEvenShareIiEENSR_9GridQueueIjEESO_EEEvDpT0__param_5[1]
)
.maxntid 256
{
	.reg .pred 	%p<215>;
	.reg .b32 	%r<437>;
	.reg .b64 	%rd<318>;
	.reg .b64 	%fd<352>;

	ld.param.u64 	%rd3, [_ZN6thrust24THRUST_300001_SM_1000_NS8cuda_cub4core6detail13_kernel_agentINS1_8__reduce11ReduceAgentINS0_12zip_iteratorIN4cuda3std3__45tupleIJNS0_10device_ptrIdEENS0_17counting_iteratorIlNS0_11use_defaultESF_SF_EEEEEEEPNSB_IJdlEEESJ_iNS1_9__extrema9arg_max_fIdl13compare_valueEEEEJSI_SK_iN3cub18CUB_300001_SM_100013GridEvenShareIiEENSR_9GridQueueIjEESO_EEEvDpT0__param_0+8];
	ld.param.u64 	%rd181, [_ZN6thrust24THRUST_300001_SM_1000_NS8cuda_cub4core6detail13_kernel_agentINS1_8__reduce11ReduceAgentINS0_12zip_iteratorIN4cuda3std3__45tupleIJNS0_10device_ptrIdEENS0_17counting_iteratorIlNS0_11use_defaultESF_SF_EEEEEEEPNSB_IJdlEEESJ_iNS1_9__extrema9arg_max_fIdl13compare_valueEEEEJSI_SK_iN3cub18CUB_300001_SM_100013GridEvenShareIiEENSR_9GridQueueIjEESO_EEEvDpT0__param_0];
	ld.param.u64 	%rd182, [_ZN6thrust24THRUST_300001_SM_1000_NS8cuda_cub4core6detail13_kernel_agentINS1_8__reduce11ReduceAgentINS0_12zip_iteratorIN4cuda3std3__45tupleIJNS0_10device_ptrIdEENS0_17counting_iteratorIlNS0_11use_defaultESF_SF_EEEEEEEPNSB_IJdlEEESJ_iNS1_9__extrema9arg_max_fIdl13compare_valueEEEEJSI_SK_iN3cub18CUB_300001_SM_100013GridEvenShareIiEENSR_9GridQueueIjEESO_EEEvDpT0__param_4];
	ld.param.u32 	%r66, [_ZN6thrust24THRUST_300001_SM_1000_NS8cuda_cub4core6detail13_kernel_agentINS1_8__reduce11ReduceAgentINS0_12zip_iteratorIN4cuda3std3__45tupleIJNS0_10device_ptrIdEENS0_17counting_iteratorIlNS0_11use_defaultESF_SF_EEEEEEEPNSB_IJdlEEESJ_iNS1_9__extrema9arg_max_fIdl13compare_valueEEEEJSI_SK_iN3cub18CUB_300001_SM_100013GridEvenShareIiEENSR_9GridQueueIjEESO_EEEvDpT0__param_2];
	cvta.to.global.u64 	%rd1, %rd182;
	cvta.to.global.u64 	%rd2, %rd181;
	mov.u32 	%r1, %ctaid.x;
	mul.lo.s32 	%r2, %r1, 1280;
	mov.u32 	%r67, %nctaid.x;
	mul.lo.s32 	%r3, %r67, 1280;
	add.s32 	%r68, %r2, 1280;
	setp.le.s32 	%p1, %r68, %r66;
	@%p1 bra 	$L__BB4_121;
	sub.s32 	%r4, %r66, %r2;
	mov.u32 	%r5, %tid.x;
	setp.ge.s32 	%p98, %r5, %r4;
	mov.f64 	%fd298, 0d0000000000000000;
	mov.b64 	%rd264, 0;
	mov.u32 	%r420, %r5;
	@%p98 bra 	$L__BB4_3;
	add.s32 	%r190, %r2, %r5;
	cvt.s64.s32 	%rd219, %r190;
	mul.wide.s32 	%rd220, %r190, 8;
	add.s64 	%rd221, %rd2, %rd220;
	add.s64 	%rd264, %rd3, %rd219;
	ld.global.f64 	%fd298, [%rd221];
	add.s32 	%r420, %r5, 256;
$L__BB4_3:
	setp.ge.s32 	%p99, %r420, %r4;
	@%p99 bra 	$L__BB4_25;
	not.b32 	%r191, %r420;
	add.s32 	%r192, %r66, %r191;
	sub.s32 	%r8, %r192, %r2;
	and.b32  	%r193, %r8, 768;
	setp.eq.s32 	%p100, %r193, 768;
	@%p100 bra 	$L__BB4_10;
	add.s32 	%r418, %r420, %r2;
	shr.u32 	%r194, %r8, 8;
	add.s32 	%r195, %r194, 1;
	and.b32  	%r196, %r195, 3;
	neg.s32 	%r417, %r196;
$L__BB4_6:
	.pragma "nounroll";
	mov.u64 	%rd6, %rd264;
	mov.f64 	%fd3, %fd298;
	cvt.s64.s32 	%rd223, %r418;
	add.s64 	%rd7, %rd3, %rd223;
	mul.wide.s32 	%rd224, %r418, 8;
	add.s64 	%rd225, %rd2, %rd224;
	ld.global.f64 	%fd4, [%rd225];
	abs.f64 	%fd5, %fd3;
	abs.f64 	%fd6, %fd4;
	setp.lt.f64 	%p101, %fd5, %fd6;
	mov.u64 	%rd264, %rd7;
	mov.f64 	%fd298, %fd4;
	@%p101 bra 	$L__BB4_9;
	setp.lt.f64 	%p102, %fd6, %fd5;
	mov.u64 	%rd264, %rd6;
	mov.f64 	%fd298, %fd3;
	@%p102 bra 	$L__BB4_9;
	setp.lt.s64 	%p103, %rd6, %rd7;
	min.s64 	%rd264, %rd6, %rd7;
	selp.f64 	%fd298, %fd3, %fd4, %p103;
$L__BB4_9:
	add.s32 	%r420, %r420, 256;
	add.s32 	%r418, %r418, 256;
	add.s32 	%r417, %r417, 1;
	setp.ne.s32 	%p104, %r417, 0;
	@%p104 bra 	$L__BB4_6;
$L__BB4_10:
	setp.lt.u32 	%p105, %r8, 768;
	@%p105 bra 	$L__BB4_25;
	add.s32 	%r421, %r420, %r2;
	add.s32 	%r424, %r421, 256;
	add.s32 	%r423, %r421, 512;
	add.s32 	%r422, %r421, 768;
	add.s64 	%rd12, %rd2, 4096;
$L__BB4_12:
	cvt.s64.s32 	%rd226, %r424;
	add.s64 	%rd14, %rd3, %rd226;
	cvt.s64.s32 	%rd227, %r423;
	add.s64 	%rd15, %rd3, %rd227;
	cvt.s64.s32 	%rd228, %r422;
	add.s64 	%rd16, %rd3, %rd228;
	cvt.s64.s32 	%rd229, %r421;
	mul.wide.s32 	%rd230, %r421, 8;
	add.s64 	%rd17, %rd12, %rd230;
	add.s64 	%rd18, %rd3, %rd229;
	ld.global.f64 	%fd12, [%rd17+-4096];
	abs.f64 	%fd13, %fd298;
	abs.f64 	%fd14, %fd12;
	setp.lt.f64 	%p106, %fd13, %fd14;
	mov.u64 	%rd261, %rd18;
	mov.f64 	%fd295, %fd12;
	@%p106 bra 	$L__BB4_15;
	setp.lt.f64 	%p107, %fd14, %fd13;
	mov.u64 	%rd261, %rd264;
	mov.f64 	%fd295, %fd298;
	@%p107 bra 	$L__BB4_15;
	setp.lt.s64 	%p108, %rd264, %rd18;
	min.s64 	%rd261, %rd264, %rd18;
	selp.f64 	%fd295, %fd298, %fd12, %p108;
$L__BB4_15:
	ld.global.f64 	%fd17, [%rd17+-2048];
	abs.f64 	%fd18, %fd295;
	abs.f64 	%fd19, %fd17;
	setp.lt.f64 	%p109, %fd18, %fd19;
	mov.u64 	%rd262, %rd14;
	mov.f64 	%fd296, %fd17;
	@%p109 bra 	$L__BB4_18;
	setp.lt.f64 	%p110, %fd19, %fd18;
	mov.u64 	%rd262, %rd261;
	mov.f64 	%fd296, %fd295;
	@%p110 bra 	$L__BB4_18;
	setp.lt.s64 	%p111, %rd261, %rd14;
	min.s64 	%rd262, %rd261, %rd14;
	selp.f64 	%fd296, %fd295, %fd17, %p111;
$L__BB4_18:
	ld.global.f64 	%fd22, [%rd17];
	abs.f64 	%fd23, %fd296;
	abs.f64 	%fd24, %fd22;
	setp.lt.f64 	%p112, %fd23, %fd24;
	mov.u64 	%rd263, %rd15;
	mov.f64 	%fd297, %fd22;
	@%p112 bra 	$L__BB4_21;
	setp.lt.f64 	%p113, %fd24, %fd23;
	mov.u64 	%rd263, %rd262;
	mov.f64 	%fd297, %fd296;
	@%p113 bra 	$L__BB4_21;
	setp.lt.s64 	%p114, %rd262, %rd15;
	min.s64 	%rd263, %rd262, %rd15;
	selp.f64 	%fd297, %fd296, %fd22, %p114;
$L__BB4_21:
	ld.global.f64 	%fd27, [%rd17+2048];
	abs.f64 	%fd28, %fd297;
	abs.f64 	%fd29, %fd27;
	setp.lt.f64 	%p115, %fd28, %fd29;
	mov.u64 	%rd264, %rd16;
	mov.f64 	%fd298, %fd27;
	@%p115 bra 	$L__BB4_24;
	setp.lt.f64 	%p116, %fd29, %fd28;
	mov.u64 	%rd264, %rd263;
	mov.f64 	%fd298, %fd297;
	@%p116 bra 	$L__BB4_24;
	setp.lt.s64 	%p117, %rd263, %rd16;
	min.s64 	%rd264, %rd263, %rd16;
	selp.f64 	%fd298, %fd297, %fd27, %p117;
$L__BB4_24:
	add.s32 	%r420, %r420, 1024;
	add.s32 	%r424, %r424, 1024;
	add.s32 	%r423, %r423, 1024;
	add.s32 	%r422, %r422, 1024;
	add.s32 	%r421, %r421, 1024;
	setp.lt.s32 	%p118, %r420, %r4;
	@%p118 bra 	$L__BB4_12;
$L__BB4_25:
	setp.lt.s32 	%p119, %r4, 256;
	@%p119 bra 	$L__BB4_70;
	// begin inline asm
	mov.u32 %r310, %laneid;
	// end inline asm
	mov.b64 	%rd241, %fd298;
	mov.b64 	{%r312, %r317}, %rd241;
	mov.b32 	%r328, 1;
	mov.b32 	%r329, 31;
	mov.b32 	%r330, -1;
	// begin inline asm
	shfl.sync.down.b32 %r311, %r312, %r328, %r329, %r330;
	// end inline asm
	// begin inline asm
	shfl.sync.down.b32 %r316, %r317, %r328, %r329, %r330;
	// end inline asm
	mov.b64 	%rd242, {%r311, %r316};
	mov.b64 	%fd33, %rd242;
	mov.b64 	{%r322, %r327}, %rd264;
	// begin inline asm
	shfl.sync.down.b32 %r321, %r322, %r328, %r329, %r330;
	// end inline asm
	// begin inline asm
	shfl.sync.down.b32 %r326, %r327, %r328, %r329, %r330;
	// end inline asm
	mov.b64 	%rd28, {%r321, %r326};
	setp.gt.s32 	%p171, %r310, 30;
	mov.u64 	%rd266, %rd264;
	mov.f64 	%fd300, %fd298;
	@%p171 bra 	$L__BB4_30;
	abs.f64 	%fd34, %fd298;
	abs.f64 	%fd35, %fd33;
	setp.lt.f64 	%p172, %fd34, %fd35;
	mov.u64 	%rd266, %rd28;
	mov.f64 	%fd300, %fd33;
	@%p172 bra 	$L__BB4_30;
	setp.lt.f64 	%p173, %fd35, %fd34;
	mov.u64 	%rd266, %rd264;
	mov.f64 	%fd300, %fd298;
	@%p173 bra 	$L__BB4_30;
	setp.lt.s64 	%p174, %rd264, %rd28;
	min.s64 	%rd266, %rd264, %rd28;
	selp.f64 	%fd300, %fd298, %fd33, %p174;
$L__BB4_30:
	mov.b64 	%rd243, %fd300;
	mov.b64 	{%r332, %r337}, %rd243;
	mov.b32 	%r348, 2;
	mov.b32 	%r349, 31;
	mov.b32 	%r350, -1;
	// begin inline asm
	shfl.sync.down.b32 %r331, %r332, %r348, %r349, %r350;
	// end inline asm
	// begin inline asm
	shfl.sync.down.b32 %r336, %r337, %r348, %r349, %r350;
	// end inline asm
	mov.b64 	%rd244, {%r331, %r336};
	mov.b64 	%fd38, %rd244;
	mov.b64 	{%r342, %r347}, %rd266;
	// begin inline asm
	shfl.sync.down.b32 %r341, %r342, %r348, %r349, %r350;
	// end inline asm
	// begin inline asm
	shfl.sync.down.b32 %r346, %r347, %r348, %r349, %r350;
	// end inline asm
	mov.b64 	%rd31, {%r341, %r346};
	setp.gt.s32 	%p175, %r310, 29;
	mov.u64 	%rd267, %rd266;
	mov.f64 	%fd301, %fd300;
	@%p175 bra 	$L__BB4_34;
	abs.f64 	%fd39, %fd300;
	abs.f64 	%fd40, %fd38;
	setp.lt.f64 	%p176, %fd39, %fd40;
	mov.u64 	%rd267, %rd31;
	mov.f64 	%fd301, %fd38;
	@%p176 bra 	$L__BB4_34;
	setp.lt.f64 	%p177, %fd40, %fd39;
	mov.u64 	%rd267, %rd266;
	mov.f64 	%fd301, %fd300;
	@%p177 bra 	$L__BB4_34;
	setp.lt.s64 	%p178, %rd266, %rd31;
	min.s64 	%rd267, %rd266, %rd31;
	selp.f64 	%fd301, %fd300, %fd38, %p178;
$L__BB4_34:
	mov.b64 	%rd245, %fd301;
	mov.b64 	{%r352, %r357}, %rd245;
	mov.b32 	%r368, 4;
	mov.b32 	%r369, 31;
	mov.b32 	%r370, -1;
	// begin inline asm
	shfl.sync.down.b32 %r351, %r352, %r368, %r369, %r370;
	// end inline asm
	// begin inline asm
	shfl.sync.down.b32 %r356, %r357, %r368, %r369, %r370;
	// end inline asm
	mov.b64 	%rd246, {%r351, %r356};
	mov.b64 	%fd43, %rd246;
	mov.b64 	{%r362, %r367}, %rd267;
	// begin inline asm
	shfl.sync.down.b32 %r361, %r362, %r368, %r369, %r370;
	// end inline asm
	// begin inline asm
	shfl.sync.down.b32 %r366, %r367, %r368, %r369, %r370;
	// end inline asm
	mov.b64 	%rd34, {%r361, %r366};
	setp.gt.s32 	%p179, %r310, 27;
	mov.u64 	%rd268, %rd267;
	mov.f64 	%fd302, %fd301;
	@%p179 bra 	$L__BB4_38;
	abs.f64 	%fd44, %fd301;
	abs.f64 	%fd45, %fd43;
	setp.lt.f64 	%p180, %fd44, %fd45;
	mov.u64 	%rd268, %rd34;
	mov.f64 	%fd302, %fd43;
	@%p180 bra 	$L__BB4_38;
	setp.lt.f64 	%p181, %fd45, %fd44;
	mov.u64 	%rd268, %rd267;
	mov.f64 	%fd302, %fd301;
	@%p181 bra 	$L__BB4_38;
	setp.lt.s64 	%p182, %rd267, %rd34;
	min.s64 	%rd268, %rd267, %rd34;
	selp.f64 	%fd302, %fd301, %fd43, %p182;
$L__BB4_38:
	mov.b64 	%rd247, %fd302;
	mov.b64 	{%r372, %r377}, %rd247;
	mov.b32 	%r388, 8;
	mov.b32 	%r389, 31;
	mov.b32 	%r390, -1;
	// begin inline asm
	shfl.sync.down.b32 %r371, %r372, %r388, %r389, %r390;
	// end inline asm
	// begin inline asm
	shfl.sync.down.b32 %r376, %r377, %r388, %r389, %r390;
	// end inline asm
	mov.b64 	%rd248, {%r371, %r376};
	mov.b64 	%fd48, %rd248;
	mov.b64 	{%r382, %r387}, %rd268;
	// begin inline asm
	shfl.sync.down.b32 %r381, %r382, %r388, %r389, %r390;
	// end inline asm
	// begin inline asm
	shfl.sync.down.b32 %r386, %r387, %r388, %r389, %r390;
	// end inline asm
	mov.b64 	%rd37, {%r381, %r386};
	setp.gt.s32 	%p183, %r310, 23;
	mov.u64 	%rd269, %rd268;
	mov.f64 	%fd303, %fd302;
	@%p183 bra 	$L__BB4_42;
	abs.f64 	%fd49, %fd302;
	abs.f64 	%fd50, %fd48;
	setp.lt.f64 	%p184, %fd49, %fd50;
	mov.u64 	%rd269, %rd37;
	mov.f64 	%fd303, %fd48;
	@%p184 bra 	$L__BB4_42;
	setp.lt.f64 	%p185, %fd50, %fd49;
	mov.u64 	%rd269, %rd268;
	mov.f64 	%fd303, %fd302;
	@%p185 bra 	$L__BB4_42;
	setp.lt.s64 	%p186, %rd268, %rd37;
	min.s64 	%rd269, %rd268, %rd37;
	selp.f64 	%fd303, %fd302, %fd48, %p186;
$L__BB4_42:
	mov.b64 	%rd249, %fd303;
	mov.b64 	{%r392, %r397}, %rd249;
	mov.b32 	%r408, 16;
	mov.b32 	%r409, 31;
	mov.b32 	%r410, -1;
	// begin inline asm
	shfl.sync.down.b32 %r391, %r392, %r408, %r409, %r410;
	// end inline asm
	// begin inline asm
	shfl.sync.down.b32 %r396, %r397, %r408, %r409, %r410;
	// end inline asm
	mov.b64 	%rd250, {%r391, %r396};
	mov.b64 	%fd53, %rd250;
	mov.b64 	{%r402, %r407}, %rd269;
	// begin inline asm
	shfl.sync.down.b32 %r401, %r402, %r408, %r409, %r410;
	// end inline asm
	// begin inline asm
	shfl.sync.down.b32 %r406, %r407, %r408, %r409, %r410;
	// end inline asm
	mov.b64 	%rd40, {%r401, %r406};
	setp.gt.s32 	%p187, %r310, 15;
	mov.u64 	%rd317, %rd269;
	mov.f64 	%fd351, %fd303;
	@%p187 bra 	$L__BB4_46;
	abs.f64 	%fd54, %fd303;
	abs.f64 	%fd55, %fd53;
	setp.lt.f64 	%p188, %fd54, %fd55;
	mov.u64 	%rd317, %rd40;
	mov.f64 	%fd351, %fd53;
	@%p188 bra 	$L__BB4_46;
	setp.lt.f64 	%p189, %fd55, %fd54;
	mov.u64 	%rd317, %rd269;
	mov.f64 	%fd351, %fd303;
	@%p189 bra 	$L__BB4_46;
	setp.lt.s64 	%p190, %rd269, %rd40;
	min.s64 	%rd317, %rd269, %rd40;
	selp.f64 	%fd351, %fd303, %fd53, %p190;
$L__BB4_46:
	setp.ne.s32 	%p191, %r310, 0;
	@%p191 bra 	$L__BB4_48;
	shr.u32 	%r411, %r5, 1;
	and.b32  	%r412, %r411, 496;
	mov.u32 	%r413, _ZN6thrust24THRUST_300001_SM_1000_NS8cuda_cub4core6detail5shmemE;
	add.s32 	%r414, %r413, %r412;
	st.shared.f64 	[%r414+8], %fd351;
	st.shared.u64 	[%r414+16], %rd317;
$L__BB4_48:
	bar.sync 	0;
	setp.ne.s32 	%p192, %r5, 0;
	@%p192 bra 	$L__BB4_208;
	ld.shared.f64 	%fd58, [_ZN6thrust24THRUST_300001_SM_1000_NS8cuda_cub4core6detail5shmemE+24];
	ld.shared.u64 	%rd43, [_ZN6thrust24THRUST_300001_SM_1000_NS8cuda_cub4core6detail5shmemE+32];
	abs.f64 	%fd59, %fd351;
	abs.f64 	%fd60, %fd58;
	setp.lt.f64 	%p193, %fd59, %fd60;
	mov.u64 	%rd271, %rd43;
	mov.f64 	%fd305, %fd58;
	@%p193 bra 	$L__BB4_52;
	setp.lt.f64 	%p194, %fd60, %fd59;
	mov.u64 	%rd271, %rd317;
	mov.f64 	%fd305, %fd351;
	@%p194 bra 	$L__BB4_52;
	setp.lt.s64 	%p195, %rd317, %rd43;
	min.s64 	%rd271, %rd317, %rd43;
	selp.f64 	%fd305, %fd351, %fd58, %p195;
$L__BB4_52:
	ld.shared.f64 	%fd63, [_ZN6thrust24THRUST_300001_SM_1000_NS8cuda_cub4core6detail5shmemE+40];
	ld.shared.u64 	%rd46, [_ZN6thrust24THRUST_300001_SM_1000_NS8cuda_cub4core6detail5shmemE+48];
	abs.f64 	%fd64, %fd305;
	abs.f64 	%fd65, %fd63;
	setp.lt.f64 	%p196, %fd64, %fd65;
	mov.u64 	%rd272, %rd46;
	mov.f64 	%fd306, %fd63;
	@%p196 bra 	$L__BB4_55;
	setp.lt.f64 	%p197, %fd65, %fd64;
	mov.u64 	%rd272, %rd271;
	mov.f64 	%fd306, %fd305;
	@%p197 bra 	$L__BB4_55;
	setp.lt.s64 	%p198, %rd271, %rd46;
	min.s64 	%rd272, %rd271, %rd46;
	selp.f64 	%fd306, %fd305, %fd63, %p198;
$L__BB4_55:
	ld.shared.f64 	%fd68, [_ZN6thrust24THRUST_300001_SM_1000_NS8cuda_cub4core6detail5shmemE+56];
	ld.shared.u64 	%rd49, [_ZN6thrust24THRUST_300001_SM_1000_NS8cuda_cub4core6detail5shmemE+64];
	abs.f64 	%fd69, %fd306;
	abs.f64 	%fd70, %fd68;
	setp.lt.f64 	%p199, %fd69, %fd70;
	mov.u64 	%rd273, %rd49;
	mov.f64 	%fd307, %fd68;
	@%p199 bra 	$L__BB4_58;
	setp.lt.f64 	%p200, %fd70, %fd69;
	mov.u64 	%rd273, %rd272;
	mov.f64 	%fd307, %fd306;
	@%p200 bra 	$L__BB4_58;
	setp.lt.s64 	%p201, %rd272, %rd49;
	min.s64 	%rd273, %rd272, %rd49;
	selp.f64 	%fd307, %fd306, %fd68, %p201;
$L__BB4_58:
	ld.shared.f64 	%fd73, [_ZN6thrust24THRUST_300001_SM_1000_NS8cuda_cub4core6detail5shmemE+72];
	ld.shared.u64 	%rd52, [_ZN6thrust24THRUST_300001_SM_1000_NS8cuda_cub4core6detail5shmemE+80];
	abs.f64 	%fd74, %fd307;
	abs.f64 	%fd75, %fd73;
	setp.lt.f64 	%p202, %fd74, %fd75;
	mov.u64 	%rd274, %rd52;
	mov.f64 	%fd308, %fd73;
	@%p202 bra 	$L__BB4_61;
	setp.lt.f64 	%p203, %fd75, %fd74;
	mov.u64 	%rd274, %rd273;
	mov.f64 	%fd308, %fd307;
	@%p203 bra 	$L__BB4_61;
	setp.lt.s64 	%p204, %rd273, %rd52;
	min.s64 	%rd274, %rd273, %rd52;
	selp.f64 	%fd308, %fd307, %fd73, %p204;
$L__BB4_61:
	ld.shared.f64 	%fd78, [_ZN6thrust24THRUST_300001_SM_1000_NS8cuda_cub4core6detail5shmemE+88];
	ld.shared.u64 	%rd55, [_ZN6thrust24THRUST_300001_SM_1000_NS8cuda_cub4core6detail5shmemE+96];
	abs.f64 	%fd79, %fd308;
	abs.f64 	%fd80, %fd78;
	setp.lt.f64 	%p205, %fd79, %fd80;
	mov.u64 	%rd275, %rd55;
	mov.f64 	%fd309, %fd78;
	@%p205 bra 	$L__BB4_64;
	setp.lt.f64 	%p206, %fd80, %fd79;
	mov.u64 	%rd275, %rd274;
	mov.f64 	%fd309, %fd308;
	@%p206 bra 	$L__BB4_64;
	setp.lt.s64 	%p207, %rd274, %rd55;
	min.s64 	%rd275, %rd274, %rd55;
	selp.f64 	%fd309, %fd308, %fd78, %p207;
$L__BB4_64:
	ld.shared.f64 	%fd83, [_ZN6thrust24THRUST_300001_SM_1000_NS8cuda_cub4core6detail5shmemE+104];
	ld.shared.u64 	%rd58, [_ZN6thrust24THRUST_300001_SM_1000_NS8cuda_cub4core6detail5shmemE+112];
	abs.f64 	%fd84, %fd309;
	abs.f64 	%fd85, %fd83;
	setp.lt.f64 	%p208, %fd84, %fd85;
	mov.u64 	%rd276, %rd58;
	mov.f64 	%fd310, %fd83;
	@%p208 bra 	$L__BB4_67;
	setp.lt.f64 	%p209, %fd85, %fd84;
	mov.u64 	%rd276, %rd275;
	mov.f64 	%fd310, %fd309;
	@%p209 bra 	$L__BB4_67;
	setp.lt.s64 	%p210, %rd275, %rd58;
	min.s64 	%rd276, %rd275, %rd58;
	selp.f64 	%fd310, %fd309, %fd83, %p210;
$L__BB4_67:
	ld.shared.f64 	%fd88, [_ZN6thrust24THRUST_300001_SM_1000_NS8cuda_cub4core6detail5shmemE+120];
	ld.shared.u64 	%rd61, [_ZN6thrust24THRUST_300001_SM_1000_NS8cuda_cub4core6detail5shmemE+128];
	abs.f64 	%fd89, %fd310;
	abs.f64 	%fd90, %fd88;
	setp.lt.f64 	%p211, %fd89, %fd90;
	mov.u64 	%rd317, %rd61;
	mov.f64 	%fd351, %fd88;
	@%p211 bra 	$L__BB4_208;
	setp.lt.f64 	%p212, %fd90, %fd89;
	mov.u64 	%rd317, %rd276;
	mov.f64 	%fd351, %fd310;
	@%p212 bra 	$L__BB4_208;
	setp.lt.s64 	%p213, %rd276, %rd61;
	min.s64 	%rd317, %rd276, %rd61;
	selp.f64 	%fd351, %fd310, %fd88, %p213;
	bra.uni 	$L__BB4_208;
$L__BB4_70:
	// begin inline asm
	mov.u32 %r197, %laneid;
	// end inline asm
	and.b32  	%r218, %r5, 992;
	add.s32 	%r219, %r218, 32;
	setp.gt.s32 	%p120, %r219, %r4;
	not.b32 	%r220, %r218;
	add.s32 	%r221, %r4, %r220;
	selp.b32 	%r216, %r221, 31, %p120;
	mov.b64 	%rd231, %fd298;
	mov.b64 	{%r199, %r204}, %rd231;
	mov.b32 	%r215, 1;
	mov.b32 	%r217, -1;
	// begin inline asm
	shfl.sync.down.b32 %r198, %r199, %r215, %r216, %r217;
	// end inline asm
	// begin inline asm
	shfl.sync.down.b32 %r203, %r204, %r215, %r216, %r217;
	// end inline asm
	mov.b64 	%rd232, {%r198, %r203};
	mov.b64 	%fd92, %rd232;
	mov.b64 	{%r209, %r214}, %rd264;
	// begin inline asm
	shfl.sync.down.b32 %r208, %r209, %r215, %r216, %r217;
	// end inline asm
	// begin inline asm
	shfl.sync.down.b32 %r213, %r214, %r215, %r216, %r217;
	// end inline asm
	mov.b64 	%rd63, {%r208, %r213};
	setp.ge.s32 	%p121, %r197, %r216;
	mov.u64 	%rd277, %rd264;
	mov.f64 	%fd311, %fd298;
	@%p121 bra 	$L__BB4_74;
	abs.f64 	%fd93, %fd298;
	abs.f64 	%fd94, %fd92;
	setp.lt.f64 	%p122, %fd93, %fd94;
	mov.u64 	%rd277, %rd63;
	mov.f64 	%fd311, %fd92;
	@%p122 bra 	$L__BB4_74;
	setp.lt.f64 	%p123, %fd94, %fd93;
	mov.u64 	%rd277, %rd264;
	mov.f64 	%fd311, %fd298;
	@%p123 bra 	$L__BB4_74;
	setp.lt.s64 	%p124, %rd264, %rd63;
	min.s64 	%rd277, %rd264, %rd63;
	selp.f64 	%fd311, %fd298, %fd92, %p124;
$L__BB4_74:
	mov.b64 	%rd233, %fd311;
	mov.b64 	{%r223, %r228}, %rd233;
	mov.b32 	%r239, 2;
	mov.b32 	%r241, -1;
	// begin inline asm
	shfl.sync.down.b32 %r222, %r223, %r239, %r216, %r241;
	// end inline asm
	// begin inline asm
	shfl.sync.down.b32 %r227, %r228, %r239, %r216, %r241;
	// end inline asm
	mov.b64 	%rd234, {%r222, %r227};
	mov.b64 	%fd97, %rd234;
	mov.b64 	{%r233, %r238}, %rd277;
	// begin inline asm
	shfl.sync.down.b32 %r232, %r233, %r239, %r216, %r241;
	// end inline asm
	// begin inline asm
	shfl.sync.down.b32 %r237, %r238, %r239, %r216, %r241;
	// end inline asm
	mov.b64 	%rd66, {%r232, %r237};
	add.s32 	%r242, %r197, 2;
	setp.gt.s32 	%p125, %r242, %r216;
	mov.u64 	%rd278, %rd277;
	mov.f64 	%fd312, %fd311;
	@%p125 bra 	$L__BB4_78;
	abs.f64 	%fd98, %fd311;
	abs.f64 	%fd99, %fd97;
	setp.lt.f64 	%p126, %fd98, %fd99;
	mov.u64 	%rd278, %rd66;
	mov.f64 	%fd312, %fd97;
	@%p126 bra 	$L__BB4_78;
	setp.lt.f64 	%p127, %fd99, %fd98;
	mov.u64 	%rd278, %rd277;
	mov.f64 	%fd312, %fd311;
	@%p127 bra 	$L__BB4_78;
	setp.lt.s64 	%p128, %rd277, %rd66;
	min.s64 	%rd278, %rd277, %rd66;
	selp.f64 	%fd312, %fd311, %fd97, %p128;
$L__BB4_78:
	mov.b64 	%rd235, %fd312;
	mov.b64 	{%r244, %r249}, %rd235;
	mov.b32 	%r260, 4;
	mov.b32 	%r262, -1;
	// begin inline asm
	shfl.sync.down.b32 %r243, %r244, %r260, %r216, %r262;
	// end inline asm
	// begin inline asm
	shfl.sync.down.b32 %r248, %r249, %r260, %r216, %r262;
	// end inline asm
	mov.b64 	%rd236, {%r243, %r248};
	mov.b64 	%fd102, %rd236;
	mov.b64 	{%r254, %r259}, %rd278;
	// begin inline asm
	shfl.sync.down.b32 %r253, %r254, %r260, %r216, %r262;
	// end inline asm
	// begin inline asm
	shfl.sync.down.b32 %r258, %r259, %r260, %r216, %r262;
	// end inline asm
	mov.b64 	%rd69, {%r253, %r258};
	add.s32 	%r263, %r197, 4;
	setp.gt.s32 	%p129, %r263, %r216;
	mov.u64 	%rd279, %rd278;
	mov.f64 	%fd313, %fd312;
	@%p129 bra 	$L__BB4_82;
	abs.f64 	%fd103, %fd312;
	abs.f64 	%fd104, %fd102;
	setp.lt.f64 	%p130, %fd103, %fd104;
	mov.u64 	%rd279, %rd69;
	mov.f64 	%fd313, %fd102;
	@%p130 bra 	$L__BB4_82;
	setp.lt.f64 	%p131, %fd104, %fd103;
	mov.u64 	%rd279, %rd278;
	mov.f64 	%fd313, %fd312;
	@%p131 bra 	$L__BB4_82;
	setp.lt.s64 	%p132, %rd278, %rd69;
	min.s64 	%rd279, %rd278, %rd69;
	selp.f64 	%fd313, %fd312, %fd102, %p132;
$L__BB4_82:
	mov.b64 	%rd237, %fd313;
	mov.b64 	{%r265, %r270}, %rd237;
	mov.b32 	%r281, 8;
	mov.b32 	%r283, -1;
	// begin inline asm
	shfl.sync.down.b32 %r264, %r265, %r281, %r216, %r283;
	// end inline asm
	// begin inline asm
	shfl.sync.down.b32 %r269, %r270, %r281, %r216, %r283;
	// end inline asm
	mov.b64 	%rd238, {%r264, %r269};
	mov.b64 	%fd107, %rd238;
	mov.b64 	{%r275, %r280}, %rd279;
	// begin inline asm
	shfl.sync.down.b32 %r274, %r275, %r281, %r216, %r283;
	// end inline asm
	// begin inline asm
	shfl.sync.down.b32 %r279, %r280, %r281, %r216, %r283;
	// end inline asm
	mov.b64 	%rd72, {%r274, %r279};
	add.s32 	%r284, %r197, 8;
	setp.gt.s32 	%p133, %r284, %r216;
	mov.u64 	%rd280, %rd279;
	mov.f64 	%fd314, %fd313;
	@%p133 bra 	$L__BB4_86;
	abs.f64 	%fd108, %fd313;
	abs.f64 	%fd109, %fd107;
	setp.lt.f64 	%p134, %fd108, %fd109;
	mov.u64 	%rd280, %rd72;
	mov.f64 	%fd314, %fd107;
	@%p134 bra 	$L__BB4_86;
	setp.lt.f64 	%p135, %fd109, %fd108;
	mov.u64 	%rd280, %rd279;
	mov.f64 	%fd314, %fd313;
	@%p135 bra 	$L__BB4_86;
	setp.lt.s64 	%p136, %rd279, %rd72;
	min.s64 	%rd280, %rd279, %rd72;
	selp.f64 	%fd314, %fd313, %fd107, %p136;
$L__BB4_86:
	mov.b64 	%rd239, %fd314;
	mov.b64 	{%r286, %r291}, %rd239;
	mov.b32 	%r302, 16;
	mov.b32 	%r304, -1;
	// begin inline asm
	shfl.sync.down.b32 %r285, %r286, %r302, %r216, %r304;
	// end inline asm
	// begin inline asm
	shfl.sync.down.b32 %r290, %r291, %r302, %r216, %r304;
	// end inline asm
	mov.b64 	%rd240, {%r285, %r290};
	mov.b64 	%fd112, %rd240;
	mov.b64 	{%r296, %r301}, %rd280;
	// begin inline asm
	shfl.sync.down.b32 %r295, %r296, %r302, %r216, %r304;
	// end inline asm
	// begin inline asm
	shfl.sync.down.b32 %r300, %r301, %r302, %r216, %r304;
	// end inline asm
	mov.b64 	%rd75, {%r295, %r300};
	add.s32 	%r305, %r197, 16;
	setp.gt.s32 	%p137, %r305, %r216;
	mov.u64 	%rd317, %rd280;
	mov.f64 	%fd351, %fd314;
	@%p137 bra 	$L__BB4_90;
	abs.f64 	%fd113, %fd314;
	abs.f64 	%fd114, %fd112;
	setp.lt.f64 	%p138, %fd113, %fd114;
	mov.u64 	%rd317, %rd75;
	mov.f64 	%fd351, %fd112;
	@%p138 bra 	$L__BB4_90;
	setp.lt.f64 	%p139, %fd114, %fd113;
	mov.u64 	%rd317, %rd280;
	mov.f64 	%fd351, %fd314;
	@%p139 bra 	$L__BB4_90;
	setp.lt.s64 	%p140, %rd280, %rd75;
	min.s64 	%rd317, %rd280, %rd75;
	selp.f64 	%fd351, %fd314, %fd112, %p140;
$L__BB4_90:
	setp.ne.s32 	%p141, %r197, 0;
	@%p141 bra 	$L__BB4_92;
	shr.u32 	%r306, %r5, 1;
	and.b32  	%r307, %r306, 496;
	mov.u32 	%r308, _ZN6thrust24THRUST_300001_SM_1000_NS8cuda_cub4core6detail5shmemE;
	add.s32 	%r309, %r308, %r307;
	st.shared.f64 	[%r309+8], %fd351;
	st.shared.u64 	[%r309+16], %rd317;
$L__BB4_92:
	bar.sync 	0;
	setp.ne.s32 	%p142, %r5, 0;
	@%p142 bra 	$L__BB4_208;
	setp.lt.s32 	%p143, %r4, 33;
	mov.f64 	%fd316, %fd351;
	mov.u64 	%rd282, %rd317;
	@%p143 bra 	$L__BB4_97;
	ld.shared.f64 	%fd117, [_ZN6thrust24THRUST_300001_SM_1000_NS8cuda_cub4core6detail5shmemE+24];
	ld.shared.u64 	%rd78, [_ZN6thrust24THRUST_300001_SM_1000_NS8cuda_cub4core6detail5shmemE+32];
	abs.f64 	%fd118, %fd351;
	abs.f64 	%fd119, %fd117;
	setp.lt.f64 	%p144, %fd118, %fd119;
	mov.f64 	%fd316, %fd117;
	mov.u64 	%rd282, %rd78;
	@%p144 bra 	$L__BB4_97;
	setp.lt.f64 	%p145, %fd119, %fd118;
	mov.f64 	%fd316, %fd351;
	mov.u64 	%rd282, %rd317;
	@%p145 bra 	$L__BB4_97;
	setp.lt.s64 	%p146, %rd317, %rd78;
	min.s64 	%rd282, %rd317, %rd78;
	selp.f64 	%fd316, %fd351, %fd117, %p146;
$L__BB4_97:
	setp.lt.s32 	%p147, %r4, 65;
	mov.f64 	%fd317, %fd316;
	mov.u64 	%rd283, %rd282;
	@%p147 bra 	$L__BB4_101;
	ld.shared.f64 	%fd122, [_ZN6thrust24THRUST_300001_SM_1000_NS8cuda_cub4core6detail5shmemE+40];
	ld.shared.u64 	%rd81, [_ZN6thrust24THRUST_300001_SM_1000_NS8cuda_cub4core6detail5shmemE+48];
	abs.f64 	%fd123, %fd316;
	abs.f64 	%fd124, %fd122;
	setp.lt.f64 	%p148, %fd123, %fd124;
	mov.f64 	%fd317, %fd122;
	mov.u64 	%rd283, %rd81;
	@%p148 bra 	$L__BB4_101;
	setp.lt.f64 	%p149, %fd124, %fd123;
	mov.f64 	%fd317, %fd316;
	mov.u64 	%rd283, %rd282;
	@%p149 bra 	$L__BB4_101;
	setp.lt.s64 	%p150, %rd282, %rd81;
	selp.f64 	%fd317, %fd316, %fd122, %p150;
	min.s64 	%rd283, %rd282, %rd81;
$L__BB4_101:
	setp.lt.s32 	%p151, %r4, 97;
	mov.f64 	%fd318, %fd317;
	mov.u64 	%rd284, %rd283;
	@%p151 bra 	$L__BB4_105;
	ld.shared.f64 	%fd127, [_ZN6thrust24THRUST_300001_SM_1000_NS8cuda_cub4core6detail5shmemE+56];
	ld.shared.u64 	%rd84, [_ZN6thrust24THRUST_300001_SM_1000_NS8cuda_cub4core6detail5shmemE+64];
	abs.f64 	%fd128, %fd317;
	abs.f64 	%fd129, %fd127;
	setp.lt.f64 	%p152, %fd128, %fd129;
	mov.f64 	%fd318, %fd127;
	mov.u64 	%rd284, %rd84;
	@%p152 bra 	$L__BB4_105;
	setp.lt.f64 	%p153, %fd129, %fd128;
	mov.f64 	%fd318, %fd317;
	mov.u64 	%rd284, %rd283;
	@%p153 bra 	$L__BB4_105;
	setp.lt.s64 	%p154, %rd283, %rd84;
	selp.f64 	%fd318, %fd317, %fd127, %p154;
	min.s64 	%rd284, %rd283, %rd84;
$L__BB4_105:
	setp.lt.s32 	%p155, %r4, 129;
	mov.f64 	%fd319, %fd318;
	mov.u64 	%rd285, %rd284;
	@%p155 bra 	$L__BB4_109;
	ld.shared.f64 	%fd132, [_ZN6thrust24THRUST_300001_SM_1000_NS8cuda_cub4core6detail5shmemE+72];
	ld.shared.u64 	%rd87, [_ZN6thrust24THRUST_300001_SM_1000_NS8cuda_cub4core6detail5shmemE+80];
	abs.f64 	%fd133, %fd318;
	abs.f64 	%fd134, %fd132;
	setp.lt.f64 	%p156, %fd133, %fd134;
	mov.f64 	%fd319, %fd132;
	mov.u64 	%rd285, %rd87;
	@%p156 bra 	$L__BB4_109;
	setp.lt.f64 	%p157, %fd134, %fd133;
	mov.f64 	%fd319, %fd318;
	mov.u64 	%rd285, %rd284;
	@%p157 bra 	$L__BB4_109;
	setp.lt.s64 	%p158, %rd284, %rd87;
	selp.f64 	%fd319, %fd318, %fd132, %p158;
	min.s64 	%rd285, %rd284, %rd87;
$L__BB4_109:
	setp.lt.s32 	%p159, %r4, 161;
	mov.f64 	%fd320, %fd319;
	mov.u64 	%rd286, %rd285;
	@%p159 bra 	$L__BB4_113;
	ld.shared.f64 	%fd137, [_ZN6thrust24THRUST_300001_SM_1000_NS8cuda_cub4core6detail5shmemE+88];
	ld.shared.u64 	%rd90, [_ZN6thrust24THRUST_300001_SM_1000_NS8cuda_cub4core6detail5shmemE+96];
	abs.f64 	%fd138, %fd319;
	abs.f64 	%fd139, %fd137;
	setp.lt.f64 	%p160, %fd138, %fd139;
	mov.f64 	%fd320, %fd137;
	mov.u64 	%rd286, %rd90;
	@%p160 bra 	$L__BB4_113;
	setp.lt.f64 	%p161, %fd139, %fd138;
	mov.f64 	%fd320, %fd319;
	mov.u64 	%rd286, %rd285;
	@%p161 bra 	$L__BB4_113;
	setp.lt.s64 	%p162, %rd285, %rd90;
	selp.f64 	%fd320, %fd319, %fd137, %p162;
	min.s64 	%rd286, %rd285, %rd90;
$L__BB4_113:
	setp.lt.s32 	%p163, %r4, 193;
	mov.f64 	%fd321, %fd320;
	mov.u64 	%rd287, %rd286;
	@%p163 bra 	$L__BB4_117;
	ld.shared.f64 	%fd142, [_ZN6thrust24THRUST_300001_SM_1000_NS8cuda_cub4core6detail5shmemE+104];
	ld.shared.u64 	%rd93, [_ZN6thrust24THRUST_300001_SM_1000_NS8cuda_cub4core6detail5shmemE+112];
	abs.f64 	%fd143, %fd320;
	abs.f64 	%fd144, %fd142;
	setp.lt.f64 	%p164, %fd143, %fd144;
	mov.f64 	%fd321, %fd142;
	mov.u64 	%rd287, %rd93;
	@%p164 bra 	$L__BB4_117;
	setp.lt.f64 	%p165, %fd144, %fd143;
	mov.f64 	%fd321, %fd320;
	mov.u64 	%rd287, %rd286;
	@%p165 bra 	$L__BB4_117;
	setp.lt.s64 	%p166, %rd286, %rd93;
	selp.f64 	%fd321, %fd320, %fd142, %p166;
	min.s64 	%rd287, %rd286, %rd93;
$L__BB4_117:
	setp.lt.s32 	%p167, %r4, 225;
	mov.u64 	%rd317, %rd287;
	mov.f64 	%fd351, %fd321;
	@%p167 bra 	$L__BB4_208;
	ld.shared.f64 	%fd147, [_ZN6thrust24THRUST_300001_SM_1000_NS8cuda_cub4core6detail5shmemE+120];
	ld.shared.u64 	%rd96, [_ZN6thrust24THRUST_300001_SM_1000_NS8cuda_cub4core6detail5shmemE+128];
	abs.f64 	%fd148, %fd321;
	abs.f64 	%fd149, %fd147;
	setp.lt.f64 	%p168, %fd148, %fd149;
	mov.u64 	%rd317, %rd96;
	mov.f64 	%fd351, %fd147;
	@%p168 bra 	$L__BB4_208;
	setp.lt.f64 	%p169, %fd149, %fd148;
	mov.u64 	%rd317, %rd287;
	mov.f64 	%fd351, %fd321;
	@%p169 bra 	$L__BB4_208;
	setp.lt.s64 	%p170, %rd287, %rd96;
	selp.f64 	%fd351, %fd321, %fd147, %p170;
	min.s64 	%rd317, %rd287, %rd96;
	bra.uni 	$L__BB4_208;
$L__BB4_121:
	mov.u32 	%r35, %tid.x;
	cvt.s64.s32 	%rd183, %r2;
	add.s64 	%rd98, %rd3, %rd183;
	cvt.u64.u32 	%rd99, %r35;
	add.s64 	%rd184, %rd99, %rd183;
	shl.b64 	%rd185, %rd184, 3;
	add.s64 	%rd186, %rd2, %rd185;
	ld.global.f64 	%fd274, [%rd186];
	add.s32 	%r69, %r35, 256;
	cvt.u64.u32 	%rd187, %r69;
	ld.global.f64 	%fd275, [%rd186+2048];
	add.s32 	%r70, %r35, 512;
	cvt.u64.u32 	%rd188, %r70;
	ld.global.f64 	%fd276, [%rd186+4096];
	add.s32 	%r71, %r35, 768;
	cvt.u64.u32 	%rd189, %r71;
	ld.global.f64 	%fd277, [%rd186+6144];
	or.b32  	%r72, %r35, 1024;
	cvt.u64.u32 	%rd100, %r72;
	add.s64 	%rd305, %rd98, %rd100;
	ld.global.f64 	%fd339, [%rd186+8192];
	abs.f64 	%fd278, %fd274;
	abs.f64 	%fd279, %fd275;
	setp.geu.f64 	%p2, %fd278, %fd279;
	selp.f64 	%fd280, %fd274, %fd275, %p2;
	selp.b64 	%rd190, %rd99, %rd187, %p2;
	abs.f64 	%fd281, %fd280;
	abs.f64 	%fd282, %fd276;
	setp.geu.f64 	%p3, %fd281, %fd282;
	selp.f64 	%fd283, %fd280, %fd276, %p3;
	selp.b64 	%rd191, %rd190, %rd188, %p3;
	abs.f64 	%fd284, %fd283;
	abs.f64 	%fd285, %fd277;
	setp.geu.f64 	%p4, %fd284, %fd285;
	selp.f64 	%fd152, %fd283, %fd277, %p4;
	selp.b64 	%rd102, %rd191, %rd189, %p4;
	abs.f64 	%fd153, %fd152;
	abs.f64 	%fd154, %fd339;
	setp.lt.f64 	%p5, %fd153, %fd154;
	@%p5 bra 	$L__BB4_123;
	setp.lt.f64 	%p6, %fd154, %fd153;
	setp.lt.u64 	%p7, %rd102, %rd100;
	or.pred  	%p8, %p6, %p7;
	selp.f64 	%fd339, %fd152, %fd339, %p8;
	add.s64 	%rd194, %rd98, %rd102;
	selp.b64 	%rd305, %rd194, %rd305, %p8;
$L__BB4_123:
	setp.le.s32 	%p9, %r66, %r3;
	@%p9 bra 	$L__BB4_164;
	setp.ne.s32 	%p10, %r35, 0;
	@%p10 bra 	$L__BB4_126;
	atom.global.add.u32 	%r73, [%rd1+4], 1280;
	add.s32 	%r74, %r73, %r3;
	st.shared.u32 	[_ZN6thrust24THRUST_300001_SM_1000_NS8cuda_cub4core6detail5shmemE+152], %r74;
$L__BB4_126:
	bar.sync 	0;
	ld.shared.u32 	%r427, [_ZN6thrust24THRUST_300001_SM_1000_NS8cuda_cub4core6detail5shmemE+152];
	add.s32 	%r75, %r427, 1280;
	setp.gt.s32 	%p11, %r75, %r66;
	@%p11 bra 	$L__BB4_141;
	mov.f64 	%fd323, %fd339;
	mov.u64 	%rd289, %rd305;
$L__BB4_128:
	cvt.s64.s32 	%rd195, %r427;
	add.s64 	%rd196, %rd99, %rd195;
	shl.b64 	%rd197, %rd196, 3;
	add.s64 	%rd198, %rd2, %rd197;
	add.s64 	%rd290, %rd196, %rd3;
	ld.global.f64 	%fd324, [%rd198];
	add.s64 	%rd291, %rd290, 256;
	ld.global.f64 	%fd325, [%rd198+2048];
	add.s64 	%rd292, %rd290, 512;
	ld.global.f64 	%fd326, [%rd198+4096];
	add.s64 	%rd293, %rd290, 768;
	ld.global.f64 	%fd327, [%rd198+6144];
	add.s64 	%rd305, %rd290, 1024;
	ld.global.f64 	%fd339, [%rd198+8192];
	abs.f64 	%fd163, %fd323;
	abs.f64 	%fd164, %fd324;
	setp.lt.f64 	%p12, %fd163, %fd164;
	@%p12 bra 	$L__BB4_130;
	setp.lt.f64 	%p13, %fd164, %fd163;
	setp.lt.s64 	%p14, %rd289, %rd290;
	or.pred  	%p15, %p13, %p14;
	selp.f64 	%fd324, %fd323, %fd324, %p15;
	selp.b64 	%rd290, %rd289, %rd290, %p15;
$L__BB4_130:
	abs.f64 	%fd167, %fd324;
	abs.f64 	%fd168, %fd325;
	setp.lt.f64 	%p16, %fd167, %fd168;
	@%p16 bra 	$L__BB4_132;
	setp.lt.f64 	%p17, %fd168, %fd167;
	setp.lt.s64 	%p18, %rd290, %rd291;
	or.pred  	%p19, %p17, %p18;
	selp.f64 	%fd325, %fd324, %fd325, %p19;
	selp.b64 	%rd291, %rd290, %rd291, %p19;
$L__BB4_132:
	abs.f64 	%fd171, %fd325;
	abs.f64 	%fd172, %fd326;
	setp.lt.f64 	%p20, %fd171, %fd172;
	@%p20 bra 	$L__BB4_134;
	setp.lt.f64 	%p21, %fd172, %fd171;
	setp.lt.s64 	%p22, %rd291, %rd292;
	or.pred  	%p23, %p21, %p22;
	selp.f64 	%fd326, %fd325, %fd326, %p23;
	selp.b64 	%rd292, %rd291, %rd292, %p23;
$L__BB4_134:
	abs.f64 	%fd175, %fd326;
	abs.f64 	%fd176, %fd327;
	setp.lt.f64 	%p24, %fd175, %fd176;
	@%p24 bra 	$L__BB4_136;
	setp.lt.f64 	%p25, %fd176, %fd175;
	setp.lt.s64 	%p26, %rd292, %rd293;
	or.pred  	%p27, %p25, %p26;
	selp.f64 	%fd327, %fd326, %fd327, %p27;
	selp.b64 	%rd293, %rd292, %rd293, %p27;
$L__BB4_136:
	abs.f64 	%fd179, %fd327;
	abs.f64 	%fd180, %fd339;
	setp.lt.f64 	%p28, %fd179, %fd180;
	@%p28 bra 	$L__BB4_138;
	setp.lt.f64 	%p29, %fd180, %fd179;
	setp.lt.s64 	%p30, %rd293, %rd305;
	or.pred  	%p31, %p29, %p30;
	selp.f64 	%fd339, %fd327, %fd339, %p31;
	selp.b64 	%rd305, %rd293, %rd305, %p31;
$L__BB4_138:
	setp.ne.s32 	%p32, %r35, 0;
	bar.sync 	0;
	@%p32 bra 	$L__BB4_140;
	atom.global.add.u32 	%r76, [%rd1+4], 1280;
	add.s32 	%r77, %r76, %r3;
	st.shared.u32 	[_ZN6thrust24THRUST_300001_SM_1000_NS8cuda_cub4core6detail5shmemE+152], %r77;
$L__BB4_140:
	bar.sync 	0;
	ld.shared.u32 	%r427, [_ZN6thrust24THRUST_300001_SM_1000_NS8cuda_cub4core6detail5shmemE+152];
	add.s32 	%r78, %r427, 1280;
	setp.le.s32 	%p33, %r78, %r66;
	mov.f64 	%fd323, %fd339;
	mov.u64 	%rd289, %rd305;
	@%p33 bra 	$L__BB4_128;
$L__BB4_141:
	setp.le.s32 	%p34, %r66, %r427;
	@%p34 bra 	$L__BB4_164;
	sub.s32 	%r40, %r66, %r427;
	setp.ge.s32 	%p35, %r35, %r40;
	@%p35 bra 	$L__BB4_164;
	not.b32 	%r79, %r35;
	add.s32 	%r80, %r66, %r79;
	sub.s32 	%r41, %r80, %r427;
	and.b32  	%r81, %r41, 768;
	setp.eq.s32 	%p36, %r81, 768;
	mov.u32 	%r431, %r35;
	@%p36 bra 	$L__BB4_149;
	add.s32 	%r429, %r35, %r427;
	shr.u32 	%r82, %r41, 8;
	add.s32 	%r83, %r82, 1;
	and.b32  	%r84, %r83, 3;
	neg.s32 	%r428, %r84;
	mov.u32 	%r431, %r35;
$L__BB4_145:
	.pragma "nounroll";
	mov.u64 	%rd122, %rd305;
	mov.f64 	%fd184, %fd339;
	cvt.s64.s32 	%rd200, %r429;
	add.s64 	%rd123, %rd3, %rd200;
	mul.wide.s32 	%rd201, %r429, 8;
	add.s64 	%rd202, %rd2, %rd201;
	ld.global.f64 	%fd185, [%rd202];
	abs.f64 	%fd186, %fd184;
	abs.f64 	%fd187, %fd185;
	setp.lt.f64 	%p37, %fd186, %fd187;
	mov.f64 	%fd339, %fd185;
	mov.u64 	%rd305, %rd123;
	@%p37 bra 	$L__BB4_148;
	setp.lt.f64 	%p38, %fd187, %fd186;
	mov.f64 	%fd339, %fd184;
	mov.u64 	%rd305, %rd122;
	@%p38 bra 	$L__BB4_148;
	setp.lt.s64 	%p39, %rd122, %rd123;
	selp.f64 	%fd339, %fd184, %fd185, %p39;
	min.s64 	%rd305, %rd122, %rd123;
$L__BB4_148:
	add.s32 	%r431, %r431, 256;
	add.s32 	%r429, %r429, 256;
	add.s32 	%r428, %r428, 1;
	setp.ne.s32 	%p40, %r428, 0;
	@%p40 bra 	$L__BB4_145;
$L__BB4_149:
	setp.lt.u32 	%p41, %r41, 768;
	@%p41 bra 	$L__BB4_164;
	add.s32 	%r432, %r431, %r427;
	add.s32 	%r435, %r432, 256;
	add.s32 	%r434, %r432, 512;
	add.s32 	%r433, %r432, 768;
	add.s64 	%rd128, %rd2, 4096;
$L__BB4_151:
	cvt.s64.s32 	%rd203, %r435;
	add.s64 	%rd130, %rd3, %rd203;
	cvt.s64.s32 	%rd204, %r434;
	add.s64 	%rd131, %rd3, %rd204;
	cvt.s64.s32 	%rd205, %r433;
	add.s64 	%rd132, %rd3, %rd205;
	cvt.s64.s32 	%rd206, %r432;
	mul.wide.s32 	%rd207, %r432, 8;
	add.s64 	%rd133, %rd128, %rd207;
	add.s64 	%rd134, %rd3, %rd206;
	ld.global.f64 	%fd193, [%rd133+-4096];
	abs.f64 	%fd194, %fd339;
	abs.f64 	%fd195, %fd193;
	setp.lt.f64 	%p42, %fd194, %fd195;
	mov.f64 	%fd335, %fd193;
	mov.u64 	%rd301, %rd134;
	@%p42 bra 	$L__BB4_154;
	setp.lt.f64 	%p43, %fd195, %fd194;
	mov.f64 	%fd335, %fd339;
	mov.u64 	%rd301, %rd305;
	@%p43 bra 	$L__BB4_154;
	setp.lt.s64 	%p44, %rd305, %rd134;
	selp.f64 	%fd335, %fd339, %fd193, %p44;
	min.s64 	%rd301, %rd305, %rd134;
$L__BB4_154:
	ld.global.f64 	%fd198, [%rd133+-2048];
	abs.f64 	%fd199, %fd335;
	abs.f64 	%fd200, %fd198;
	setp.lt.f64 	%p45, %fd199, %fd200;
	mov.f64 	%fd336, %fd198;
	mov.u64 	%rd302, %rd130;
	@%p45 bra 	$L__BB4_157;
	setp.lt.f64 	%p46, %fd200, %fd199;
	mov.f64 	%fd336, %fd335;
	mov.u64 	%rd302, %rd301;
	@%p46 bra 	$L__BB4_157;
	setp.lt.s64 	%p47, %rd301, %rd130;
	selp.f64 	%fd336, %fd335, %fd198, %p47;
	min.s64 	%rd302, %rd301, %rd130;
$L__BB4_157:
	ld.global.f64 	%fd203, [%rd133];
	abs.f64 	%fd204, %fd336;
	abs.f64 	%fd205, %fd203;
	setp.lt.f64 	%p48, %fd204, %fd205;
	mov.f64 	%fd337, %fd203;
	mov.u64 	%rd303, %rd131;
	@%p48 bra 	$L__BB4_160;
	setp.lt.f64 	%p49, %fd205, %fd204;
	mov.f64 	%fd337, %fd336;
	mov.u64 	%rd303, %rd302;
	@%p49 bra 	$L__BB4_160;
	setp.lt.s64 	%p50, %rd302, %rd131;
	selp.f64 	%fd337, %fd336, %fd203, %p50;
	min.s64 	%rd303, %rd302, %rd131;
$L__BB4_160:
	ld.global.f64 	%fd208, [%rd133+2048];
	abs.f64 	%fd209, %fd337;
	abs.f64 	%fd210, %fd208;
	setp.lt.f64 	%p51, %fd209, %fd210;
	mov.f64 	%fd339, %fd208;
	mov.u64 	%rd305, %rd132;
	@%p51 bra 	$L__BB4_163;
	setp.lt.f64 	%p52, %fd210, %fd209;
	mov.f64 	%fd339, %fd337;
	mov.u64 	%rd305, %rd303;
	@%p52 bra 	$L__BB4_163;
	setp.lt.s64 	%p53, %rd303, %rd132;
	selp.f64 	%fd339, %fd337, %fd208, %p53;
	min.s64 	%rd305, %rd303, %rd132;
$L__BB4_163:
	add.s32 	%r431, %r431, 1024;
	add.s32 	%r435, %r435, 1024;
	add.s32 	%r434, %r434, 1024;
	add.s32 	%r433, %r433, 1024;
	add.s32 	%r432, %r432, 1024;
	setp.lt.s32 	%p54, %r431, %r40;
	@%p54 bra 	$L__BB4_151;
$L__BB4_164:
	// begin inline asm
	mov.u32 %r85, %laneid;
	// end inline asm
	mov.b64 	%rd208, %fd339;
	mov.b64 	{%r87, %r92}, %rd208;
	mov.b32 	%r103, 1;
	mov.b32 	%r104, 31;
	mov.b32 	%r105, -1;
	// begin inline asm
	shfl.sync.down.b32 %r86, %r87, %r103, %r104, %r105;
	// end inline asm
	// begin inline asm
	shfl.sync.down.b32 %r91, %r92, %r103, %r104, %r105;
	// end inline asm
	mov.b64 	%rd209, {%r86, %r91};
	mov.b64 	%fd214, %rd209;
	mov.b64 	{%r97, %r102}, %rd305;
	// begin inline asm
	shfl.sync.down.b32 %r96, %r97, %r103, %r104, %r105;
	// end inline asm
	// begin inline asm
	shfl.sync.down.b32 %r101, %r102, %r103, %r104, %r105;
	// end inline asm
	mov.b64 	%rd144, {%r96, %r101};
	setp.gt.s32 	%p55, %r85, 30;
	mov.f64 	%fd340, %fd339;
	mov.u64 	%rd306, %rd305;
	@%p55 bra 	$L__BB4_168;
	abs.f64 	%fd215, %fd339;
	abs.f64 	%fd216, %fd214;
	setp.lt.f64 	%p56, %fd215, %fd216;
	mov.f64 	%fd340, %fd214;
	mov.u64 	%rd306, %rd144;
	@%p56 bra 	$L__BB4_168;
	setp.lt.f64 	%p57, %fd216, %fd215;
	mov.f64 	%fd340, %fd339;
	mov.u64 	%rd306, %rd305;
	@%p57 bra 	$L__BB4_168;
	setp.lt.s64 	%p58, %rd305, %rd144;
	selp.f64 	%fd340, %fd339, %fd214, %p58;
	min.s64 	%rd306, %rd305, %rd144;
$L__BB4_168:
	mov.b64 	%rd210, %fd340;
	mov.b64 	{%r107, %r112}, %rd210;
	mov.b32 	%r123, 2;
	mov.b32 	%r124, 31;
	mov.b32 	%r125, -1;
	// begin inline asm
	shfl.sync.down.b32 %r106, %r107, %r123, %r124, %r125;
	// end inline asm
	// begin inline asm
	shfl.sync.down.b32 %r111, %r112, %r123, %r124, %r125;
	// end inline asm
	mov.b64 	%rd211, {%r106, %r111};
	mov.b64 	%fd219, %rd211;
	mov.b64 	{%r117, %r122}, %rd306;
	// begin inline asm
	shfl.sync.down.b32 %r116, %r117, %r123, %r124, %r125;
	// end inline asm
	// begin inline asm
	shfl.sync.down.b32 %r121, %r122, %r123, %r124, %r125;
	// end inline asm
	mov.b64 	%rd147, {%r116, %r121};
	setp.gt.s32 	%p59, %r85, 29;
	mov.f64 	%fd341, %fd340;
	mov.u64 	%rd307, %rd306;
	@%p59 bra 	$L__BB4_172;
	abs.f64 	%fd220, %fd340;
	abs.f64 	%fd221, %fd219;
	setp.lt.f64 	%p60, %fd220, %fd221;
	mov.f64 	%fd341, %fd219;
	mov.u64 	%rd307, %rd147;
	@%p60 bra 	$L__BB4_172;
	setp.lt.f64 	%p61, %fd221, %fd220;
	mov.f64 	%fd341, %fd340;
	mov.u64 	%rd307, %rd306;
	@%p61 bra 	$L__BB4_172;
	setp.lt.s64 	%p62, %rd306, %rd147;
	selp.f64 	%fd341, %fd340, %fd219, %p62;
	min.s64 	%rd307, %rd306, %rd147;
$L__BB4_172:
	mov.b64 	%rd212, %fd341;
	mov.b64 	{%r127, %r132}, %rd212;
	mov.b32 	%r143, 4;
	mov.b32 	%r144, 31;
	mov.b32 	%r145, -1;
	// begin inline asm
	shfl.sync.down.b32 %r126, %r127, %r143, %r144, %r145;
	// end inline asm
	// begin inline asm
	shfl.sync.down.b32 %r131, %r132, %r143, %r144, %r145;
	// end inline asm
	mov.b64 	%rd213, {%r126, %r131};
	mov.b64 	%fd224, %rd213;
	mov.b64 	{%r137, %r142}, %rd307;
	// begin inline asm
	shfl.sync.down.b32 %r136, %r137, %r143, %r144, %r145;
	// end inline asm
	// begin inline asm
	shfl.sync.down.b32 %r141, %r142, %r143, %r144, %r145;
	// end inline asm
	mov.b64 	%rd150, {%r136, %r141};
	setp.gt.s32 	%p63, %r85, 27;
	mov.f64 	%fd342, %fd341;
	mov.u64 	%rd308, %rd307;
	@%p63 bra 	$L__BB4_176;
	abs.f64 	%fd225, %fd341;
	abs.f64 	%fd226, %fd224;
	setp.lt.f64 	%p64, %fd225, %fd226;
	mov.f64 	%fd342, %fd224;
	mov.u64 	%rd308, %rd150;
	@%p64 bra 	$L__BB4_176;
	setp.lt.f64 	%p65, %fd226, %fd225;
	mov.f64 	%fd342, %fd341;
	mov.u64 	%rd308, %rd307;
	@%p65 bra 	$L__BB4_176;
	setp.lt.s64 	%p66, %rd307, %rd150;
	selp.f64 	%fd342, %fd341, %fd224, %p66;
	min.s64 	%rd308, %rd307, %rd150;
$L__BB4_176:
	mov.b64 	%rd214, %fd342;
	mov.b64 	{%r147, %r152}, %rd214;
	mov.b32 	%r163, 8;
	mov.b32 	%r164, 31;
	mov.b32 	%r165, -1;
	// begin inline asm
	shfl.sync.down.b32 %r146, %r147, %r163, %r164, %r165;
	// end inline asm
	// begin inline asm
	shfl.sync.down.b32 %r151, %r152, %r163, %r164, %r165;
	// end inline asm
	mov.b64 	%rd215, {%r146, %r151};
	mov.b64 	%fd229, %rd215;
	mov.b64 	{%r157, %r162}, %rd308;
	// begin inline asm
	shfl.sync.down.b32 %r156, %r157, %r163, %r164, %r165;
	// end inline asm
	// begin inline asm
	shfl.sync.down.b32 %r161, %r162, %r163, %r164, %r165;
	// end inline asm
	mov.b64 	%rd153, {%r156, %r161};
	setp.gt.s32 	%p67, %r85, 23;
	mov.f64 	%fd343, %fd342;
	mov.u64 	%rd309, %rd308;
	@%p67 bra 	$L__BB4_180;
	abs.f64 	%fd230, %fd342;
	abs.f64 	%fd231, %fd229;
	setp.lt.f64 	%p68, %fd230, %fd231;
	mov.f64 	%fd343, %fd229;
	mov.u64 	%rd309, %rd153;
	@%p68 bra 	$L__BB4_180;
	setp.lt.f64 	%p69, %fd231, %fd230;
	mov.f64 	%fd343, %fd342;
	mov.u64 	%rd309, %rd308;
	@%p69 bra 	$L__BB4_180;
	setp.lt.s64 	%p70, %rd308, %rd153;
	selp.f64 	%fd343, %fd342, %fd229, %p70;
	min.s64 	%rd309, %rd308, %rd153;
$L__BB4_180:
	mov.b64 	%rd216, %fd343;
	mov.b64 	{%r167, %r172}, %rd216;
	mov.b32 	%r183, 16;
	mov.b32 	%r184, 31;
	mov.b32 	%r185, -1;
	// begin inline asm
	shfl.sync.down.b32 %r166, %r167, %r183, %r184, %r185;
	// end inline asm
	// begin inline asm
	shfl.sync.down.b32 %r171, %r172, %r183, %r184, %r185;
	// end inline asm
	mov.b64 	%rd217, {%r166, %r171};
	mov.b64 	%fd234, %rd217;
	mov.b64 	{%r177, %r182}, %rd309;
	// begin inline asm
	shfl.sync.down.b32 %r176, %r177, %r183, %r184, %r185;
	// end inline asm
	// begin inline asm
	shfl.sync.down.b32 %r181, %r182, %r183, %r184, %r185;
	// end inline asm
	mov.b64 	%rd156, {%r176, %r181};
	setp.gt.s32 	%p71, %r85, 15;
	mov.f64 	%fd351, %fd343;
	mov.u64 	%rd317, %rd309;
	@%p71 bra 	$L__BB4_184;
	abs.f64 	%fd235, %fd343;
	abs.f64 	%fd236, %fd234;
	setp.lt.f64 	%p72, %fd235, %fd236;
	mov.f64 	%fd351, %fd234;
	mov.u64 	%rd317, %rd156;
	@%p72 bra 	$L__BB4_184;
	setp.lt.f64 	%p73, %fd236, %fd235;
	mov.f64 	%fd351, %fd343;
	mov.u64 	%rd317, %rd309;
	@%p73 bra 	$L__BB4_184;
	setp.lt.s64 	%p74, %rd309, %rd156;
	selp.f64 	%fd351, %fd343, %fd234, %p74;
	min.s64 	%rd317, %rd309, %rd156;
$L__BB4_184:
	setp.ne.s32 	%p75, %r85, 0;
	@%p75 bra 	$L__BB4_186;
	shr.u32 	%r186, %r35, 1;
	and.b32  	%r187, %r186, 496;
	mov.u32 	%r188, _ZN6thrust24THRUST_300001_SM_1000_NS8cuda_cub4core6detail5shmemE;
	add.s32 	%r189, %r188, %r187;
	st.shared.f64 	[%r189+8], %fd351;
	st.shared.u64 	[%r189+16], %rd317;
$L__BB4_186:
	bar.sync 	0;
	setp.ne.s32 	%p76, %r35, 0;
	@%p76 bra 	$L__BB4_208;
	ld.shared.f64 	%fd239, [_ZN6thrust24THRUST_300001_SM_1000_NS8cuda_cub4core6detail5shmemE+24];
	ld.shared.u64 	%rd159, [_ZN6thrust24THRUST_300001_SM_1000_NS8cuda_cub4core6detail5shmemE+32];
	abs.f64 	%fd240, %fd351;
	abs.f64 	%fd241, %fd239;
	setp.lt.f64 	%p77, %fd240, %fd241;
	mov.f64 	%fd345, %fd239;
	mov.u64 	%rd311, %rd159;
	@%p77 bra 	$L__BB4_190;
	setp.lt.f64 	%p78, %fd241, %fd240;
	mov.f64 	%fd345, %fd351;
	mov.u64 	%rd311, %rd317;
	@%p78 bra 	$L__BB4_190;
	setp.lt.s64 	%p79, %rd317, %rd159;
	selp.f64 	%fd345, %fd351, %fd239, %p79;
	min.s64 	%rd311, %rd317, %rd159;
$L__BB4_190:
	ld.shared.f64 	%fd244, [_ZN6thrust24THRUST_300001_SM_1000_NS8cuda_cub4core6detail5shmemE+40];
	ld.shared.u64 	%rd162, [_ZN6thrust24THRUST_300001_SM_1000_NS8cuda_cub4core6detail5shmemE+48];
	abs.f64 	%fd245, %fd345;
	abs.f64 	%fd246, %fd244;
	setp.lt.f64 	%p80, %fd245, %fd246;
	mov.f64 	%fd346, %fd244;
	mov.u64 	%rd312, %rd162;
	@%p80 bra 	$L__BB4_193;
	setp.lt.f64 	%p81, %fd246, %fd245;
	mov.f64 	%fd346, %fd345;
	mov.u64 	%rd312, %rd311;
	@%p81 bra 	$L__BB4_193;
	setp.lt.s64 	%p82, %rd311, %rd162;
	selp.f64 	%fd346, %fd345, %fd244, %p82;
	min.s64 	%rd312, %rd311, %rd162;
$L__BB4_193:
	ld.shared.f64 	%fd249, [_ZN6thrust24THRUST_300001_SM_1000_NS8cuda_cub4core6detail5shmemE+56];
	ld.shared.u64 	%rd165, [_ZN6thrust24THRUST_300001_SM_1000_NS8cuda_cub4core6detail5shmemE+64];
	abs.f64 	%fd250, %fd346;
	abs.f64 	%fd251, %fd249;
	setp.lt.f64 	%p83, %fd250, %fd251;
	mov.f64 	%fd347, %fd249;
	mov.u64 	%rd313, %rd165;
	@%p83 bra 	$L__BB4_196;
	setp.lt.f64 	%p84, %fd251, %fd250;
	mov.f64 	%fd347, %fd346;
	mov.u64 	%rd313, %rd312;
	@%p84 bra 	$L__BB4_196;
	setp.lt.s64 	%p85, %rd312, %rd165;
	selp.f64 	%fd347, %fd346, %fd249, %p85;
	min.s64 	%rd313, %rd312, %rd165;
$L__BB4_196:
	ld.shared.f64 	%fd254, [_ZN6thrust24THRUST_300001_SM_1000_NS8cuda_cub4core6detail5shmemE+72];
	ld.shared.u64 	%rd168, [_ZN6thrust24THRUST_300001_SM_1000_NS8cuda_cub4core6detail5shmemE+80];
	abs.f64 	%fd255, %fd347;
	abs.f64 	%fd256, %fd254;
	setp.lt.f64 	%p86, %fd255, %fd256;
	mov.f64 	%fd348, %fd254;
	mov.u64 	%rd314, %rd168;
	@%p86 bra 	$L__BB4_199;
	setp.lt.f64 	%p87, %fd256, %fd255;
	mov.f64 	%fd348, %fd347;
	mov.u64 	%rd314, %rd313;
	@%p87 bra 	$L__BB4_199;
	setp.lt.s64 	%p88, %rd313, %rd168;
	selp.f64 	%fd348, %fd347, %fd254, %p88;
	min.s64 	%rd314, %rd313, %rd168;
$L__BB4_199:
	ld.shared.f64 	%fd259, [_ZN6thrust24THRUST_300001_SM_1000_NS8cuda_cub4core6detail5shmemE+88];
	ld.shared.u64 	%rd171, [_ZN6thrust24THRUST_300001_SM_1000_NS8cuda_cub4core6detail5shmemE+96];
	abs.f64 	%fd260, %fd348;
	abs.f64 	%fd261, %fd259;
	setp.lt.f64 	%p89, %fd260, %fd261;
	mov.f64 	%fd349, %fd259;
	mov.u64 	%rd315, %rd171;
	@%p89 bra 	$L__BB4_202;
	setp.lt.f64 	%p90, %fd261, %fd260;
	mov.f64 	%fd349, %fd348;
	mov.u64 	%rd315, %rd314;
	@%p90 bra 	$L__BB4_202;
	setp.lt.s64 	%p91, %rd314, %rd171;
	selp.f64 	%fd349, %fd348, %fd259, %p91;
	min.s64 	%rd315, %rd314, %rd171;
$L__BB4_202:
	ld.shared.f64 	%fd264, [_ZN6thrust24THRUST_300001_SM_1000_NS8cuda_cub4core6detail5shmemE+104];
	ld.shared.u64 	%rd174, [_ZN6thrust24THRUST_300001_SM_1000_NS8cuda_cub4core6detail5shmemE+112];
	abs.f64 	%fd265, %fd349;
	abs.f64 	%fd266, %fd264;
	setp.lt.f64 	%p92, %fd265, %fd266;
	mov.f64 	%fd350, %fd264;
	mov.u64 	%rd316, %rd174;
	@%p92 bra 	$L__BB4_205;
	setp.lt.f64 	%p93, %fd266, %fd265;
	mov.f64 	%fd350, %fd349;
	mov.u64 	%rd316, %rd315;
	@%p93 bra 	$L__BB4_205;
	setp.lt.s64 	%p94, %rd315, %rd174;
	selp.f64 	%fd350, %fd349, %fd264, %p94;
	min.s64 	%rd316, %rd315, %rd174;
$L__BB4_205:
	ld.shared.f64 	%fd269, [_ZN6thrust24THRUST_300001_SM_1000_NS8cuda_cub4core6detail5shmemE+120];
	ld.shared.u64 	%rd177, [_ZN6thrust24THRUST_300001_SM_1000_NS8cuda_cub4core6detail5shmemE+128];
	abs.f64 	%fd270, %fd350;
	abs.f64 	%fd271, %fd269;
	setp.lt.f64 	%p95, %fd270, %fd271;
	mov.u64 	%rd317, %rd177;
	mov.f64 	%fd351, %fd269;
	@%p95 bra 	$L__BB4_208;
	setp.lt.f64 	%p96, %fd271, %fd270;
	mov.u64 	%rd317, %rd316;
	mov.f64 	%fd351, %fd350;
	@%p96 bra 	$L__BB4_208;
	setp.lt.s64 	%p97, %rd316, %rd177;
	selp.f64 	%fd351, %fd350, %fd269, %p97;
	min.s64 	%rd317, %rd316, %rd177;
$L__BB4_208:
	mov.u32 	%r415, %tid.x;
	setp.ne.s32 	%p214, %r415, 0;
	@%p214 bra 	$L__BB4_210;
	ld.param.u64 	%rd254, [_ZN6thrust24THRUST_300001_SM_1000_NS8cuda_cub4core6detail13_kernel_agentINS1_8__reduce11ReduceAgentINS0_12zip_iteratorIN4cuda3std3__45tupleIJNS0_10device_ptrIdEENS0_17counting_iteratorIlNS0_11use_defaultESF_SF_EEEEEEEPNSB_IJdlEEESJ_iNS1_9__extrema9arg_max_fIdl13compare_valueEEEEJSI_SK_iN3cub18CUB_300001_SM_100013GridEvenShareIiEENSR_9GridQueueIjEESO_EEEvDpT0__param_1];
	cvta.to.global.u64 	%rd251, %rd254;
	mul.wide.u32 	%rd252, %r1, 16;
	add.s64 	%rd253, %rd251, %rd252;
	st.global.f64 	[%rd253], %fd351;
	st.global.u64 	[%rd253+8], %rd317;
$L__BB4_210:
	ret;

}
	// .globl	_ZN6thrust24THRUST_300001_SM_1000_NS8cuda_cub4core6detail13_kernel_agentINS1_8__reduce10DrainAgentIiEEJN3cub18CUB_300001_SM_10009GridQueueIjEEiEEEvDpT0_
.visible .entry _ZN6thrust24THRUST_300001_SM_1000_NS8cuda_cub4core6detail13_kernel_agentINS1_8__reduce10DrainAgentIiEEJN3cub18CUB_300001_SM_10009GridQueueIjEEiEEEvDpT0_(
	.param .align 8 .b8 _ZN6thrust24THRUST_300001_SM_1000_NS8cuda_cub4core6detail13_kernel_agentINS1_8__reduce10DrainAgentIiEEJN3cub18CUB_300001_SM_10009GridQueueIjEEiEEEvDpT0__param_0[8],
	.param .u32 _ZN6thrust24THRUST_300001_SM_1000_NS8cuda_cub4core6detail13_kernel_agentINS1_8__reduce10DrainAgentIiEEJN3cub18CUB_300001_SM_10009GridQueueIjEEiEEEvDpT0__param_1
)
.maxntid 1
{
	.reg .b32 	%r<3>;
	.reg .b64 	%rd<3>;

	ld.param.u64 	%rd1, [_ZN6thrust24THRUST_300001_SM_1000_NS8cuda_cub4core6detail13_kernel_agentINS1_8__reduce10DrainAgentIiEEJN3cub18CUB_300001_SM_10009GridQueueIjEEiEEEvDpT0__param_0];
	ld.param.u32 	%r1, [_ZN6thrust24THRUST_300001_SM_1000_NS8cuda_cub4core6detail13_kernel_agentINS1_8__reduce10DrainAgentIiEEJN3cub18CUB_300001_SM_10009GridQueueIjEEiEEEvDpT0__param_1];
	cvta.to.global.u64 	%rd2, %rd1;
	st.global.u32 	[%rd2], %r1;
	mov.b32 	%r2, 0;
	st.global.u32 	[%rd2+4], %r2;
	ret;

}
	// .globl	_ZN6thrust24THRUST_300001_SM_1000_NS8cuda_cub4core6detail13_kernel_agentINS1_8__reduce11ReduceAgentIPN4cuda3std3__45tupleIJdlEEESC_SB_iNS1_9__extrema9arg_max_fIdl13compare_valueEEEEJSC_SC_iSG_EEEvDpT0_
.visible .entry _ZN6thrust24THRUST_300001_SM_1000_NS8cuda_cub4core6detail13_kernel_agentINS1_8__reduce11ReduceAgentIPN4cuda3std3__45tupleIJdlEEESC_SB_iNS1_9__extrema9arg_max_fIdl13compare_valueEEEEJSC_SC_iSG_EEEvDpT0_(
	.param .u64 .ptr .align 1 _ZN6thrust24THRUST_300001_SM_1000_NS8cuda_cub4core6detail13_kernel_agentINS1_8__reduce11ReduceAgentIPN4cuda3std3__45tupleIJdlEEESC_SB_iNS1_9__extrema9arg_max_fIdl13compare_valueEEEEJSC_SC_iSG_EEEvDpT0__param_0,
	.param .u64 .ptr .align 1 _ZN6thrust24THRUST_300001_SM_1000_NS8cuda_cub4core6detail13_kernel_agentINS1_8__reduce11ReduceAgentIPN4cuda3std3__45tupleIJdlEEESC_SB_iNS1_9__extrema9arg_max_fIdl13compare_valueEEEEJSC_SC_iSG_EEEvDpT0__param_1,
	.param .u32 _ZN6thrust24THRUST_300001_SM_1000_NS8cuda_cub4core6detail13_kernel_agentINS1_8__reduce11ReduceAgentIPN4cuda3std3__45tupleIJdlEEESC_SB_iNS1_9__extrema9arg_max_fIdl13compare_valueEEEEJSC_SC_iSG_EEEvDpT0__param_2,
	.param .align 1 .b8 _ZN6thrust24THRUST_300001_SM_1000_NS8cuda_cub4core6detail13_kernel_agentINS1_8__reduce11ReduceAgentIPN4cuda3std3__45tupleIJdlEEESC_SB_iNS1_9__extrema9arg_max_fIdl13compare_valueEEEEJSC_SC_iSG_EEEvDpT0__param_3[1]
)
.maxntid 256
{
	.reg .pred 	%p<222>;
	.reg .b32 	%r<390>;
	.reg .b64 	%rd<395>;
	.reg .b64 	%fd<358>;

	ld.param.u32 	%r37, [_ZN6thrust24THRUST_300001_SM_1000_NS8cuda_cub4core6detail13_kernel_agentINS1_8__reduce11ReduceAgentIPN4cuda3std3__45tupleIJdlEEESC_SB_iNS1_9__extrema9arg_max_fIdl13compare_valueEEEEJSC_SC_iSG_EEEvDpT0__param_2];
	setp.eq.s32 	%p1, %r37, 0;
	@%p1 bra 	$L__BB6_211;
	setp.gt.s32 	%p2, %r37, 1279;
	@%p2 bra 	$L__BB6_121;
	mov.u32 	%r1, %tid.x;
	setp.ge.s32 	%p105, %r1, %r37;
	mov.f64 	%fd301, 0d0000000000000000;
	mov.b64 	%rd337, 0;
	mov.u32 	%r380, %r1;
	@%p105 bra 	$L__BB6_4;
	ld.param.u64 	%rd323, [_ZN6thrust24THRUST_300001_SM_1000_NS8cuda_cub4core6detail13_kernel_agentINS1_8__reduce11ReduceAgentIPN4cuda3std3__45tupleIJdlEEESC_SB_iNS1_9__extrema9arg_max_fIdl13compare_valueEEEEJSC_SC_iSG_EEEvDpT0__param_0];
	mul.wide.u32 	%rd273, %r1, 16;
	add.s64 	%rd270, %rd323, %rd273;
	// begin inline asm
	ld.global.nc.u64 %rd269, [%rd270];
	// end inline asm
	add.s64 	%rd272, %rd270, 8;
	// begin inline asm
	ld.global.nc.u64 %rd337, [%rd272];
	// end inline asm
	mov.b64 	%fd301, %rd269;
	add.s32 	%r380, %r1, 256;
$L__BB6_4:
	setp.ge.s32 	%p106, %r380, %r37;
	@%p106 bra 	$L__BB6_25;
	not.b32 	%r153, %r380;
	add.s32 	%r4, %r37, %r153;
	and.b32  	%r154, %r4, 768;
	setp.eq.s32 	%p107, %r154, 768;
	@%p107 bra 	$L__BB6_11;
	ld.param.u64 	%rd324, [_ZN6thrust24THRUST_300001_SM_1000_NS8cuda_cub4core6detail13_kernel_agentINS1_8__reduce11ReduceAgentIPN4cuda3std3__45tupleIJdlEEESC_SB_iNS1_9__extrema9arg_max_fIdl13compare_valueEEEEJSC_SC_iSG_EEEvDpT0__param_0];
	mul.wide.u32 	%rd275, %r380, 16;
	add.s64 	%rd328, %rd324, %rd275;
	shr.u32 	%r155, %r4, 8;
	add.s32 	%r156, %r155, 1;
	and.b32  	%r157, %r156, 3;
	neg.s32 	%r378, %r157;
$L__BB6_7:
	.pragma "nounroll";
	mov.u64 	%rd5, %rd337;
	mov.f64 	%fd3, %fd301;
	// begin inline asm
	ld.global.nc.u64 %rd276, [%rd328];
	// end inline asm
	add.s64 	%rd279, %rd328, 8;
	// begin inline asm
	ld.global.nc.u64 %rd278, [%rd279];
	// end inline asm
	mov.b64 	%fd4, %rd276;
	abs.f64 	%fd5, %fd3;
	abs.f64 	%fd6, %fd4;
	setp.lt.f64 	%p108, %fd5, %fd6;
	mov.u64 	%rd337, %rd278;
	mov.f64 	%fd301, %fd4;
	@%p108 bra 	$L__BB6_10;
	setp.lt.f64 	%p109, %fd6, %fd5;
	mov.u64 	%rd337, %rd5;
	mov.f64 	%fd301, %fd3;
	@%p109 bra 	$L__BB6_10;
	setp.lt.s64 	%p110, %rd5, %rd278;
	min.s64 	%rd337, %rd5, %rd278;
	selp.f64 	%fd301, %fd3, %fd4, %p110;
$L__BB6_10:
	add.s32 	%r380, %r380, 256;
	add.s64 	%rd328, %rd328, 4096;
	add.s32 	%r378, %r378, 1;
	setp.ne.s32 	%p111, %r378, 0;
	@%p111 bra 	$L__BB6_7;
$L__BB6_11:
	setp.lt.u32 	%p112, %r4, 768;
	@%p112 bra 	$L__BB6_25;
$L__BB6_12:
	ld.param.u64 	%rd325, [_ZN6thrust24THRUST_300001_SM_1000_NS8cuda_cub4core6detail13_kernel_agentINS1_8__reduce11ReduceAgentIPN4cuda3std3__45tupleIJdlEEESC_SB_iNS1_9__extrema9arg_max_fIdl13compare_valueEEEEJSC_SC_iSG_EEEvDpT0__param_0];
	mul.wide.s32 	%rd284, %r380, 16;
	add.s64 	%rd281, %rd325, %rd284;
	// begin inline asm
	ld.global.nc.u64 %rd280, [%rd281];
	// end inline asm
	add.s64 	%rd283, %rd281, 8;
	// begin inline asm
	ld.global.nc.u64 %rd282, [%rd283];
	// end inline asm
	mov.b64 	%fd12, %rd280;
	abs.f64 	%fd13, %fd301;
	abs.f64 	%fd14, %fd12;
	setp.lt.f64 	%p113, %fd13, %fd14;
	mov.u64 	%rd334, %rd282;
	mov.f64 	%fd298, %fd12;
	@%p113 bra 	$L__BB6_15;
	setp.lt.f64 	%p114, %fd14, %fd13;
	mov.u64 	%rd334, %rd337;
	mov.f64 	%fd298, %fd301;
	@%p114 bra 	$L__BB6_15;
	setp.lt.s64 	%p115, %rd337, %rd282;
	min.s64 	%rd334, %rd337, %rd282;
	selp.f64 	%fd298, %fd301, %fd12, %p115;
$L__BB6_15:
	add.s64 	%rd286, %rd281, 4096;
	// begin inline asm
	ld.global.nc.u64 %rd285, [%rd286];
	// end inline asm
	add.s64 	%rd288, %rd281, 4104;
	// begin inline asm
	ld.global.nc.u64 %rd287, [%rd288];
	// end inline asm
	mov.b64 	%fd17, %rd285;
	abs.f64 	%fd18, %fd298;
	abs.f64 	%fd19, %fd17;
	setp.lt.f64 	%p116, %fd18, %fd19;
	mov.u64 	%rd335, %rd287;
	mov.f64 	%fd299, %fd17;
	@%p116 bra 	$L__BB6_18;
	setp.lt.f64 	%p117, %fd19, %fd18;
	mov.u64 	%rd335, %rd334;
	mov.f64 	%fd299, %fd298;
	@%p117 bra 	$L__BB6_18;
	setp.lt.s64 	%p118, %rd334, %rd287;
	min.s64 	%rd335, %rd334, %rd287;
	selp.f64 	%fd299, %fd298, %fd17, %p118;
$L__BB6_18:
	add.s64 	%rd290, %rd281, 8192;
	// begin inline asm
	ld.global.nc.u64 %rd289, [%rd290];
	// end inline asm
	add.s64 	%rd292, %rd281, 8200;
	// begin inline asm
	ld.global.nc.u64 %rd291, [%rd292];
	// end inline asm
	mov.b64 	%fd22, %rd289;
	abs.f64 	%fd23, %fd299;
	abs.f64 	%fd24, %fd22;
	setp.lt.f64 	%p119, %fd23, %fd24;
	mov.u64 	%rd336, %rd291;
	mov.f64 	%fd300, %fd22;
	@%p119 bra 	$L__BB6_21;
	setp.lt.f64 	%p120, %fd24, %fd23;
	mov.u64 	%rd336, %rd335;
	mov.f64 	%fd300, %fd299;
	@%p120 bra 	$L__BB6_21;
	setp.lt.s64 	%p121, %rd335, %rd291;
	min.s64 	%rd336, %rd335, %rd291;
	selp.f64 	%fd300, %fd299, %fd22, %p121;
$L__BB6_21:
	add.s64 	%rd294, %rd281, 12288;
	// begin inline asm
	ld.global.nc.u64 %rd293, [%rd294];
	// end inline asm
	add.s64 	%rd296, %rd281, 12296;
	// begin inline asm
	ld.global.nc.u64 %rd295, [%rd296];
	// end inline asm
	mov.b64 	%fd27, %rd293;
	abs.f64 	%fd28, %fd300;
	abs.f64 	%fd29, %fd27;
	setp.lt.f64 	%p122, %fd28, %fd29;
	mov.u64 	%rd337, %rd295;
	mov.f64 	%fd301, %fd27;
	@%p122 bra 	$L__BB6_24;
	setp.lt.f64 	%p123, %fd29, %fd28;
	mov.u64 	%rd337, %rd336;
	mov.f64 	%fd301, %fd300;
	@%p123 bra 	$L__BB6_24;
	setp.lt.s64 	%p124, %rd336, %rd295;
	min.s64 	%rd337, %rd336, %rd295;
	selp.f64 	%fd301, %fd300, %fd27, %p124;
$L__BB6_24:
	add.s32 	%r380, %r380, 1024;
	setp.lt.s32 	%p125, %r380, %r37;
	@%p125 bra 	$L__BB6_12;
$L__BB6_25:
	setp.lt.s32 	%p126, %r37, 256;
	@%p126 bra 	$L__BB6_70;
	// begin inline asm
	mov.u32 %r271, %laneid;
	// end inline asm
	mov.b64 	%rd307, %fd301;
	mov.b64 	{%r273, %r278}, %rd307;
	mov.b32 	%r289, 1;
	mov.b32 	%r290, 31;
	mov.b32 	%r291, -1;
	// begin inline asm
	shfl.sync.down.b32 %r272, %r273, %r289, %r290, %r291;
	// end inline asm
	// begin inline asm
	shfl.sync.down.b32 %r277, %r278, %r289, %r290, %r291;
	// end inline asm
	mov.b64 	%rd308, {%r272, %r277};
	mov.b64 	%fd33, %rd308;
	mov.b64 	{%r283, %r288}, %rd337;
	// begin inline asm
	shfl.sync.down.b32 %r282, %r283, %r289, %r290, %r291;
	// end inline asm
	// begin inline asm
	shfl.sync.down.b32 %r287, %r288, %r289, %r290, %r291;
	// end inline asm
	mov.b64 	%rd27, {%r282, %r287};
	setp.gt.s32 	%p178, %r271, 30;
	mov.u64 	%rd339, %rd337;
	mov.f64 	%fd303, %fd301;
	@%p178 bra 	$L__BB6_30;
	abs.f64 	%fd34, %fd301;
	abs.f64 	%fd35, %fd33;
	setp.lt.f64 	%p179, %fd34, %fd35;
	mov.u64 	%rd339, %rd27;
	mov.f64 	%fd303, %fd33;
	@%p179 bra 	$L__BB6_30;
	setp.lt.f64 	%p180, %fd35, %fd34;
	mov.u64 	%rd339, %rd337;
	mov.f64 	%fd303, %fd301;
	@%p180 bra 	$L__BB6_30;
	setp.lt.s64 	%p181, %rd337, %rd27;
	min.s64 	%rd339, %rd337, %rd27;
	selp.f64 	%fd303, %fd301, %fd33, %p181;
$L__BB6_30:
	mov.b64 	%rd309, %fd303;
	mov.b64 	{%r293, %r298}, %rd309;
	mov.b32 	%r309, 2;
	mov.b32 	%r310, 31;
	mov.b32 	%r311, -1;
	// begin inline asm
	shfl.sync.down.b32 %r292, %r293, %r309, %r310, %r311;
	// end inline asm
	// begin inline asm
	shfl.sync.down.b32 %r297, %r298, %r309, %r310, %r311;
	// end inline asm
	mov.b64 	%rd310, {%r292, %r297};
	mov.b64 	%fd38, %rd310;
	mov.b64 	{%r303, %r308}, %rd339;
	// begin inline asm
	shfl.sync.down.b32 %r302, %r303, %r309, %r310, %r311;
	// end inline asm
	// begin inline asm
	shfl.sync.down.b32 %r307, %r308, %r309, %r310, %r311;
	// end inline asm
	mov.b64 	%rd30, {%r302, %r307};
	setp.gt.s32 	%p182, %r271, 29;
	mov.u64 	%rd340, %rd339;
	mov.f64 	%fd304, %fd303;
	@%p182 bra 	$L__BB6_34;
	abs.f64 	%fd39, %fd303;
	abs.f64 	%fd40, %fd38;
	setp.lt.f64 	%p183, %fd39, %fd40;
	mov.u64 	%rd340, %rd30;
	mov.f64 	%fd304, %fd38;
	@%p183 bra 	$L__BB6_34;
	setp.lt.f64 	%p184, %fd40, %fd39;
	mov.u64 	%rd340, %rd339;
	mov.f64 	%fd304, %fd303;
	@%p184 bra 	$L__BB6_34;
	setp.lt.s64 	%p185, %rd339, %rd30;
	min.s64 	%rd340, %rd339, %rd30;
	selp.f64 	%fd304, %fd303, %fd38, %p185;
$L__BB6_34:
	mov.b64 	%rd311, %fd304;
	mov.b64 	{%r313, %r318}, %rd311;
	mov.b32 	%r329, 4;
	mov.b32 	%r330, 31;
	mov.b32 	%r331, -1;
	// begin inline asm
	shfl.sync.down.b32 %r312, %r313, %r329, %r330, %r331;
	// end inline asm
	// begin inline asm
	shfl.sync.down.b32 %r317, %r318, %r329, %r330, %r331;
	// end inline asm
	mov.b64 	%rd312, {%r312, %r317};
	mov.b64 	%fd43, %rd312;
	mov.b64 	{%r323, %r328}, %rd340;
	// begin inline asm
	shfl.sync.down.b32 %r322, %r323, %r329, %r330, %r331;
	// end inline asm
	// begin inline asm
	shfl.sync.down.b32 %r327, %r328, %r329, %r330, %r331;
	// end inline asm
	mov.b64 	%rd33, {%r322, %r327};
	setp.gt.s32 	%p186, %r271, 27;
	mov.u64 	%rd341, %rd340;
	mov.f64 	%fd305, %fd304;
	@%p186 bra 	$L__BB6_38;
	abs.f64 	%fd44, %fd304;
	abs.f64 	%fd45, %fd43;
	setp.lt.f64 	%p187, %fd44, %fd45;
	mov.u64 	%rd341, %rd33;
	mov.f64 	%fd305, %fd43;
	@%p187 bra 	$L__BB6_38;
	setp.lt.f64 	%p188, %fd45, %fd44;
	mov.u64 	%rd341, %rd340;
	mov.f64 	%fd305, %fd304;
	@%p188 bra 	$L__BB6_38;
	setp.lt.s64 	%p189, %rd340, %rd33;
	min.s64 	%rd341, %rd340, %rd33;
	selp.f64 	%fd305, %fd304, %fd43, %p189;
$L__BB6_38:
	mov.b64 	%rd313, %fd305;
	mov.b64 	{%r333, %r338}, %rd313;
	mov.b32 	%r349, 8;
	mov.b32 	%r350, 31;
	mov.b32 	%r351, -1;
	// begin inline asm
	shfl.sync.down.b32 %r332, %r333, %r349, %r350, %r351;
	// end inline asm
	// begin inline asm
	shfl.sync.down.b32 %r337, %r338, %r349, %r350, %r351;
	// end inline asm
	mov.b64 	%rd314, {%r332, %r337};
	mov.b64 	%fd48, %rd314;
	mov.b64 	{%r343, %r348}, %rd341;
	// begin inline asm
	shfl.sync.down.b32 %r342, %r343, %r349, %r350, %r351;
	// end inline asm
	// begin inline asm
	shfl.sync.down.b32 %r347, %r348, %r349, %r350, %r351;
	// end inline asm
	mov.b64 	%rd36, {%r342, %r347};
	setp.gt.s32 	%p190, %r271, 23;
	mov.u64 	%rd342, %rd341;
	mov.f64 	%fd306, %fd305;
	@%p190 bra 	$L__BB6_42;
	abs.f64 	%fd49, %fd305;
	abs.f64 	%fd50, %fd48;
	setp.lt.f64 	%p191, %fd49, %fd50;
	mov.u64 	%rd342, %rd36;
	mov.f64 	%fd306, %fd48;
	@%p191 bra 	$L__BB6_42;
	setp.lt.f64 	%p192, %fd50, %fd49;
	mov.u64 	%rd342, %rd341;
	mov.f64 	%fd306, %fd305;
	@%p192 bra 	$L__BB6_42;
	setp.lt.s64 	%p193, %rd341, %rd36;
	min.s64 	%rd342, %rd341, %rd36;
	selp.f64 	%fd306, %fd305, %fd48, %p193;
$L__BB6_42:
	mov.b64 	%rd315, %fd306;
	mov.b64 	{%r353, %r358}, %rd315;
	mov.b32 	%r369, 16;
	mov.b32 	%r370, 31;
	mov.b32 	%r371, -1;
	// begin inline asm
	shfl.sync.down.b32 %r352, %r353, %r369, %r370, %r371;
	// end inline asm
	// begin inline asm
	shfl.sync.down.b32 %r357, %r358, %r369, %r370, %r371;
	// end inline asm
	mov.b64 	%rd316, {%r352, %r357};
	mov.b64 	%fd53, %rd316;
	mov.b64 	{%r363, %r368}, %rd342;
	// begin inline asm
	shfl.sync.down.b32 %r362, %r363, %r369, %r370, %r371;
	// end inline asm
	// begin inline asm
	shfl.sync.down.b32 %r367, %r368, %r369, %r370, %r371;
	// end inline asm
	mov.b64 	%rd39, {%r362, %r367};
	setp.gt.s32 	%p194, %r271, 15;
	mov.u64 	%rd394, %rd342;
	mov.f64 	%fd357, %fd306;
	@%p194 bra 	$L__BB6_46;
	abs.f64 	%fd54, %fd306;
	abs.f64 	%fd55, %fd53;
	setp.lt.f64 	%p195, %fd54, %fd55;
	mov.u64 	%rd394, %rd39;
	mov.f64 	%fd357, %fd53;
	@%p195 bra 	$L__BB6_46;
	setp.lt.f64 	%p196, %fd55, %fd54;
	mov.u64 	%rd394, %rd342;
	mov.f64 	%fd357, %fd306;
	@%p196 bra 	$L__BB6_46;
	setp.lt.s64 	%p197, %rd342, %rd39;
	min.s64 	%rd394, %rd342, %rd39;
	selp.f64 	%fd357, %fd306, %fd53, %p197;
$L__BB6_46:
	setp.ne.s32 	%p198, %r271, 0;
	@%p198 bra 	$L__BB6_48;
	shr.u32 	%r372, %r1, 1;
	and.b32  	%r373, %r372, 496;
	mov.u32 	%r374, _ZN6thrust24THRUST_300001_SM_1000_NS8cuda_cub4core6detail5shmemE;
	add.s32 	%r375, %r374, %r373;
	st.shared.f64 	[%r375+8], %fd357;
	st.shared.u64 	[%r375+16], %rd394;
$L__BB6_48:
	bar.sync 	0;
	setp.ne.s32 	%p199, %r1, 0;
	@%p199 bra 	$L__BB6_209;
	ld.shared.f64 	%fd58, [_ZN6thrust24THRUST_300001_SM_1000_NS8cuda_cub4core6detail5shmemE+24];
	ld.shared.u64 	%rd42, [_ZN6thrust24THRUST_300001_SM_1000_NS8cuda_cub4core6detail5shmemE+32];
	abs.f64 	%fd59, %fd357;
	abs.f64 	%fd60, %fd58;
	setp.lt.f64 	%p200, %fd59, %fd60;
	mov.u64 	%rd344, %rd42;
	mov.f64 	%fd308, %fd58;
	@%p200 bra 	$L__BB6_52;
	setp.lt.f64 	%p201, %fd60, %fd59;
	mov.u64 	%rd344, %rd394;
	mov.f64 	%fd308, %fd357;
	@%p201 bra 	$L__BB6_52;
	setp.lt.s64 	%p202, %rd394, %rd42;
	min.s64 	%rd344, %rd394, %rd42;
	selp.f64 	%fd308, %fd357, %fd58, %p202;
$L__BB6_52:
	ld.shared.f64 	%fd63, [_ZN6thrust24THRUST_300001_SM_1000_NS8cuda_cub4core6detail5shmemE+40];
	ld.shared.u64 	%rd45, [_ZN6thrust24THRUST_300001_SM_1000_NS8cuda_cub4core6detail5shmemE+48];
	abs.f64 	%fd64, %fd308;
	abs.f64 	%fd65, %fd63;
	setp.lt.f64 	%p203, %fd64, %fd65;
	mov.u64 	%rd345, %rd45;
	mov.f64 	%fd309, %fd63;
	@%p203 bra 	$L__BB6_55;
	setp.lt.f64 	%p204, %fd65, %fd64;
	mov.u64 	%rd345, %rd344;
	mov.f64 	%fd309, %fd308;
	@%p204 bra 	$L__BB6_55;
	setp.lt.s64 	%p205, %rd344, %rd45;
	min.s64 	%rd345, %rd344, %rd45;
	selp.f64 	%fd309, %fd308, %fd63, %p205;
$L__BB6_55:
	ld.shared.f64 	%fd68, [_ZN6thrust24THRUST_300001_SM_1000_NS8cuda_cub4core6detail5shmemE+56];
	ld.shared.u64 	%rd48, [_ZN6thrust24THRUST_300001_SM_1000_NS8cuda_cub4core6detail5shmemE+64];
	abs.f64 	%fd69, %fd309;
	abs.f64 	%fd70, %fd68;
	setp.lt.f64 	%p206, %fd69, %fd70;
	mov.u64 	%rd346, %rd48;
	mov.f64 	%fd310, %fd68;
	@%p206 bra 	$L__BB6_58;
	setp.lt.f64 	%p207, %fd70, %fd69;
	mov.u64 	%rd346, %rd345;
	mov.f64 	%fd310, %fd309;
	@%p207 bra 	$L__BB6_58;
	setp.lt.s64 	%p208, %rd345, %rd48;
	min.s64 	%rd346, %rd345, %rd48;
	selp.f64 	%fd310, %fd309, %fd68, %p208;
$L__BB6_58:
	ld.shared.f64 	%fd73, [_ZN6thrust24THRUST_300001_SM_1000_NS8cuda_cub4core6detail5shmemE+72];
	ld.shared.u64 	%rd51, [_ZN6thrust24THRUST_300001_SM_1000_NS8cuda_cub4core6detail5shmemE+80];
	abs.f64 	%fd74, %fd310;
	abs.f64 	%fd75, %fd73;
	setp.lt.f64 	%p209, %fd74, %fd75;
	mov.u64 	%rd347, %rd51;
	mov.f64 	%fd311, %fd73;
	@%p209 bra 	$L__BB6_61;
	setp.lt.f64 	%p210, %fd75, %fd74;
	mov.u64 	%rd347, %rd346;
	mov.f64 	%fd311, %fd310;
	@%p210 bra 	$L__BB6_61;
	setp.lt.s64 	%p211, %rd346, %rd51;
	min.s64 	%rd347, %rd346, %rd51;
	selp.f64 	%fd311, %fd310, %fd73, %p211;
$L__BB6_61:
	ld.shared.f64 	%fd78, [_ZN6thrust24THRUST_300001_SM_1000_NS8cuda_cub4core6detail5shmemE+88];
	ld.shared.u64 	%rd54, [_ZN6thrust24THRUST_300001_SM_1000_NS8cuda_cub4core6detail5shmemE+96];
	abs.f64 	%fd79, %fd311;
	abs.f64 	%fd80, %fd78;
	setp.lt.f64 	%p212, %fd79, %fd80;
	mov.u64 	%rd348, %rd54;
	mov.f64 	%fd312, %fd78;
	@%p212 bra 	$L__BB6_64;
	setp.lt.f64 	%p213, %fd80, %fd79;
	mov.u64 	%rd348, %rd347;
	mov.f64 	%fd312, %fd311;
	@%p213 bra 	$L__BB6_64;
	setp.lt.s64 	%p214, %rd347, %rd54;
	min.s64 	%rd348, %rd347, %rd54;
	selp.f64 	%fd312, %fd311, %fd78, %p214;
$L__BB6_64:
	ld.shared.f64 	%fd83, [_ZN6thrust24THRUST_300001_SM_1000_NS8cuda_cub4core6detail5shmemE+104];
	ld.shared.u64 	%rd57, [_ZN6thrust24THRUST_300001_SM_1000_NS8cuda_cub4core6detail5shmemE+112];
	abs.f64 	%fd84, %fd312;
	abs.f64 	%fd85, %fd83;
	setp.lt.f64 	%p215, %fd84, %fd85;
	mov.u64 	%rd349, %rd57;
	mov.f64 	%fd313, %fd83;
	@%p215 bra 	$L__BB6_67;
	setp.lt.f64 	%p216, %fd85, %fd84;
	mov.u64 	%rd349, %rd348;
	mov.f64 	%fd313, %fd312;
	@%p216 bra 	$L__BB6_67;
	setp.lt.s64 	%p217, %rd348, %rd57;
	min.s64 	%rd349, %rd348, %rd57;
	selp.f64 	%fd313, %fd312, %fd83, %p217;
$L__BB6_67:
	ld.shared.f64 	%fd88, [_ZN6thrust24THRUST_300001_SM_1000_NS8cuda_cub4core6detail5shmemE+120];
	ld.shared.u64 	%rd60, [_ZN6thrust24THRUST_300001_SM_1000_NS8cuda_cub4core6detail5shmemE+128];
	abs.f64 	%fd89, %fd313;
	abs.f64 	%fd90, %fd88;
	setp.lt.f64 	%p218, %fd89, %fd90;
	mov.u64 	%rd394, %rd60;
	mov.f64 	%fd357, %fd88;
	@%p218 bra 	$L__BB6_209;
	setp.lt.f64 	%p219, %fd90, %fd89;
	mov.u64 	%rd394, %rd349;
	mov.f64 	%fd357, %fd313;
	@%p219 bra 	$L__BB6_209;
	setp.lt.s64 	%p220, %rd349, %rd60;
	min.s64 	%rd394, %rd349, %rd60;
	selp.f64 	%fd357, %fd313, %fd88, %p220;
	bra.uni 	$L__BB6_209;
$L__BB6_70:
	// begin inline asm
	mov.u32 %r158, %laneid;
	// end inline asm
	and.b32  	%r179, %r1, 992;
	add.s32 	%r180, %r179, 32;
	setp.gt.s32 	%p127, %r180, %r37;
	not.b32 	%r181, %r179;
	add.s32 	%r182, %r37, %r181;
	selp.b32 	%r177, %r182, 31, %p127;
	mov.b64 	%rd297, %fd301;
	mov.b64 	{%r160, %r165}, %rd297;
	mov.b32 	%r176, 1;
	mov.b32 	%r178, -1;
	// begin inline asm
	shfl.sync.down.b32 %r159, %r160, %r176, %r177, %r178;
	// end inline asm
	// begin inline asm
	shfl.sync.down.b32 %r164, %r165, %r176, %r177, %r178;
	// end inline asm
	mov.b64 	%rd298, {%r159, %r164};
	mov.b64 	%fd92, %rd298;
	mov.b64 	{%r170, %r175}, %rd337;
	// begin inline asm
	shfl.sync.down.b32 %r169, %r170, %r176, %r177, %r178;
	// end inline asm
	// begin inline asm
	shfl.sync.down.b32 %r174, %r175, %r176, %r177, %r178;
	// end inline asm
	mov.b64 	%rd62, {%r169, %r174};
	setp.ge.s32 	%p128, %r158, %r177;
	mov.u64 	%rd350, %rd337;
	mov.f64 	%fd314, %fd301;
	@%p128 bra 	$L__BB6_74;
	abs.f64 	%fd93, %fd301;
	abs.f64 	%fd94, %fd92;
	setp.lt.f64 	%p129, %fd93, %fd94;
	mov.u64 	%rd350, %rd62;
	mov.f64 	%fd314, %fd92;
	@%p129 bra 	$L__BB6_74;
	setp.lt.f64 	%p130, %fd94, %fd93;
	mov.u64 	%rd350, %rd337;
	mov.f64 	%fd314, %fd301;
	@%p130 bra 	$L__BB6_74;
	setp.lt.s64 	%p131, %rd337, %rd62;
	min.s64 	%rd350, %rd337, %rd62;
	selp.f64 	%fd314, %fd301, %fd92, %p131;
$L__BB6_74:
	mov.b64 	%rd299, %fd314;
	mov.b64 	{%r184, %r189}, %rd299;
	mov.b32 	%r200, 2;
	mov.b32 	%r202, -1;
	// begin inline asm
	shfl.sync.down.b32 %r183, %r184, %r200, %r177, %r202;
	// end inline asm
	// begin inline asm
	shfl.sync.down.b32 %r188, %r189, %r200, %r177, %r202;
	// end inline asm
	mov.b64 	%rd300, {%r183, %r188};
	mov.b64 	%fd97, %rd300;
	mov.b64 	{%r194, %r199}, %rd350;
	// begin inline asm
	shfl.sync.down.b32 %r193, %r194, %r200, %r177, %r202;
	// end inline asm
	// begin inline asm
	shfl.sync.down.b32 %r198, %r199, %r200, %r177, %r202;
	// end inline asm
	mov.b64 	%rd65, {%r193, %r198};
	add.s32 	%r203, %r158, 2;
	setp.gt.s32 	%p132, %r203, %r177;
	mov.u64 	%rd351, %rd350;
	mov.f64 	%fd315, %fd314;
	@%p132 bra 	$L__BB6_78;
	abs.f64 	%fd98, %fd314;
	abs.f64 	%fd99, %fd97;
	setp.lt.f64 	%p133, %fd98, %fd99;
	mov.u64 	%rd351, %rd65;
	mov.f64 	%fd315, %fd97;
	@%p133 bra 	$L__BB6_78;
	setp.lt.f64 	%p134, %fd99, %fd98;
	mov.u64 	%rd351, %rd350;
	mov.f64 	%fd315, %fd314;
	@%p134 bra 	$L__BB6_78;
	setp.lt.s64 	%p135, %rd350, %rd65;
	min.s64 	%rd351, %rd350, %rd65;
	selp.f64 	%fd315, %fd314, %fd97, %p135;
$L__BB6_78:
	mov.b64 	%rd301, %fd315;
	mov.b64 	{%r205, %r210}, %rd301;
	mov.b32 	%r221, 4;
	mov.b32 	%r223, -1;
	// begin inline asm
	shfl.sync.down.b32 %r204, %r205, %r221, %r177, %r223;
	// end inline asm
	// begin inline asm
	shfl.sync.down.b32 %r209, %r210, %r221, %r177, %r223;
	// end inline asm
	mov.b64 	%rd302, {%r204, %r209};
	mov.b64 	%fd102, %rd302;
	mov.b64 	{%r215, %r220}, %rd351;
	// begin inline asm
	shfl.sync.down.b32 %r214, %r215, %r221, %r177, %r223;
	// end inline asm
	// begin inline asm
	shfl.sync.down.b32 %r219, %r220, %r221, %r177, %r223;
	// end inline asm
	mov.b64 	%rd68, {%r214, %r219};
	add.s32 	%r224, %r158, 4;
	setp.gt.s32 	%p136, %r224, %r177;
	mov.u64 	%rd352, %rd351;
	mov.f64 	%fd316, %fd315;
	@%p136 bra 	$L__BB6_82;
	abs.f64 	%fd103, %fd315;
	abs.f64 	%fd104, %fd102;
	setp.lt.f64 	%p137, %fd103, %fd104;
	mov.u64 	%rd352, %rd68;
	mov.f64 	%fd316, %fd102;
	@%p137 bra 	$L__BB6_82;
	setp.lt.f64 	%p138, %fd104, %fd103;
	mov.u64 	%rd352, %rd351;
	mov.f64 	%fd316, %fd315;
	@%p138 bra 	$L__BB6_82;
	setp.lt.s64 	%p139, %rd351, %rd68;
	min.s64 	%rd352, %rd351, %rd68;
	selp.f64 	%fd316, %fd315, %fd102, %p139;
$L__BB6_82:
	mov.b64 	%rd303, %fd316;
	mov.b64 	{%r226, %r231}, %rd303;
	mov.b32 	%r242, 8;
	mov.b32 	%r244, -1;
	// begin inline asm
	shfl.sync.down.b32 %r225, %r226, %r242, %r177, %r244;
	// end inline asm
	// begin inline asm
	shfl.sync.down.b32 %r230, %r231, %r242, %r177, %r244;
	// end inline asm
	mov.b64 	%rd304, {%r225, %r230};
	mov.b64 	%fd107, %rd304;
	mov.b64 	{%r236, %r241}, %rd352;
	// begin inline asm
	shfl.sync.down.b32 %r235, %r236, %r242, %r177, %r244;
	// end inline asm
	// begin inline asm
	shfl.sync.down.b32 %r240, %r241, %r242, %r177, %r244;
	// end inline asm
	mov.b64 	%rd71, {%r235, %r240};
	add.s32 	%r245, %r158, 8;
	setp.gt.s32 	%p140, %r245, %r177;
	mov.u64 	%rd353, %rd352;
	mov.f64 	%fd317, %fd316;
	@%p140 bra 	$L__BB6_86;
	abs.f64 	%fd108, %fd316;
	abs.f64 	%fd109, %fd107;
	setp.lt.f64 	%p141, %fd108, %fd109;
	mov.u64 	%rd353, %rd71;
	mov.f64 	%fd317, %fd107;
	@%p141 bra 	$L__BB6_86;
	setp.lt.f64 	%p142, %fd109, %fd108;
	mov.u64 	%rd353, %rd352;
	mov.f64 	%fd317, %fd316;
	@%p142 bra 	$L__BB6_86;
	setp.lt.s64 	%p143, %rd352, %rd71;
	min.s64 	%rd353, %rd352, %rd71;
	selp.f64 	%fd317, %fd316, %fd107, %p143;
$L__BB6_86:
	mov.b64 	%rd305, %fd317;
	mov.b64 	{%r247, %r252}, %rd305;
	mov.b32 	%r263, 16;
	mov.b32 	%r265, -1;
	// begin inline asm
	shfl.sync.down.b32 %r246, %r247, %r263, %r177, %r265;
	// end inline asm
	// begin inline asm
	shfl.sync.down.b32 %r251, %r252, %r263, %r177, %r265;
	// end inline asm
	mov.b64 	%rd306, {%r246, %r251};
	mov.b64 	%fd112, %rd306;
	mov.b64 	{%r257, %r262}, %rd353;
	// begin inline asm
	shfl.sync.down.b32 %r256, %r257, %r263, %r177, %r265;
	// end inline asm
	// begin inline asm
	shfl.sync.down.b32 %r261, %r262, %r263, %r177, %r265;
	// end inline asm
	mov.b64 	%rd74, {%r256, %r261};
	add.s32 	%r266, %r158, 16;
	setp.gt.s32 	%p144, %r266, %r177;
	mov.u64 	%rd394, %rd353;
	mov.f64 	%fd357, %fd317;
	@%p144 bra 	$L__BB6_90;
	abs.f64 	%fd113, %fd317;
	abs.f64 	%fd114, %fd112;
	setp.lt.f64 	%p145, %fd113, %fd114;
	mov.u64 	%rd394, %rd74;
	mov.f64 	%fd357, %fd112;
	@%p145 bra 	$L__BB6_90;
	setp.lt.f64 	%p146, %fd114, %fd113;
	mov.u64 	%rd394, %rd353;
	mov.f64 	%fd357, %fd317;
	@%p146 bra 	$L__BB6_90;
	setp.lt.s64 	%p147, %rd353, %rd74;
	min.s64 	%rd394, %rd353, %rd74;
	selp.f64 	%fd357, %fd317, %fd112, %p147;
$L__BB6_90:
	setp.ne.s32 	%p148, %r158, 0;
	@%p148 bra 	$L__BB6_92;
	shr.u32 	%r267, %r1, 1;
	and.b32  	%r268, %r267, 496;
	mov.u32 	%r269, _ZN6thrust24THRUST_300001_SM_1000_NS8cuda_cub4core6detail5shmemE;
	add.s32 	%r270, %r269, %r268;
	st.shared.f64 	[%r270+8], %fd357;
	st.shared.u64 	[%r270+16], %rd394;
$L__BB6_92:
	bar.sync 	0;
	setp.ne.s32 	%p149, %r1, 0;
	@%p149 bra 	$L__BB6_209;
	setp.lt.s32 	%p150, %r37, 33;
	mov.f64 	%fd319, %fd357;
	mov.u64 	%rd355, %rd394;
	@%p150 bra 	$L__BB6_97;
	ld.shared.f64 	%fd117, [_ZN6thrust24THRUST_300001_SM_1000_NS8cuda_cub4core6detail5shmemE+24];
	ld.shared.u64 	%rd77, [_ZN6thrust24THRUST_300001_SM_1000_NS8cuda_cub4core6detail5shmemE+32];
	abs.f64 	%fd118, %fd357;
	abs.f64 	%fd119, %fd117;
	setp.lt.f64 	%p151, %fd118, %fd119;
	mov.f64 	%fd319, %fd117;
	mov.u64 	%rd355, %rd77;
	@%p151 bra 	$L__BB6_97;
	setp.lt.f64 	%p152, %fd119, %fd118;
	mov.f64 	%fd319, %fd357;
	mov.u64 	%rd355, %rd394;
	@%p152 bra 	$L__BB6_97;
	setp.lt.s64 	%p153, %rd394, %rd77;
	min.s64 	%rd355, %rd394, %rd77;
	selp.f64 	%fd319, %fd357, %fd117, %p153;
$L__BB6_97:
	setp.lt.s32 	%p154, %r37, 65;
	mov.f64 	%fd320, %fd319;
	mov.u64 	%rd356, %rd355;
	@%p154 bra 	$L__BB6_101;
	ld.shared.f64 	%fd122, [_ZN6thrust24THRUST_300001_SM_1000_NS8cuda_cub4core6detail5shmemE+40];
	ld.shared.u64 	%rd80, [_ZN6thrust24THRUST_300001_SM_1000_NS8cuda_cub4core6detail5shmemE+48];
	abs.f64 	%fd123, %fd319;
	abs.f64 	%fd124, %fd122;
	setp.lt.f64 	%p155, %fd123, %fd124;
	mov.f64 	%fd320, %fd122;
	mov.u64 	%rd356, %rd80;
	@%p155 bra 	$L__BB6_101;
	setp.lt.f64 	%p156, %fd124, %fd123;
	mov.f64 	%fd320, %fd319;
	mov.u64 	%rd356, %rd355;
	@%p156 bra 	$L__BB6_101;
	setp.lt.s64 	%p157, %rd355, %rd80;
	min.s64 	%rd356, %rd355, %rd80;
	selp.f64 	%fd320, %fd319, %fd122, %p157;
$L__BB6_101:
	setp.lt.s32 	%p158, %r37, 97;
	mov.f64 	%fd321, %fd320;
	mov.u64 	%rd357, %rd356;
	@%p158 bra 	$L__BB6_105;
	ld.shared.f64 	%fd127, [_ZN6thrust24THRUST_300001_SM_1000_NS8cuda_cub4core6detail5shmemE+56];
	ld.shared.u64 	%rd83, [_ZN6thrust24THRUST_300001_SM_1000_NS8cuda_cub4core6detail5shmemE+64];
	abs.f64 	%fd128, %fd320;
	abs.f64 	%fd129, %fd127;
	setp.lt.f64 	%p159, %fd128, %fd129;
	mov.f64 	%fd321, %fd127;
	mov.u64 	%rd357, %rd83;
	@%p159 bra 	$L__BB6_105;
	setp.lt.f64 	%p160, %fd129, %fd128;
	mov.f64 	%fd321, %fd320;
	mov.u64 	%rd357, %rd356;
	@%p160 bra 	$L__BB6_105;
	setp.lt.s64 	%p161, %rd356, %rd83;
	min.s64 	%rd357, %rd356, %rd83;
	selp.f64 	%fd321, %fd320, %fd127, %p161;
$L__BB6_105:
	setp.lt.s32 	%p162, %r37, 129;
	mov.f64 	%fd322, %fd321;
	mov.u64 	%rd358, %rd357;
	@%p162 bra 	$L__BB6_109;
	ld.shared.f64 	%fd132, [_ZN6thrust24THRUST_300001_SM_1000_NS8cuda_cub4core6detail5shmemE+72];
	ld.shared.u64 	%rd86, [_ZN6thrust24THRUST_300001_SM_1000_NS8cuda_cub4core6detail5shmemE+80];
	abs.f64 	%fd133, %fd321;
	abs.f64 	%fd134, %fd132;
	setp.lt.f64 	%p163, %fd133, %fd134;
	mov.f64 	%fd322, %fd132;
	mov.u64 	%rd358, %rd86;
	@%p163 bra 	$L__BB6_109;
	setp.lt.f64 	%p164, %fd134, %fd133;
	mov.f64 	%fd322, %fd321;
	mov.u64 	%rd358, %rd357;
	@%p164 bra 	$L__BB6_109;
	setp.lt.s64 	%p165, %rd357, %rd86;
	min.s64 	%rd358, %rd357, %rd86;
	selp.f64 	%fd322, %fd321, %fd132, %p165;
$L__BB6_109:
	setp.lt.s32 	%p166, %r37, 161;
	mov.f64 	%fd323, %fd322;
	mov.u64 	%rd359, %rd358;
	@%p166 bra 	$L__BB6_113;
	ld.shared.f64 	%fd137, [_ZN6thrust24THRUST_300001_SM_1000_NS8cuda_cub4core6detail5shmemE+88];
	ld.shared.u64 	%rd89, [_ZN6thrust24THRUST_300001_SM_1000_NS8cuda_cub4core6detail5shmemE+96];
	abs.f64 	%fd138, %fd322;
	abs.f64 	%fd139, %fd137;
	setp.lt.f64 	%p167, %fd138, %fd139;
	mov.f64 	%fd323, %fd137;
	mov.u64 	%rd359, %rd89;
	@%p167 bra 	$L__BB6_113;
	setp.lt.f64 	%p168, %fd139, %fd138;
	mov.f64 	%fd323, %fd322;
	mov.u64 	%rd359, %rd358;
	@%p168 bra 	$L__BB6_113;
	setp.lt.s64 	%p169, %rd358, %rd89;
	min.s64 	%rd359, %rd358, %rd89;
	selp.f64 	%fd323, %fd322, %fd137, %p169;
$L__BB6_113:
	setp.lt.s32 	%p170, %r37, 193;
	mov.f64 	%fd324, %fd323;
	mov.u64 	%rd360, %rd359;
	@%p170 bra 	$L__BB6_117;
	ld.shared.f64 	%fd142, [_ZN6thrust24THRUST_300001_SM_1000_NS8cuda_cub4core6detail5shmemE+104];
	ld.shared.u64 	%rd92, [_ZN6thrust24THRUST_300001_SM_1000_NS8cuda_cub4core6detail5shmemE+112];
	abs.f64 	%fd143, %fd323;
	abs.f64 	%fd144, %fd142;
	setp.lt.f64 	%p171, %fd143, %fd144;
	mov.f64 	%fd324, %fd142;
	mov.u64 	%rd360, %rd92;
	@%p171 bra 	$L__BB6_117;
	setp.lt.f64 	%p172, %fd144, %fd143;
	mov.f64 	%fd324, %fd323;
	mov.u64 	%rd360, %rd359;
	@%p172 bra 	$L__BB6_117;
	setp.lt.s64 	%p173, %rd359, %rd92;
	min.s64 	%rd360, %rd359, %rd92;
	selp.f64 	%fd324, %fd323, %fd142, %p173;
$L__BB6_117:
	setp.lt.s32 	%p174, %r37, 225;
	mov.u64 	%rd394, %rd360;
	mov.f64 	%fd357, %fd324;
	@%p174 bra 	$L__BB6_209;
	ld.shared.f64 	%fd147, [_ZN6thrust24THRUST_300001_SM_1000_NS8cuda_cub4core6detail5shmemE+120];
	ld.shared.u64 	%rd95, [_ZN6thrust24THRUST_300001_SM_1000_NS8cuda_cub4core6detail5shmemE+128];
	abs.f64 	%fd148, %fd324;
	abs.f64 	%fd149, %fd147;
	setp.lt.f64 	%p175, %fd148, %fd149;
	mov.u64 	%rd394, %rd95;
	mov.f64 	%fd357, %fd147;
	@%p175 bra 	$L__BB6_209;
	setp.lt.f64 	%p176, %fd149, %fd148;
	mov.u64 	%rd394, %rd360;
	mov.f64 	%fd357, %fd324;
	@%p176 bra 	$L__BB6_209;
	setp.lt.s64 	%p177, %rd360, %rd95;
	min.s64 	%rd394, %rd360, %rd95;
	selp.f64 	%fd357, %fd324, %fd147, %p177;
	bra.uni 	$L__BB6_209;
$L__BB6_121:
	ld.param.u64 	%rd318, [_ZN6thrust24THRUST_300001_SM_1000_NS8cuda_cub4core6detail13_kernel_agentINS1_8__reduce11ReduceAgentIPN4cuda3std3__45tupleIJdlEEESC_SB_iNS1_9__extrema9arg_max_fIdl13compare_valueEEEEJSC_SC_iSG_EEEvDpT0__param_0];
	mov.u32 	%r16, %tid.x;
	mul.wide.u32 	%rd208, %r16, 16;
	add.s64 	%rd189, %rd318, %rd208;
	// begin inline asm
	ld.global.nc.u64 %rd188, [%rd189];
	// end inline asm
	add.s64 	%rd191, %rd189, 8;
	// begin inline asm
	ld.global.nc.u64 %rd190, [%rd191];
	// end inline asm
	mov.b64 	%fd151, %rd188;
	add.s64 	%rd193, %rd189, 4096;
	// begin inline asm
	ld.global.nc.u64 %rd192, [%rd193];
	// end inline asm
	add.s64 	%rd195, %rd189, 4104;
	// begin inline asm
	ld.global.nc.u64 %rd361, [%rd195];
	// end inline asm
	mov.b64 	%fd325, %rd192;
	add.s64 	%rd197, %rd189, 8192;
	// begin inline asm
	ld.global.nc.u64 %rd196, [%rd197];
	// end inline asm
	add.s64 	%rd199, %rd189, 8200;
	// begin inline asm
	ld.global.nc.u64 %rd362, [%rd199];
	// end inline asm
	mov.b64 	%fd326, %rd196;
	add.s64 	%rd201, %rd189, 12288;
	// begin inline asm
	ld.global.nc.u64 %rd200, [%rd201];
	// end inline asm
	add.s64 	%rd203, %rd189, 12296;
	// begin inline asm
	ld.global.nc.u64 %rd363, [%rd203];
	// end inline asm
	mov.b64 	%fd327, %rd200;
	add.s64 	%rd205, %rd189, 16384;
	// begin inline asm
	ld.global.nc.u64 %rd204, [%rd205];
	// end inline asm
	add.s64 	%rd207, %rd189, 16392;
	// begin inline asm
	ld.global.nc.u64 %rd381, [%rd207];
	// end inline asm
	mov.b64 	%fd344, %rd204;
	abs.f64 	%fd156, %fd151;
	abs.f64 	%fd157, %fd325;
	setp.lt.f64 	%p3, %fd156, %fd157;
	@%p3 bra 	$L__BB6_123;
	setp.lt.f64 	%p4, %fd157, %fd156;
	setp.lt.s64 	%p5, %rd190, %rd361;
	or.pred  	%p6, %p4, %p5;
	selp.b64 	%rd361, %rd190, %rd361, %p6;
	selp.f64 	%fd325, %fd151, %fd325, %p6;
$L__BB6_123:
	abs.f64 	%fd160, %fd325;
	abs.f64 	%fd161, %fd326;
	setp.lt.f64 	%p7, %fd160, %fd161;
	@%p7 bra 	$L__BB6_125;
	setp.lt.f64 	%p8, %fd161, %fd160;
	setp.lt.s64 	%p9, %rd361, %rd362;
	or.pred  	%p10, %p8, %p9;
	selp.b64 	%rd362, %rd361, %rd362, %p10;
	selp.f64 	%fd326, %fd325, %fd326, %p10;
$L__BB6_125:
	abs.f64 	%fd164, %fd326;
	abs.f64 	%fd165, %fd327;
	setp.lt.f64 	%p11, %fd164, %fd165;
	@%p11 bra 	$L__BB6_127;
	setp.lt.f64 	%p12, %fd165, %fd164;
	setp.lt.s64 	%p13, %rd362, %rd363;
	or.pred  	%p14, %p12, %p13;
	selp.b64 	%rd363, %rd362, %rd363, %p14;
	selp.f64 	%fd327, %fd326, %fd327, %p14;
$L__BB6_127:
	abs.f64 	%fd168, %fd327;
	abs.f64 	%fd169, %fd344;
	setp.lt.f64 	%p15, %fd168, %fd169;
	@%p15 bra 	$L__BB6_129;
	setp.lt.f64 	%p16, %fd169, %fd168;
	setp.lt.s64 	%p17, %rd363, %rd381;
	or.pred  	%p18, %p16, %p17;
	selp.b64 	%rd381, %rd363, %rd381, %p18;
	selp.f64 	%fd344, %fd327, %fd344, %p18;
$L__BB6_129:
	setp.lt.u32 	%p19, %r37, 2560;
	mov.b32 	%r383, 1280;
	@%p19 bra 	$L__BB6_142;
	mov.b32 	%r382, 1280;
	mov.f64 	%fd329, %fd344;
	mov.u64 	%rd365, %rd381;
$L__BB6_131:
	ld.param.u64 	%rd319, [_ZN6thrust24THRUST_300001_SM_1000_NS8cuda_cub4core6detail13_kernel_agentINS1_8__reduce11ReduceAgentIPN4cuda3std3__45tupleIJdlEEESC_SB_iNS1_9__extrema9arg_max_fIdl13compare_valueEEEEJSC_SC_iSG_EEEvDpT0__param_0];
	add.s32 	%r40, %r382, %r16;
	mul.wide.u32 	%rd229, %r40, 16;
	add.s64 	%rd210, %rd319, %rd229;
	// begin inline asm
	ld.global.nc.u64 %rd209, [%rd210];
	// end inline asm
	add.s64 	%rd212, %rd210, 8;
	// begin inline asm
	ld.global.nc.u64 %rd366, [%rd212];
	// end inline asm
	mov.b64 	%fd330, %rd209;
	add.s64 	%rd214, %rd210, 4096;
	// begin inline asm
	ld.global.nc.u64 %rd213, [%rd214];
	// end inline asm
	add.s64 	%rd216, %rd210, 4104;
	// begin inline asm
	ld.global.nc.u64 %rd367, [%rd216];
	// end inline asm
	mov.b64 	%fd331, %rd213;
	add.s64 	%rd218, %rd210, 8192;
	// begin inline asm
	ld.global.nc.u64 %rd217, [%rd218];
	// end inline asm
	add.s64 	%rd220, %rd210, 8200;
	// begin inline asm
	ld.global.nc.u64 %rd368, [%rd220];
	// end inline asm
	mov.b64 	%fd332, %rd217;
	add.s64 	%rd222, %rd210, 12288;
	// begin inline asm
	ld.global.nc.u64 %rd221, [%rd222];
	// end inline asm
	add.s64 	%rd224, %rd210, 12296;
	// begin inline asm
	ld.global.nc.u64 %rd369, [%rd224];
	// end inline asm
	mov.b64 	%fd333, %rd221;
	add.s64 	%rd226, %rd210, 16384;
	// begin inline asm
	ld.global.nc.u64 %rd225, [%rd226];
	// end inline asm
	add.s64 	%rd228, %rd210, 16392;
	// begin inline asm
	ld.global.nc.u64 %rd381, [%rd228];
	// end inline asm
	mov.b64 	%fd344, %rd225;
	abs.f64 	%fd178, %fd329;
	abs.f64 	%fd179, %fd330;
	setp.lt.f64 	%p20, %fd178, %fd179;
	@%p20 bra 	$L__BB6_133;
	setp.lt.f64 	%p21, %fd179, %fd178;
	setp.lt.s64 	%p22, %rd365, %rd366;
	or.pred  	%p23, %p21, %p22;
	selp.b64 	%rd366, %rd365, %rd366, %p23;
	selp.f64 	%fd330, %fd329, %fd330, %p23;
$L__BB6_133:
	abs.f64 	%fd182, %fd330;
	abs.f64 	%fd183, %fd331;
	setp.lt.f64 	%p24, %fd182, %fd183;
	@%p24 bra 	$L__BB6_135;
	setp.lt.f64 	%p25, %fd183, %fd182;
	setp.lt.s64 	%p26, %rd366, %rd367;
	or.pred  	%p27, %p25, %p26;
	selp.b64 	%rd367, %rd366, %rd367, %p27;
	selp.f64 	%fd331, %fd330, %fd331, %p27;
$L__BB6_135:
	abs.f64 	%fd186, %fd331;
	abs.f64 	%fd187, %fd332;
	setp.lt.f64 	%p28, %fd186, %fd187;
	@%p28 bra 	$L__BB6_137;
	setp.lt.f64 	%p29, %fd187, %fd186;
	setp.lt.s64 	%p30, %rd367, %rd368;
	or.pred  	%p31, %p29, %p30;
	selp.b64 	%rd368, %rd367, %rd368, %p31;
	selp.f64 	%fd332, %fd331, %fd332, %p31;
$L__BB6_137:
	abs.f64 	%fd190, %fd332;
	abs.f64 	%fd191, %fd333;
	setp.lt.f64 	%p32, %fd190, %fd191;
	@%p32 bra 	$L__BB6_139;
	setp.lt.f64 	%p33, %fd191, %fd190;
	setp.lt.s64 	%p34, %rd368, %rd369;
	or.pred  	%p35, %p33, %p34;
	selp.b64 	%rd369, %rd368, %rd369, %p35;
	selp.f64 	%fd333, %fd332, %fd333, %p35;
$L__BB6_139:
	abs.f64 	%fd194, %fd333;
	abs.f64 	%fd195, %fd344;
	setp.lt.f64 	%p36, %fd194, %fd195;
	@%p36 bra 	$L__BB6_141;
	setp.lt.f64 	%p37, %fd195, %fd194;
	setp.lt.s64 	%p38, %rd369, %rd381;
	or.pred  	%p39, %p37, %p38;
	selp.b64 	%rd381, %rd369, %rd381, %p39;
	selp.f64 	%fd344, %fd333, %fd344, %p39;
$L__BB6_141:
	add.s32 	%r383, %r382, 1280;
	add.s32 	%r41, %r382, 2560;
	setp.le.s32 	%p40, %r41, %r37;
	mov.u32 	%r382, %r383;
	mov.f64 	%fd329, %fd344;
	mov.u64 	%rd365, %rd381;
	@%p40 bra 	$L__BB6_131;
$L__BB6_142:
	setp.le.s32 	%p41, %r37, %r383;
	@%p41 bra 	$L__BB6_165;
	sub.s32 	%r20, %r37, %r383;
	setp.ge.s32 	%p42, %r16, %r20;
	@%p42 bra 	$L__BB6_165;
	not.b32 	%r42, %r16;
	add.s32 	%r43, %r37, %r42;
	sub.s32 	%r21, %r43, %r383;
	and.b32  	%r44, %r21, 768;
	setp.eq.s32 	%p43, %r44, 768;
	mov.u32 	%r387, %r16;
	@%p43 bra 	$L__BB6_150;
	add.s32 	%r385, %r16, %r383;
	shr.u32 	%r45, %r21, 8;
	add.s32 	%r46, %r45, 1;
	and.b32  	%r47, %r46, 3;
	neg.s32 	%r384, %r47;
	mov.u32 	%r387, %r16;
$L__BB6_146:
	.pragma "nounroll";
	mov.u64 	%rd127, %rd381;
	mov.f64 	%fd199, %fd344;
	ld.param.u64 	%rd320, [_ZN6thrust24THRUST_300001_SM_1000_NS8cuda_cub4core6detail13_kernel_agentINS1_8__reduce11ReduceAgentIPN4cuda3std3__45tupleIJdlEEESC_SB_iNS1_9__extrema9arg_max_fIdl13compare_valueEEEEJSC_SC_iSG_EEEvDpT0__param_0];
	mul.wide.u32 	%rd235, %r385, 16;
	add.s64 	%rd232, %rd320, %rd235;
	// begin inline asm
	ld.global.nc.u64 %rd231, [%rd232];
	// end inline asm
	add.s64 	%rd234, %rd232, 8;
	// begin inline asm
	ld.global.nc.u64 %rd233, [%rd234];
	// end inline asm
	mov.b64 	%fd200, %rd231;
	abs.f64 	%fd201, %fd199;
	abs.f64 	%fd202, %fd200;
	setp.lt.f64 	%p44, %fd201, %fd202;
	mov.f64 	%fd344, %fd200;
	mov.u64 	%rd381, %rd233;
	@%p44 bra 	$L__BB6_149;
	setp.lt.f64 	%p45, %fd202, %fd201;
	mov.f64 	%fd344, %fd199;
	mov.u64 	%rd381, %rd127;
	@%p45 bra 	$L__BB6_149;
	setp.lt.s64 	%p46, %rd127, %rd233;
	selp.f64 	%fd344, %fd199, %fd200, %p46;
	min.s64 	%rd381, %rd127, %rd233;
$L__BB6_149:
	add.s32 	%r387, %r387, 256;
	add.s32 	%r385, %r385, 256;
	add.s32 	%r384, %r384, 1;
	setp.ne.s32 	%p47, %r384, 0;
	@%p47 bra 	$L__BB6_146;
$L__BB6_150:
	setp.lt.u32 	%p48, %r21, 768;
	@%p48 bra 	$L__BB6_165;
	ld.param.u64 	%rd321, [_ZN6thrust24THRUST_300001_SM_1000_NS8cuda_cub4core6detail13_kernel_agentINS1_8__reduce11ReduceAgentIPN4cuda3std3__45tupleIJdlEEESC_SB_iNS1_9__extrema9arg_max_fIdl13compare_valueEEEEJSC_SC_iSG_EEEvDpT0__param_0];
	cvt.u64.u32 	%rd236, %r387;
	cvt.u64.u32 	%rd237, %r383;
	add.s64 	%rd238, %rd236, %rd237;
	shl.b64 	%rd239, %rd238, 4;
	add.s64 	%rd240, %rd239, %rd321;
	add.s64 	%rd376, %rd240, 12296;
	add.s32 	%r388, %r387, %r383;
$L__BB6_152:
	ld.param.u64 	%rd322, [_ZN6thrust24THRUST_300001_SM_1000_NS8cuda_cub4core6detail13_kernel_agentINS1_8__reduce11ReduceAgentIPN4cuda3std3__45tupleIJdlEEESC_SB_iNS1_9__extrema9arg_max_fIdl13compare_valueEEEEJSC_SC_iSG_EEEvDpT0__param_0];
	mul.wide.u32 	%rd245, %r388, 16;
	add.s64 	%rd242, %rd322, %rd245;
	// begin inline asm
	ld.global.nc.u64 %rd241, [%rd242];
	// end inline asm
	add.s64 	%rd244, %rd242, 8;
	// begin inline asm
	ld.global.nc.u64 %rd243, [%rd244];
	// end inline asm
	mov.b64 	%fd208, %rd241;
	abs.f64 	%fd209, %fd344;
	abs.f64 	%fd210, %fd208;
	setp.lt.f64 	%p49, %fd209, %fd210;
	mov.f64 	%fd341, %fd208;
	mov.u64 	%rd378, %rd243;
	@%p49 bra 	$L__BB6_155;
	setp.lt.f64 	%p50, %fd210, %fd209;
	mov.f64 	%fd341, %fd344;
	mov.u64 	%rd378, %rd381;
	@%p50 bra 	$L__BB6_155;
	setp.lt.s64 	%p51, %rd381, %rd243;
	selp.f64 	%fd341, %fd344, %fd208, %p51;
	min.s64 	%rd378, %rd381, %rd243;
$L__BB6_155:
	add.s64 	%rd247, %rd376, -8200;
	// begin inline asm
	ld.global.nc.u64 %rd246, [%rd247];
	// end inline asm
	add.s64 	%rd249, %rd376, -8192;
	// begin inline asm
	ld.global.nc.u64 %rd248, [%rd249];
	// end inline asm
	mov.b64 	%fd213, %rd246;
	abs.f64 	%fd214, %fd341;
	abs.f64 	%fd215, %fd213;
	setp.lt.f64 	%p52, %fd214, %fd215;
	mov.f64 	%fd342, %fd213;
	mov.u64 	%rd379, %rd248;
	@%p52 bra 	$L__BB6_158;
	setp.lt.f64 	%p53, %fd215, %fd214;
	mov.f64 	%fd342, %fd341;
	mov.u64 	%rd379, %rd378;
	@%p53 bra 	$L__BB6_158;
	setp.lt.s64 	%p54, %rd378, %rd248;
	selp.f64 	%fd342, %fd341, %fd213, %p54;
	min.s64 	%rd379, %rd378, %rd248;
$L__BB6_158:
	add.s64 	%rd251, %rd376, -4104;
	// begin inline asm
	ld.global.nc.u64 %rd250, [%rd251];
	// end inline asm
	add.s64 	%rd253, %rd376, -4096;
	// begin inline asm
	ld.global.nc.u64 %rd252, [%rd253];
	// end inline asm
	mov.b64 	%fd218, %rd250;
	abs.f64 	%fd219, %fd342;
	abs.f64 	%fd220, %fd218;
	setp.lt.f64 	%p55, %fd219, %fd220;
	mov.f64 	%fd343, %fd218;
	mov.u64 	%rd380, %rd252;
	@%p55 bra 	$L__BB6_161;
	setp.lt.f64 	%p56, %fd220, %fd219;
	mov.f64 	%fd343, %fd342;
	mov.u64 	%rd380, %rd379;
	@%p56 bra 	$L__BB6_161;
	setp.lt.s64 	%p57, %rd379, %rd252;
	selp.f64 	%fd343, %fd342, %fd218, %p57;
	min.s64 	%rd380, %rd379, %rd252;
$L__BB6_161:
	add.s64 	%rd255, %rd376, -8;
	// begin inline asm
	ld.global.nc.u64 %rd254, [%rd255];
	// end inline asm
	// begin inline asm
	ld.global.nc.u64 %rd256, [%rd376];
	// end inline asm
	mov.b64 	%fd223, %rd254;
	abs.f64 	%fd224, %fd343;
	abs.f64 	%fd225, %fd223;
	setp.lt.f64 	%p58, %fd224, %fd225;
	mov.f64 	%fd344, %fd223;
	mov.u64 	%rd381, %rd256;
	@%p58 bra 	$L__BB6_164;
	setp.lt.f64 	%p59, %fd225, %fd224;
	mov.f64 	%fd344, %fd343;
	mov.u64 	%rd381, %rd380;
	@%p59 bra 	$L__BB6_164;
	setp.lt.s64 	%p60, %rd380, %rd256;
	selp.f64 	%fd344, %fd343, %fd223, %p60;
	min.s64 	%rd381, %rd380, %rd256;
$L__BB6_164:
	add.s32 	%r387, %r387, 1024;
	add.s64 	%rd376, %rd376, 16384;
	add.s32 	%r388, %r388, 1024;
	setp.lt.s32 	%p61, %r387, %r20;
	@%p61 bra 	$L__BB6_152;
$L__BB6_165:
	// begin inline asm
	mov.u32 %r48, %laneid;
	// end inline asm
	mov.b64 	%rd258, %fd344;
	mov.b64 	{%r50, %r55}, %rd258;
	mov.b32 	%r66, 1;
	mov.b32 	%r67, 31;
	mov.b32 	%r68, -1;
	// begin inline asm
	shfl.sync.down.b32 %r49, %r50, %r66, %r67, %r68;
	// end inline asm
	// begin inline asm
	shfl.sync.down.b32 %r54, %r55, %r66, %r67, %r68;
	// end inline asm
	mov.b64 	%rd259, {%r49, %r54};
	mov.b64 	%fd229, %rd259;
	mov.b64 	{%r60, %r65}, %rd381;
	// begin inline asm
	shfl.sync.down.b32 %r59, %r60, %r66, %r67, %r68;
	// end inline asm
	// begin inline asm
	shfl.sync.down.b32 %r64, %r65, %r66, %r67, %r68;
	// end inline asm
	mov.b64 	%rd150, {%r59, %r64};
	setp.gt.s32 	%p62, %r48, 30;
	mov.f64 	%fd346, %fd344;
	mov.u64 	%rd383, %rd381;
	@%p62 bra 	$L__BB6_169;
	abs.f64 	%fd230, %fd344;
	abs.f64 	%fd231, %fd229;
	setp.lt.f64 	%p63, %fd230, %fd231;
	mov.f64 	%fd346, %fd229;
	mov.u64 	%rd383, %rd150;
	@%p63 bra 	$L__BB6_169;
	setp.lt.f64 	%p64, %fd231, %fd230;
	mov.f64 	%fd346, %fd344;
	mov.u64 	%rd383, %rd381;
	@%p64 bra 	$L__BB6_169;
	setp.lt.s64 	%p65, %rd381, %rd150;
	selp.f64 	%fd346, %fd344, %fd229, %p65;
	min.s64 	%rd383, %rd381, %rd150;
$L__BB6_169:
	mov.b64 	%rd260, %fd346;
	mov.b64 	{%r70, %r75}, %rd260;
	mov.b32 	%r86, 2;
	mov.b32 	%r87, 31;
	mov.b32 	%r88, -1;
	// begin inline asm
	shfl.sync.down.b32 %r69, %r70, %r86, %r87, %r88;
	// end inline asm
	// begin inline asm
	shfl.sync.down.b32 %r74, %r75, %r86, %r87, %r88;
	// end inline asm
	mov.b64 	%rd261, {%r69, %r74};
	mov.b64 	%fd234, %rd261;
	mov.b64 	{%r80, %r85}, %rd383;
	// begin inline asm
	shfl.sync.down.b32 %r79, %r80, %r86, %r87, %r88;
	// end inline asm
	// begin inline asm
	shfl.sync.down.b32 %r84, %r85, %r86, %r87, %r88;
	// end inline asm
	mov.b64 	%rd153, {%r79, %r84};
	setp.gt.s32 	%p66, %r48, 29;
	mov.f64 	%fd347, %fd346;
	mov.u64 	%rd384, %rd383;
	@%p66 bra 	$L__BB6_173;
	abs.f64 	%fd235, %fd346;
	abs.f64 	%fd236, %fd234;
	setp.lt.f64 	%p67, %fd235, %fd236;
	mov.f64 	%fd347, %fd234;
	mov.u64 	%rd384, %rd153;
	@%p67 bra 	$L__BB6_173;
	setp.lt.f64 	%p68, %fd236, %fd235;
	mov.f64 	%fd347, %fd346;
	mov.u64 	%rd384, %rd383;
	@%p68 bra 	$L__BB6_173;
	setp.lt.s64 	%p69, %rd383, %rd153;
	selp.f64 	%fd347, %fd346, %fd234, %p69;
	min.s64 	%rd384, %rd383, %rd153;
$L__BB6_173:
	mov.b64 	%rd262, %fd347;
	mov.b64 	{%r90, %r95}, %rd262;
	mov.b32 	%r106, 4;
	mov.b32 	%r107, 31;
	mov.b32 	%r108, -1;
	// begin inline asm
	shfl.sync.down.b32 %r89, %r90, %r106, %r107, %r108;
	// end inline asm
	// begin inline asm
	shfl.sync.down.b32 %r94, %r95, %r106, %r107, %r108;
	// end inline asm
	mov.b64 	%rd263, {%r89, %r94};
	mov.b64 	%fd239, %rd263;
	mov.b64 	{%r100, %r105}, %rd384;
	// begin inline asm
	shfl.sync.down.b32 %r99, %r100, %r106, %r107, %r108;
	// end inline asm
	// begin inline asm
	shfl.sync.down.b32 %r104, %r105, %r106, %r107, %r108;
	// end inline asm
	mov.b64 	%rd156, {%r99, %r104};
	setp.gt.s32 	%p70, %r48, 27;
	mov.f64 	%fd348, %fd347;
	mov.u64 	%rd385, %rd384;
	@%p70 bra 	$L__BB6_177;
	abs.f64 	%fd240, %fd347;
	abs.f64 	%fd241, %fd239;
	setp.lt.f64 	%p71, %fd240, %fd241;
	mov.f64 	%fd348, %fd239;
	mov.u64 	%rd385, %rd156;
	@%p71 bra 	$L__BB6_177;
	setp.lt.f64 	%p72, %fd241, %fd240;
	mov.f64 	%fd348, %fd347;
	mov.u64 	%rd385, %rd384;
	@%p72 bra 	$L__BB6_177;
	setp.lt.s64 	%p73, %rd384, %rd156;
	selp.f64 	%fd348, %fd347, %fd239, %p73;
	min.s64 	%rd385, %rd384, %rd156;
$L__BB6_177:
	mov.b64 	%rd264, %fd348;
	mov.b64 	{%r110, %r115}, %rd264;
	mov.b32 	%r126, 8;
	mov.b32 	%r127, 31;
	mov.b32 	%r128, -1;
	// begin inline asm
	shfl.sync.down.b32 %r109, %r110, %r126, %r127, %r128;
	// end inline asm
	// begin inline asm
	shfl.sync.down.b32 %r114, %r115, %r126, %r127, %r128;
	// end inline asm
	mov.b64 	%rd265, {%r109, %r114};
	mov.b64 	%fd244, %rd265;
	mov.b64 	{%r120, %r125}, %rd385;
	// begin inline asm
	shfl.sync.down.b32 %r119, %r120, %r126, %r127, %r128;
	// end inline asm
	// begin inline asm
	shfl.sync.down.b32 %r124, %r125, %r126, %r127, %r128;
	// end inline asm
	mov.b64 	%rd159, {%r119, %r124};
	setp.gt.s32 	%p74, %r48, 23;
	mov.f64 	%fd349, %fd348;
	mov.u64 	%rd386, %rd385;
	@%p74 bra 	$L__BB6_181;
	abs.f64 	%fd245, %fd348;
	abs.f64 	%fd246, %fd244;
	setp.lt.f64 	%p75, %fd245, %fd246;
	mov.f64 	%fd349, %fd244;
	mov.u64 	%rd386, %rd159;
	@%p75 bra 	$L__BB6_181;
	setp.lt.f64 	%p76, %fd246, %fd245;
	mov.f64 	%fd349, %fd348;
	mov.u64 	%rd386, %rd385;
	@%p76 bra 	$L__BB6_181;
	setp.lt.s64 	%p77, %rd385, %rd159;
	selp.f64 	%fd349, %fd348, %fd244, %p77;
	min.s64 	%rd386, %rd385, %rd159;
$L__BB6_181:
	mov.b64 	%rd266, %fd349;
	mov.b64 	{%r130, %r135}, %rd266;
	mov.b32 	%r146, 16;
	mov.b32 	%r147, 31;
	mov.b32 	%r148, -1;
	// begin inline asm
	shfl.sync.down.b32 %r129, %r130, %r146, %r147, %r148;
	// end inline asm
	// begin inline asm
	shfl.sync.down.b32 %r134, %r135, %r146, %r147, %r148;
	// end inline asm
	mov.b64 	%rd267, {%r129, %r134};
	mov.b64 	%fd249, %rd267;
	mov.b64 	{%r140, %r145}, %rd386;
	// begin inline asm
	shfl.sync.down.b32 %r139, %r140, %r146, %r147, %r148;
	// end inline asm
	// begin inline asm
	shfl.sync.down.b32 %r144, %r145, %r146, %r147, %r148;
	// end inline asm
	mov.b64 	%rd162, {%r139, %r144};
	setp.gt.s32 	%p78, %r48, 15;
	mov.f64 	%fd357, %fd349;
	mov.u64 	%rd394, %rd386;
	@%p78 bra 	$L__BB6_185;
	abs.f64 	%fd250, %fd349;
	abs.f64 	%fd251, %fd249;
	setp.lt.f64 	%p79, %fd250, %fd251;
	mov.f64 	%fd357, %fd249;
	mov.u64 	%rd394, %rd162;
	@%p79 bra 	$L__BB6_185;
	setp.lt.f64 	%p80, %fd251, %fd250;
	mov.f64 	%fd357, %fd349;
	mov.u64 	%rd394, %rd386;
	@%p80 bra 	$L__BB6_185;
	setp.lt.s64 	%p81, %rd386, %rd162;
	selp.f64 	%fd357, %fd349, %fd249, %p81;
	min.s64 	%rd394, %rd386, %rd162;
$L__BB6_185:
	setp.ne.s32 	%p82, %r48, 0;
	@%p82 bra 	$L__BB6_187;
	shr.u32 	%r149, %r16, 1;
	and.b32  	%r150, %r149, 496;
	mov.u32 	%r151, _ZN6thrust24THRUST_300001_SM_1000_NS8cuda_cub4core6detail5shmemE;
	add.s32 	%r152, %r151, %r150;
	st.shared.f64 	[%r152+8], %fd357;
	st.shared.u64 	[%r152+16], %rd394;
$L__BB6_187:
	bar.sync 	0;
	setp.ne.s32 	%p83, %r16, 0;
	@%p83 bra 	$L__BB6_209;
	ld.shared.f64 	%fd254, [_ZN6thrust24THRUST_300001_SM_1000_NS8cuda_cub4core6detail5shmemE+24];
	ld.shared.u64 	%rd165, [_ZN6thrust24THRUST_300001_SM_1000_NS8cuda_cub4core6detail5shmemE+32];
	abs.f64 	%fd255, %fd357;
	abs.f64 	%fd256, %fd254;
	setp.lt.f64 	%p84, %fd255, %fd256;
	mov.f64 	%fd351, %fd254;
	mov.u64 	%rd388, %rd165;
	@%p84 bra 	$L__BB6_191;
	setp.lt.f64 	%p85, %fd256, %fd255;
	mov.f64 	%fd351, %fd357;
	mov.u64 	%rd388, %rd394;
	@%p85 bra 	$L__BB6_191;
	setp.lt.s64 	%p86, %rd394, %rd165;
	selp.f64 	%fd351, %fd357, %fd254, %p86;
	min.s64 	%rd388, %rd394, %rd165;
$L__BB6_191:
	ld.shared.f64 	%fd259, [_ZN6thrust24THRUST_300001_SM_1000_NS8cuda_cub4core6detail5shmemE+40];
	ld.shared.u64 	%rd168, [_ZN6thrust24THRUST_300001_SM_1000_NS8cuda_cub4core6detail5shmemE+48];
	abs.f64 	%fd260, %fd351;
	abs.f64 	%fd261, %fd259;
	setp.lt.f64 	%p87, %fd260, %fd261;
	mov.f64 	%fd352, %fd259;
	mov.u64 	%rd389, %rd168;
	@%p87 bra 	$L__BB6_194;
	setp.lt.f64 	%p88, %fd261, %fd260;
	mov.f64 	%fd352, %fd351;
	mov.u64 	%rd389, %rd388;
	@%p88 bra 	$L__BB6_194;
	setp.lt.s64 	%p89, %rd388, %rd168;
	selp.f64 	%fd352, %fd351, %fd259, %p89;
	min.s64 	%rd389, %rd388, %rd168;
$L__BB6_194:
	ld.shared.f64 	%fd264, [_ZN6thrust24THRUST_300001_SM_1000_NS8cuda_cub4core6detail5shmemE+56];
	ld.shared.u64 	%rd171, [_ZN6thrust24THRUST_300001_SM_1000_NS8cuda_cub4core6detail5shmemE+64];
	abs.f64 	%fd265, %fd352;
	abs.f64 	%fd266, %fd264;
	setp.lt.f64 	%p90, %fd265, %fd266;
	mov.f64 	%fd353, %fd264;
	mov.u64 	%rd390, %rd171;
	@%p90 bra 	$L__BB6_197;
	setp.lt.f64 	%p91, %fd266, %fd265;
	mov.f64 	%fd353, %fd352;
	mov.u64 	%rd390, %rd389;
	@%p91 bra 	$L__BB6_197;
	setp.lt.s64 	%p92, %rd389, %rd171;
	selp.f64 	%fd353, %fd352, %fd264, %p92;
	min.s64 	%rd390, %rd389, %rd171;
$L__BB6_197:
	ld.shared.f64 	%fd269, [_ZN6thrust24THRUST_300001_SM_1000_NS8cuda_cub4core6detail5shmemE+72];
	ld.shared.u64 	%rd174, [_ZN6thrust24THRUST_300001_SM_1000_NS8cuda_cub4core6detail5shmemE+80];
	abs.f64 	%fd270, %fd353;
	abs.f64 	%fd271, %fd269;
	setp.lt.f64 	%p93, %fd270, %fd271;
	mov.f64 	%fd354, %fd269;
	mov.u64 	%rd391, %rd174;
	@%p93 bra 	$L__BB6_200;
	setp.lt.f64 	%p94, %fd271, %fd270;
	mov.f64 	%fd354, %fd353;
	mov.u64 	%rd391, %rd390;
	@%p94 bra 	$L__BB6_200;
	setp.lt.s64 	%p95, %rd390, %rd174;
	selp.f64 	%fd354, %fd353, %fd269, %p95;
	min.s64 	%rd391, %rd390, %rd174;
$L__BB6_200:
	ld.shared.f64 	%fd274, [_ZN6thrust24THRUST_300001_SM_1000_NS8cuda_cub4core6detail5shmemE+88];
	ld.shared.u64 	%rd177, [_ZN6thrust24THRUST_300001_SM_1000_NS8cuda_cub4core6detail5shmemE+96];
	abs.f64 	%fd275, %fd354;
	abs.f64 	%fd276, %fd274;
	setp.lt.f64 	%p96, %fd275, %fd276;
	mov.f64 	%fd355, %fd274;
	mov.u64 	%rd392, %rd177;
	@%p96 bra 	$L__BB6_203;
	setp.lt.f64 	%p97, %fd276, %fd275;
	mov.f64 	%fd355, %fd354;
	mov.u64 	%rd392, %rd391;
	@%p97 bra 	$L__BB6_203;
	setp.lt.s64 	%p98, %rd391, %rd177;
	selp.f64 	%fd355, %fd354, %fd274, %p98;
	min.s64 	%rd392, %rd391, %rd177;
$L__BB6_203:
	ld.shared.f64 	%fd279, [_ZN6thrust24THRUST_300001_SM_1000_NS8cuda_cub4core6detail5shmemE+104];
	ld.shared.u64 	%rd180, [_ZN6thrust24THRUST_300001_SM_1000_NS8cuda_cub4core6detail5shmemE+112];
	abs.f64 	%fd280, %fd355;
	abs.f64 	%fd281, %fd279;
	setp.lt.f64 	%p99, %fd280, %fd281;
	mov.f64 	%fd356, %fd279;
	mov.u64 	%rd393, %rd180;
	@%p99 bra 	$L__BB6_206;
	setp.lt.f64 	%p100, %fd281, %fd280;
	mov.f64 	%fd356, %fd355;
	mov.u64 	%rd393, %rd392;
	@%p100 bra 	$L__BB6_206;
	setp.lt.s64 	%p101, %rd392, %rd180;
	selp.f64 	%fd356, %fd355, %fd279, %p101;
	min.s64 	%rd393, %rd392, %rd180;
$L__BB6_206:
	ld.shared.f64 	%fd284, [_ZN6thrust24THRUST_300001_SM_1000_NS8cuda_cub4core6detail5shmemE+120];
	ld.shared.u64 	%rd183, [_ZN6thrust24THRUST_300001_SM_1000_NS8cuda_cub4core6detail5shmemE+128];
	abs.f64 	%fd285, %fd356;
	abs.f64 	%fd286, %fd284;
	setp.lt.f64 	%p102, %fd285, %fd286;
	mov.u64 	%rd394, %rd183;
	mov.f64 	%fd357, %fd284;
	@%p102 bra 	$L__BB6_209;
	setp.lt.f64 	%p103, %fd286, %fd285;
	mov.u64 	%rd394, %rd393;
	mov.f64 	%fd357, %fd356;
	@%p103 bra 	$L__BB6_209;
	setp.lt.s64 	%p104, %rd393, %rd183;
	selp.f64 	%fd357, %fd356, %fd284, %p104;
	min.s64 	%rd394, %rd393, %rd183;
$L__BB6_209:
	mov.u32 	%r376, %tid.x;
	setp.ne.s32 	%p221, %r376, 0;
	@%p221 bra 	$L__BB6_211;
	ld.param.u64 	%rd326, [_ZN6thrust24THRUST_300001_SM_1000_NS8cuda_cub4core6detail13_kernel_agentINS1_8__reduce11ReduceAgentIPN4cuda3std3__45tupleIJdlEEESC_SB_iNS1_9__extrema9arg_max_fIdl13compare_valueEEEEJSC_SC_iSG_EEEvDpT0__param_1];
	cvta.to.global.u64 	%rd317, %rd326;
	st.global.f64 	[%rd317], %fd357;
	st.global.u64 	[%rd317+8], %rd394;
$L__BB6_211:
	ret;

}
	// .globl	_ZN6thrust24THRUST_300001_SM_1000_NS8cuda_cub4core6detail13_kernel_agentINS1_8__reduce11ReduceAgentINS0_12zip_iteratorIN4cuda3std3__45tupleIJNS0_10device_ptrIdEENS0_17counting_iteratorIlNS0_11use_defaultESF_SF_EEEEEEEPNSB_IJdlEEESJ_lNS1_9__extrema9arg_max_fIdl13compare_valueEEEEJSI_SK_lSO_EEEvDpT0_
.visible .entry _ZN6thrust24THRUST_300001_SM_1000_NS8cuda_cub4core6detail13_kernel_agentINS1_8__reduce11ReduceAgentINS0_12zip_iteratorIN4cuda3std3__45tupleIJNS0_10device_ptrIdEENS0_17counting_iteratorIlNS0_11use_defaultESF_SF_EEEEEEEPNSB_IJdlEEESJ_lNS1_9__extrema9arg_max_fIdl13compare_valueEEEEJSI_SK_lSO_EEEvDpT0_(
	.param .align 8 .b8 _ZN6thrust24THRUST_300001_SM_1000_NS8cuda_cub4core6detail13_kernel_agentINS1_8__reduce11ReduceAgentINS0_12zip_iteratorIN4cuda3std3__45tupleIJNS0_10device_ptrIdEENS0_17counting_iteratorIlNS0_11use_defaultESF_SF_EEEEEEEPNSB_IJdlEEESJ_lNS1_9__extrema9arg_max_fIdl13compare_valueEEEEJSI_SK_lSO_EEEvDpT0__param_0[16],
	.param .u64 .ptr .align 1 _ZN6thrust24THRUST_300001_SM_1000_NS8cuda_cub4core6detail13_kernel_agentINS1_8__reduce11ReduceAgentINS0_12zip_iteratorIN4cuda3std3__45tupleIJNS0_10device_ptrIdEENS0_17counting_iteratorIlNS0_11use_defaultESF_SF_EEEEEEEPNSB_IJdlEEESJ_lNS1_9__extrema9arg_max_fIdl13compare_valueEEEEJSI_SK_lSO_EEEvDpT0__param_1,
	.param .u64 _ZN6thrust24THRUST_300001_SM_1000_NS8cuda_cub4core6detail13_kernel_agentINS1_8__reduce11ReduceAgentINS0_12zip_iteratorIN4cuda3std3__45tupleIJNS0_10device_ptrIdEENS0_17counting_iteratorIlNS0_11use_defaultESF_SF_EEEEEEEPNSB_IJdlEEESJ_lNS1_9__extrema9arg_max_fIdl13compare_valueEEEEJSI_SK_lSO_EEEvDpT0__param_2,
	.param .align 1 .b8 _ZN6thrust24THRUST_300001_SM_1000_NS8cuda_cub4core6detail13_kernel_agentINS1_8__reduce11ReduceAgentINS0_12zip_iteratorIN4cuda3std3__45tupleIJNS0_10device_ptrIdEENS0_17counting_iteratorIlNS0_11use_defaultESF_SF_EEEEEEEPNSB_IJdlEEESJ_lNS1_9__extrema9arg_max_fIdl13compare_valueEEEEJSI_SK_lSO_EEEvDpT0__param_3[1]
)
.maxntid 256
{
	.reg .pred 	%p<213>;
	.reg .b32 	%r<391>;
	.reg .b64 	%rd<341>;
	.reg .b64 	%fd<352>;

	ld.param.u64 	%rd192, [_ZN6thrust24THRUST_300001_SM_1000_NS8cuda_cub4core6detail13_kernel_agentINS1_8__reduce11ReduceAgentINS0_12zip_iteratorIN4cuda3std3__45tupleIJNS0_10device_ptrIdEENS0_17counting_iteratorIlNS0_11use_defaultESF_SF_EEEEEEEPNSB_IJdlEEESJ_lNS1_9__extrema9arg_max_fIdl13compare_valueEEEEJSI_SK_lSO_EEEvDpT0__param_0+8];
	ld.param.u64 	%rd191, [_ZN6thrust24THRUST_300001_SM_1000_NS8cuda_cub4core6detail13_kernel_agentINS1_8__reduce11ReduceAgentINS0_12zip_iteratorIN4cuda3std3__45tupleIJNS0_10device_ptrIdEENS0_17counting_iteratorIlNS0_11use_defaultESF_SF_EEEEEEEPNSB_IJdlEEESJ_lNS1_9__extrema9arg_max_fIdl13compare_valueEEEEJSI_SK_lSO_EEEvDpT0__param_0];
	ld.param.u64 	%rd194, [_ZN6thrust24THRUST_300001_SM_1000_NS8cuda_cub4core6detail13_kernel_agentINS1_8__reduce11ReduceAgentINS0_12zip_iteratorIN4cuda3std3__45tupleIJNS0_10device_ptrIdEENS0_17counting_iteratorIlNS0_11use_defaultESF_SF_EEEEEEEPNSB_IJdlEEESJ_lNS1_9__extrema9arg_max_fIdl13compare_valueEEEEJSI_SK_lSO_EEEvDpT0__param_2];
	setp.eq.s64 	%p1, %rd194, 0;
	@%p1 bra 	$L__BB7_206;
	cvta.to.global.u64 	%rd1, %rd191;
	setp.gt.s64 	%p2, %rd194, 1279;
	@%p2 bra 	$L__BB7_122;
	cvt.u32.u64 	%r1, %rd194;
	mov.u32 	%r2, %tid.x;
	setp.ge.s32 	%p96, %r2, %r1;
	mov.f64 	%fd298, 0d0000000000000000;
	mov.b64 	%rd283, 0;
	mov.u32 	%r385, %r2;
	@%p96 bra 	$L__BB7_4;
	cvt.u64.u32 	%rd239, %r2;
	mul.wide.u32 	%rd240, %r2, 8;
	add.s64 	%rd241, %rd1, %rd240;
	add.s64 	%rd283, %rd192, %rd239;
	ld.global.f64 	%fd298, [%rd241];
	add.s32 	%r385, %r2, 256;
$L__BB7_4:
	setp.ge.s32 	%p97, %r385, %r1;
	@%p97 bra 	$L__BB7_26;
	not.b32 	%r154, %r385;
	add.s32 	%r5, %r154, %r1;
	and.b32  	%r155, %r5, 768;
	setp.eq.s32 	%p98, %r155, 768;
	@%p98 bra 	$L__BB7_11;
	cvt.u64.u32 	%rd243, %r385;
	add.s64 	%rd274, %rd192, %rd243;
	mul.wide.u32 	%rd244, %r385, 8;
	add.s64 	%rd273, %rd1, %rd244;
	shr.u32 	%r156, %r5, 8;
	add.s32 	%r157, %r156, 1;
	and.b32  	%r158, %r157, 3;
	neg.s32 	%r383, %r158;
$L__BB7_7:
	.pragma "nounroll";
	mov.u64 	%rd9, %rd283;
	mov.f64 	%fd3, %fd298;
	ld.global.f64 	%fd4, [%rd273];
	abs.f64 	%fd5, %fd3;
	abs.f64 	%fd6, %fd4;
	setp.lt.f64 	%p99, %fd5, %fd6;
	mov.u64 	%rd283, %rd274;
	mov.f64 	%fd298, %fd4;
	@%p99 bra 	$L__BB7_10;
	setp.lt.f64 	%p100, %fd6, %fd5;
	mov.u64 	%rd283, %rd9;
	mov.f64 	%fd298, %fd3;
	@%p100 bra 	$L__BB7_10;
	setp.lt.s64 	%p101, %rd9, %rd274;
	min.s64 	%rd283, %rd9, %rd274;
	selp.f64 	%fd298, %fd3, %fd4, %p101;
$L__BB7_10:
	add.s32 	%r385, %r385, 256;
	add.s64 	%rd274, %rd274, 256;
	add.s64 	%rd273, %rd273, 2048;
	add.s32 	%r383, %r383, 1;
	setp.ne.s32 	%p102, %r383, 0;
	@%p102 bra 	$L__BB7_7;
$L__BB7_11:
	setp.lt.u32 	%p103, %r5, 768;
	@%p103 bra 	$L__BB7_26;
	add.s32 	%r386, %r385, 512;
$L__BB7_13:
	mov.u32 	%r13, %r386;
	add.s32 	%r159, %r13, -512;
	cvt.s64.s32 	%rd245, %r159;
	mul.wide.s32 	%rd246, %r159, 8;
	add.s64 	%rd17, %rd1, %rd246;
	add.s64 	%rd18, %rd192, %rd245;
	ld.global.f64 	%fd12, [%rd17];
	abs.f64 	%fd13, %fd298;
	abs.f64 	%fd14, %fd12;
	setp.lt.f64 	%p104, %fd13, %fd14;
	mov.u64 	%rd280, %rd18;
	mov.f64 	%fd295, %fd12;
	@%p104 bra 	$L__BB7_16;
	setp.lt.f64 	%p105, %fd14, %fd13;
	mov.u64 	%rd280, %rd283;
	mov.f64 	%fd295, %fd298;
	@%p105 bra 	$L__BB7_16;
	setp.lt.s64 	%p106, %rd283, %rd18;
	min.s64 	%rd280, %rd283, %rd18;
	selp.f64 	%fd295, %fd298, %fd12, %p106;
$L__BB7_16:
	add.s32 	%r160, %r13, -256;
	cvt.s64.s32 	%rd247, %r160;
	add.s64 	%rd21, %rd192, %rd247;
	ld.global.f64 	%fd17, [%rd17+2048];
	abs.f64 	%fd18, %fd295;
	abs.f64 	%fd19, %fd17;
	setp.lt.f64 	%p107, %fd18, %fd19;
	mov.u64 	%rd281, %rd21;
	mov.f64 	%fd296, %fd17;
	@%p107 bra 	$L__BB7_19;
	setp.lt.f64 	%p108, %fd19, %fd18;
	mov.u64 	%rd281, %rd280;
	mov.f64 	%fd296, %fd295;
	@%p108 bra 	$L__BB7_19;
	setp.lt.s64 	%p109, %rd280, %rd21;
	min.s64 	%rd281, %rd280, %rd21;
	selp.f64 	%fd296, %fd295, %fd17, %p109;
$L__BB7_19:
	cvt.s64.s32 	%rd248, %r13;
	add.s64 	%rd24, %rd192, %rd248;
	ld.global.f64 	%fd22, [%rd17+4096];
	abs.f64 	%fd23, %fd296;
	abs.f64 	%fd24, %fd22;
	setp.lt.f64 	%p110, %fd23, %fd24;
	mov.u64 	%rd282, %rd24;
	mov.f64 	%fd297, %fd22;
	@%p110 bra 	$L__BB7_22;
	setp.lt.f64 	%p111, %fd24, %fd23;
	mov.u64 	%rd282, %rd281;
	mov.f64 	%fd297, %fd296;
	@%p111 bra 	$L__BB7_22;
	setp.lt.s64 	%p112, %rd281, %rd24;
	min.s64 	%rd282, %rd281, %rd24;
	selp.f64 	%fd297, %fd296, %fd22, %p112;
$L__BB7_22:
	add.s32 	%r161, %r13, 256;
	cvt.s64.s32 	%rd249, %r161;
	add.s64 	%rd27, %rd192, %rd249;
	ld.global.f64 	%fd27, [%rd17+6144];
	abs.f64 	%fd28, %fd297;
	abs.f64 	%fd29, %fd27;
	setp.lt.f64 	%p113, %fd28, %fd29;
	mov.u64 	%rd283, %rd27;
	mov.f64 	%fd298, %fd27;
	@%p113 bra 	$L__BB7_25;
	setp.lt.f64 	%p114, %fd29, %fd28;
	mov.u64 	%rd283, %rd282;
	mov.f64 	%fd298, %fd297;
	@%p114 bra 	$L__BB7_25;
	setp.lt.s64 	%p115, %rd282, %rd27;
	min.s64 	%rd283, %rd282, %rd27;
	selp.f64 	%fd298, %fd297, %fd27, %p115;
$L__BB7_25:
	add.s32 	%r386, %r13, 1024;
	add.s32 	%r162, %r13, 512;
	setp.lt.s32 	%p116, %r162, %r1;
	@%p116 bra 	$L__BB7_13;
$L__BB7_26:
	setp.lt.s32 	%p117, %r1, 256;
	@%p117 bra 	$L__BB7_71;
	// begin inline asm
	mov.u32 %r276, %laneid;
	// end inline asm
	mov.b64 	%rd260, %fd298;
	mov.b64 	{%r278, %r283}, %rd260;
	mov.b32 	%r294, 1;
	mov.b32 	%r295, 31;
	mov.b32 	%r296, -1;
	// begin inline asm
	shfl.sync.down.b32 %r277, %r278, %r294, %r295, %r296;
	// end inline asm
	// begin inline asm
	shfl.sync.down.b32 %r282, %r283, %r294, %r295, %r296;
	// end inline asm
	mov.b64 	%rd261, {%r277, %r282};
	mov.b64 	%fd33, %rd261;
	mov.b64 	{%r288, %r293}, %rd283;
	// begin inline asm
	shfl.sync.down.b32 %r287, %r288, %r294, %r295, %r296;
	// end inline asm
	// begin inline asm
	shfl.sync.down.b32 %r292, %r293, %r294, %r295, %r296;
	// end inline asm
	mov.b64 	%rd31, {%r287, %r292};
	setp.gt.s32 	%p169, %r276, 30;
	mov.u64 	%rd285, %rd283;
	mov.f64 	%fd300, %fd298;
	@%p169 bra 	$L__BB7_31;
	abs.f64 	%fd34, %fd298;
	abs.f64 	%fd35, %fd33;
	setp.lt.f64 	%p170, %fd34, %fd35;
	mov.u64 	%rd285, %rd31;
	mov.f64 	%fd300, %fd33;
	@%p170 bra 	$L__BB7_31;
	setp.lt.f64 	%p171, %fd35, %fd34;
	mov.u64 	%rd285, %rd283;
	mov.f64 	%fd300, %fd298;
	@%p171 bra 	$L__BB7_31;
	setp.lt.s64 	%p172, %rd283, %rd31;
	min.s64 	%rd285, %rd283, %rd31;
	selp.f64 	%fd300, %fd298, %fd33, %p172;
$L__BB7_31:
	mov.b64 	%rd262, %fd300;
	mov.b64 	{%r298, %r303}, %rd262;
	mov.b32 	%r314, 2;
	mov.b32 	%r315, 31;
	mov.b32 	%r316, -1;
	// begin inline asm
	shfl.sync.down.b32 %r297, %r298, %r314, %r315, %r316;
	// end inline asm
	// begin inline asm
	shfl.sync.down.b32 %r302, %r303, %r314, %r315, %r316;
	// end inline asm
	mov.b64 	%rd263, {%r297, %r302};
	mov.b64 	%fd38, %rd263;
	mov.b64 	{%r308, %r313}, %rd285;
	// begin inline asm
	shfl.sync.down.b32 %r307, %r308, %r314, %r315, %r316;
	// end inline asm
	// begin inline asm
	shfl.sync.down.b32 %r312, %r313, %r314, %r315, %r316;
	// end inline asm
	mov.b64 	%rd34, {%r307, %r312};
	setp.gt.s32 	%p173, %r276, 29;
	mov.u64 	%rd286, %rd285;
	mov.f64 	%fd301, %fd300;
	@%p173 bra 	$L__BB7_35;
	abs.f64 	%fd39, %fd300;
	abs.f64 	%fd40, %fd38;
	setp.lt.f64 	%p174, %fd39, %fd40;
	mov.u64 	%rd286, %rd34;
	mov.f64 	%fd301, %fd38;
	@%p174 bra 	$L__BB7_35;
	setp.lt.f64 	%p175, %fd40, %fd39;
	mov.u64 	%rd286, %rd285;
	mov.f64 	%fd301, %fd300;
	@%p175 bra 	$L__BB7_35;
	setp.lt.s64 	%p176, %rd285, %rd34;
	min.s64 	%rd286, %rd285, %rd34;
	selp.f64 	%fd301, %fd300, %fd38, %p176;
$L__BB7_35:
	mov.b64 	%rd264, %fd301;
	mov.b64 	{%r318, %r323}, %rd264;
	mov.b32 	%r334, 4;
	mov.b32 	%r335, 31;
	mov.b32 	%r336, -1;
	// begin inline asm
	shfl.sync.down.b32 %r317, %r318, %r334, %r335, %r336;
	// end inline asm
	// begin inline asm
	shfl.sync.down.b32 %r322, %r323, %r334, %r335, %r336;
	// end inline asm
	mov.b64 	%rd265, {%r317, %r322};
	mov.b64 	%fd43, %rd265;
	mov.b64 	{%r328, %r333}, %rd286;
	// begin inline asm
	shfl.sync.down.b32 %r327, %r328, %r334, %r335, %r336;
	// end inline asm
	// begin inline asm
	shfl.sync.down.b32 %r332, %r333, %r334, %r335, %r336;
	// end inline asm
	mov.b64 	%rd37, {%r327, %r332};
	setp.gt.s32 	%p177, %r276, 27;
	mov.u64 	%rd287, %rd286;
	mov.f64 	%fd302, %fd301;
	@%p177 bra 	$L__BB7_39;
	abs.f64 	%fd44, %fd301;
	abs.f64 	%fd45, %fd43;
	setp.lt.f64 	%p178, %fd44, %fd45;
	mov.u64 	%rd287, %rd37;
	mov.f64 	%fd302, %fd43;
	@%p178 bra 	$L__BB7_39;
	setp.lt.f64 	%p179, %fd45, %fd44;
	mov.u64 	%rd287, %rd286;
	mov.f64 	%fd302, %fd301;
	@%p179 bra 	$L__BB7_39;
	setp.lt.s64 	%p180, %rd286, %rd37;
	min.s64 	%rd287, %rd286, %rd37;
	selp.f64 	%fd302, %fd301, %fd43, %p180;
$L__BB7_39:
	mov.b64 	%rd266, %fd302;
	mov.b64 	{%r338, %r343}, %rd266;
	mov.b32 	%r354, 8;
	mov.b32 	%r355, 31;
	mov.b32 	%r356, -1;
	// begin inline asm
	shfl.sync.down.b32 %r337, %r338, %r354, %r355, %r356;
	// end inline asm
	// begin inline asm
	shfl.sync.down.b32 %r342, %r343, %r354, %r355, %r356;
	// end inline asm
	mov.b64 	%rd267, {%r337, %r342};
	mov.b64 	%fd48, %rd267;
	mov.b64 	{%r348, %r353}, %rd287;
	// begin inline asm
	shfl.sync.down.b32 %r347, %r348, %r354, %r355, %r356;
	// end inline asm
	// begin inline asm
	shfl.sync.down.b32 %r352, %r353, %r354, %r355, %r356;
	// end inline asm
	mov.b64 	%rd40, {%r347, %r352};
	setp.gt.s32 	%p181, %r276, 23;
	mov.u64 	%rd288, %rd287;
	mov.f64 	%fd303, %fd302;
	@%p181 bra 	$L__BB7_43;
	abs.f64 	%fd49, %fd302;
	abs.f64 	%fd50, %fd48;
	setp.lt.f64 	%p182, %fd49, %fd50;
	mov.u64 	%rd288, %rd40;
	mov.f64 	%fd303, %fd48;
	@%p182 bra 	$L__BB7_43;
	setp.lt.f64 	%p183, %fd50, %fd49;
	mov.u64 	%rd288, %rd287;
	mov.f64 	%fd303, %fd302;
	@%p183 bra 	$L__BB7_43;
	setp.lt.s64 	%p184, %rd287, %rd40;
	min.s64 	%rd288, %rd287, %rd40;
	selp.f64 	%fd303, %fd302, %fd48, %p184;
$L__BB7_43:
	mov.b64 	%rd268, %fd303;
	mov.b64 	{%r358, %r363}, %rd268;
	mov.b32 	%r374, 16;
	mov.b32 	%r375, 31;
	mov.b32 	%r376, -1;
	// begin inline asm
	shfl.sync.down.b32 %r357, %r358, %r374, %r375, %r376;
	// end inline asm
	// begin inline asm
	shfl.sync.down.b32 %r362, %r363, %r374, %r375, %r376;
	// end inline asm
	mov.b64 	%rd269, {%r357, %r362};
	mov.b64 	%fd53, %rd269;
	mov.b64 	{%r368, %r373}, %rd288;
	// begin inline asm
	shfl.sync.down.b32 %r367, %r368, %r374, %r375, %r376;
	// end inline asm
	// begin inline asm
	shfl.sync.down.b32 %r372, %r373, %r374, %r375, %r376;
	// end inline asm
	mov.b64 	%rd43, {%r367, %r372};
	setp.gt.s32 	%p185, %r276, 15;
	mov.u64 	%rd340, %rd288;
	mov.f64 	%fd351, %fd303;
	@%p185 bra 	$L__BB7_47;
	abs.f64 	%fd54, %fd303;
	abs.f64 	%fd55, %fd53;
	setp.lt.f64 	%p186, %fd54, %fd55;
	mov.u64 	%rd340, %rd43;
	mov.f64 	%fd351, %fd53;
	@%p186 bra 	$L__BB7_47;
	setp.lt.f64 	%p187, %fd55, %fd54;
	mov.u64 	%rd340, %rd288;
	mov.f64 	%fd351, %fd303;
	@%p187 bra 	$L__BB7_47;
	setp.lt.s64 	%p188, %rd288, %rd43;
	min.s64 	%rd340, %rd288, %rd43;
	selp.f64 	%fd351, %fd303, %fd53, %p188;
$L__BB7_47:
	setp.ne.s32 	%p189, %r276, 0;
	@%p189 bra 	$L__BB7_49;
	shr.u32 	%r377, %r2, 1;
	and.b32  	%r378, %r377, 496;
	mov.u32 	%r379, _ZN6thrust24THRUST_300001_SM_1000_NS8cuda_cub4core6detail5shmemE;
	add.s32 	%r380, %r379, %r378;
	st.shared.f64 	[%r380+8], %fd351;
	st.shared.u64 	[%r380+16], %rd340;
$L__BB7_49:
	bar.sync 	0;
	setp.ne.s32 	%p190, %r2, 0;
	@%p190 bra 	$L__BB7_204;
	ld.shared.f64 	%fd58, [_ZN6thrust24THRUST_300001_SM_1000_NS8cuda_cub4core6detail5shmemE+24];
	ld.shared.u64 	%rd46, [_ZN6thrust24THRUST_300001_SM_1000_NS8cuda_cub4core6detail5shmemE+32];
	abs.f64 	%fd59, %fd351;
	abs.f64 	%fd60, %fd58;
	setp.lt.f64 	%p191, %fd59, %fd60;
	mov.u64 	%rd290, %rd46;
	mov.f64 	%fd305, %fd58;
	@%p191 bra 	$L__BB7_53;
	setp.lt.f64 	%p192, %fd60, %fd59;
	mov.u64 	%rd290, %rd340;
	mov.f64 	%fd305, %fd351;
	@%p192 bra 	$L__BB7_53;
	setp.lt.s64 	%p193, %rd340, %rd46;
	min.s64 	%rd290, %rd340, %rd46;
	selp.f64 	%fd305, %fd351, %fd58, %p193;
$L__BB7_53:
	ld.shared.f64 	%fd63, [_ZN6thrust24THRUST_300001_SM_1000_NS8cuda_cub4core6detail5shmemE+40];
	ld.shared.u64 	%rd49, [_ZN6thrust24THRUST_300001_SM_1000_NS8cuda_cub4core6detail5shmemE+48];
	abs.f64 	%fd64, %fd305;
	abs.f64 	%fd65, %fd63;
	setp.lt.f64 	%p194, %fd64, %fd65;
	mov.u64 	%rd291, %rd49;
	mov.f64 	%fd306, %fd63;
	@%p194 bra 	$L__BB7_56;
	setp.lt.f64 	%p195, %fd65, %fd64;
	mov.u64 	%rd291, %rd290;
	mov.f64 	%fd306, %fd305;
	@%p195 bra 	$L__BB7_56;
	setp.lt.s64 	%p196, %rd290, %rd49;
	min.s64 	%rd291, %rd290, %rd49;
	selp.f64 	%fd306, %fd305, %fd63, %p196;
$L__BB7_56:
	ld.shared.f64 	%fd68, [_ZN6thrust24THRUST_300001_SM_1000_NS8cuda_cub4core6detail5shmemE+56];
	ld.shared.u64 	%rd52, [_ZN6thrust24THRUST_300001_SM_1000_NS8cuda_cub4core6detail5shmemE+64];
	abs.f64 	%fd69, %fd306;
	abs.f64 	%fd70, %fd68;
	setp.lt.f64 	%p197, %fd69, %fd70;
	mov.u64 	%rd292, %rd52;
	mov.f64 	%fd307, %fd68;
	@%p197 bra 	$L__BB7_59;
	setp.lt.f64 	%p198, %fd70, %fd69;
	mov.u64 	%rd292, %rd291;
	mov.f64 	%fd307, %fd306;
	@%p198 bra 	$L__BB7_59;
	setp.lt.s64 	%p199, %rd291, %rd52;
	min.s64 	%rd292, %rd291, %rd52;
	selp.f64 	%fd307, %fd306, %fd68, %p199;
$L__BB7_59:
	ld.shared.f64 	%fd73, [_ZN6thrust24THRUST_300001_SM_1000_NS8cuda_cub4core6detail5shmemE+72];
	ld.shared.u64 	%rd55, [_ZN6thrust24THRUST_300001_SM_1000_NS8cuda_cub4core6detail5shmemE+80];
	abs.f64 	%fd74, %fd307;
	abs.f64 	%fd75, %fd73;
	setp.lt.f64 	%p200, %fd74, %fd75;
	mov.u64 	%rd293, %rd55;
	mov.f64 	%fd308, %fd73;
	@%p200 bra 	$L__BB7_62;
	setp.lt.f64 	%p201, %fd75, %fd74;
	mov.u64 	%rd293, %rd292;
	mov.f64 	%fd308, %fd307;
	@%p201 bra 	$L__BB7_62;
	setp.lt.s64 	%p202, %rd292, %rd55;
	min.s64 	%rd293, %rd292, %rd55;
	selp.f64 	%fd308, %fd307, %fd73, %p202;
$L__BB7_62:
	ld.shared.f64 	%fd78, [_ZN6thrust24THRUST_300001_SM_1000_NS8cuda_cub4core6detail5shmemE+88];
	ld.shared.u64 	%rd58, [_ZN6thrust24THRUST_300001_SM_1000_NS8cuda_cub4core6detail5shmemE+96];
	abs.f64 	%fd79, %fd308;
	abs.f64 	%fd80, %fd78;
	setp.lt.f64 	%p203, %fd79, %fd80;
	mov.u64 	%rd294, %rd58;
	mov.f64 	%fd309, %fd78;
	@%p203 bra 	$L__BB7_65;
	setp.lt.f64 	%p204, %fd80, %fd79;
	mov.u64 	%rd294, %rd293;
	mov.f64 	%fd309, %fd308;
	@%p204 bra 	$L__BB7_65;
	setp.lt.s64 	%p205, %rd293, %rd58;
	min.s64 	%rd294, %rd293, %rd58;
	selp.f64 	%fd309, %fd308, %fd78, %p205;
$L__BB7_65:
	ld.shared.f64 	%fd83, [_ZN6thrust24THRUST_300001_SM_1000_NS8cuda_cub4core6detail5shmemE+104];
	ld.shared.u64 	%rd61, [_ZN6thrust24THRUST_300001_SM_1000_NS8cuda_cub4core6detail5shmemE+112];
	abs.f64 	%fd84, %fd309;
	abs.f64 	%fd85, %fd83;
	setp.lt.f64 	%p206, %fd84, %fd85;
	mov.u64 	%rd295, %rd61;
	mov.f64 	%fd310, %fd83;
	@%p206 bra 	$L__BB7_68;
	setp.lt.f64 	%p207, %fd85, %fd84;
	mov.u64 	%rd295, %rd294;
	mov.f64 	%fd310, %fd309;
	@%p207 bra 	$L__BB7_68;
	setp.lt.s64 	%p208, %rd294, %rd61;
	min.s64 	%rd295, %rd294, %rd61;
	selp.f64 	%fd310, %fd309, %fd83, %p208;
$L__BB7_68:
	ld.shared.f64 	%fd88, [_ZN6thrust24THRUST_300001_SM_1000_NS8cuda_cub4core6detail5shmemE+120];
	ld.shared.u64 	%rd64, [_ZN6thrust24THRUST_300001_SM_1000_NS8cuda_cub4core6detail5shmemE+128];
	abs.f64 	%fd89, %fd310;
	abs.f64 	%fd90, %fd88;
	setp.lt.f64 	%p209, %fd89, %fd90;
	mov.u64 	%rd340, %rd64;
	mov.f64 	%fd351, %fd88;
	@%p209 bra 	$L__BB7_204;
	setp.lt.f64 	%p210, %fd90, %fd89;
	mov.u64 	%rd340, %rd295;
	mov.f64 	%fd351, %fd310;
	@%p210 bra 	$L__BB7_204;
	setp.lt.s64 	%p211, %rd295, %rd64;
	min.s64 	%rd340, %rd295, %rd64;
	selp.f64 	%fd351, %fd310, %fd88, %p211;
	bra.uni 	$L__BB7_204;
$L__BB7_71:
	// begin inline asm
	mov.u32 %r163, %laneid;
	// end inline asm
	and.b32  	%r184, %r2, 992;
	add.s32 	%r185, %r184, 32;
	setp.gt.s32 	%p118, %r185, %r1;
	not.b32 	%r186, %r184;
	add.s32 	%r187, %r1, %r186;
	selp.b32 	%r182, %r187, 31, %p118;
	mov.b64 	%rd250, %fd298;
	mov.b64 	{%r165, %r170}, %rd250;
	mov.b32 	%r181, 1;
	mov.b32 	%r183, -1;
	// begin inline asm
	shfl.sync.down.b32 %r164, %r165, %r181, %r182, %r183;
	// end inline asm
	// begin inline asm
	shfl.sync.down.b32 %r169, %r170, %r181, %r182, %r183;
	// end inline asm
	mov.b64 	%rd251, {%r164, %r169};
	mov.b64 	%fd92, %rd251;
	mov.b64 	{%r175, %r180}, %rd283;
	// begin inline asm
	shfl.sync.down.b32 %r174, %r175, %r181, %r182, %r183;
	// end inline asm
	// begin inline asm
	shfl.sync.down.b32 %r179, %r180, %r181, %r182, %r183;
	// end inline asm
	mov.b64 	%rd66, {%r174, %r179};
	setp.ge.s32 	%p119, %r163, %r182;
	mov.u64 	%rd296, %rd283;
	mov.f64 	%fd311, %fd298;
	@%p119 bra 	$L__BB7_75;
	abs.f64 	%fd93, %fd298;
	abs.f64 	%fd94, %fd92;
	setp.lt.f64 	%p120, %fd93, %fd94;
	mov.u64 	%rd296, %rd66;
	mov.f64 	%fd311, %fd92;
	@%p120 bra 	$L__BB7_75;
	setp.lt.f64 	%p121, %fd94, %fd93;
	mov.u64 	%rd296, %rd283;
	mov.f64 	%fd311, %fd298;
	@%p121 bra 	$L__BB7_75;
	setp.lt.s64 	%p122, %rd283, %rd66;
	min.s64 	%rd296, %rd283, %rd66;
	selp.f64 	%fd311, %fd298, %fd92, %p122;
$L__BB7_75:
	mov.b64 	%rd252, %fd311;
	mov.b64 	{%r189, %r194}, %rd252;
	mov.b32 	%r205, 2;
	mov.b32 	%r207, -1;
	// begin inline asm
	shfl.sync.down.b32 %r188, %r189, %r205, %r182, %r207;
	// end inline asm
	// begin inline asm
	shfl.sync.down.b32 %r193, %r194, %r205, %r182, %r207;
	// end inline asm
	mov.b64 	%rd253, {%r188, %r193};
	mov.b64 	%fd97, %rd253;
	mov.b64 	{%r199, %r204}, %rd296;
	// begin inline asm
	shfl.sync.down.b32 %r198, %r199, %r205, %r182, %r207;
	// end inline asm
	// begin inline asm
	shfl.sync.down.b32 %r203, %r204, %r205, %r182, %r207;
	// end inline asm
	mov.b64 	%rd69, {%r198, %r203};
	add.s32 	%r208, %r163, 2;
	setp.gt.s32 	%p123, %r208, %r182;
	mov.u64 	%rd297, %rd296;
	mov.f64 	%fd312, %fd311;
	@%p123 bra 	$L__BB7_79;
	abs.f64 	%fd98, %fd311;
	abs.f64 	%fd99, %fd97;
	setp.lt.f64 	%p124, %fd98, %fd99;
	mov.u64 	%rd297, %rd69;
	mov.f64 	%fd312, %fd97;
	@%p124 bra 	$L__BB7_79;
	setp.lt.f64 	%p125, %fd99, %fd98;
	mov.u64 	%rd297, %rd296;
	mov.f64 	%fd312, %fd311;
	@%p125 bra 	$L__BB7_79;
	setp.lt.s64 	%p126, %rd296, %rd69;
	min.s64 	%rd297, %rd296, %rd69;
	selp.f64 	%fd312, %fd311, %fd97, %p126;
$L__BB7_79:
	mov.b64 	%rd254, %fd312;
	mov.b64 	{%r210, %r215}, %rd254;
	mov.b32 	%r226, 4;
	mov.b32 	%r228, -1;
	// begin inline asm
	shfl.sync.down.b32 %r209, %r210, %r226, %r182, %r228;
	// end inline asm
	// begin inline asm
	shfl.sync.down.b32 %r214, %r215, %r226, %r182, %r228;
	// end inline asm
	mov.b64 	%rd255, {%r209, %r214};
	mov.b64 	%fd102, %rd255;
	mov.b64 	{%r220, %r225}, %rd297;
	// begin inline asm
	shfl.sync.down.b32 %r219, %r220, %r226, %r182, %r228;
	// end inline asm
	// begin inline asm
	shfl.sync.down.b32 %r224, %r225, %r226, %r182, %r228;
	// end inline asm
	mov.b64 	%rd72, {%r219, %r224};
	add.s32 	%r229, %r163, 4;
	setp.gt.s32 	%p127, %r229, %r182;
	mov.u64 	%rd298, %rd297;
	mov.f64 	%fd313, %fd312;
	@%p127 bra 	$L__BB7_83;
	abs.f64 	%fd103, %fd312;
	abs.f64 	%fd104, %fd102;
	setp.lt.f64 	%p128, %fd103, %fd104;
	mov.u64 	%rd298, %rd72;
	mov.f64 	%fd313, %fd102;
	@%p128 bra 	$L__BB7_83;
	setp.lt.f64 	%p129, %fd104, %fd103;
	mov.u64 	%rd298, %rd297;
	mov.f64 	%fd313, %fd312;
	@%p129 bra 	$L__BB7_83;
	setp.lt.s64 	%p130, %rd297, %rd72;
	min.s64 	%rd298, %rd297, %rd72;
	selp.f64 	%fd313, %fd312, %fd102, %p130;
$L__BB7_83:
	mov.b64 	%rd256, %fd313;
	mov.b64 	{%r231, %r236}, %rd256;
	mov.b32 	%r247, 8;
	mov.b32 	%r249, -1;
	// begin inline asm
	shfl.sync.down.b32 %r230, %r231, %r247, %r182, %r249;
	// end inline asm
	// begin inline asm
	shfl.sync.down.b32 %r235, %r236, %r247, %r182, %r249;
	// end inline asm
	mov.b64 	%rd257, {%r230, %r235};
	mov.b64 	%fd107, %rd257;
	mov.b64 	{%r241, %r246}, %rd298;
	// begin inline asm
	shfl.sync.down.b32 %r240, %r241, %r247, %r182, %r249;
	// end inline asm
	// begin inline asm
	shfl.sync.down.b32 %r245, %r246, %r247, %r182, %r249;
	// end inline asm
	mov.b64 	%rd75, {%r240, %r245};
	add.s32 	%r250, %r163, 8;
	setp.gt.s32 	%p131, %r250, %r182;
	mov.u64 	%rd299, %rd298;
	mov.f64 	%fd314, %fd313;
	@%p131 bra 	$L__BB7_87;
	abs.f64 	%fd108, %fd313;
	abs.f64 	%fd109, %fd107;
	setp.lt.f64 	%p132, %fd108, %fd109;
	mov.u64 	%rd299, %rd75;
	mov.f64 	%fd314, %fd107;
	@%p132 bra 	$L__BB7_87;
	setp.lt.f64 	%p133, %fd109, %fd108;
	mov.u64 	%rd299, %rd298;
	mov.f64 	%fd314, %fd313;
	@%p133 bra 	$L__BB7_87;
	setp.lt.s64 	%p134, %rd298, %rd75;
	min.s64 	%rd299, %rd298, %rd75;
	selp.f64 	%fd314, %fd313, %fd107, %p134;
$L__BB7_87:
	mov.b64 	%rd258, %fd314;
	mov.b64 	{%r252, %r257}, %rd258;
	mov.b32 	%r268, 16;
	mov.b32 	%r270, -1;
	// begin inline asm
	shfl.sync.down.b32 %r251, %r252, %r268, %r182, %r270;
	// end inline asm
	// begin inline asm
	shfl.sync.down.b32 %r256, %r257, %r268, %r182, %r270;
	// end inline asm
	mov.b64 	%rd259, {%r251, %r256};
	mov.b64 	%fd112, %rd259;
	mov.b64 	{%r262, %r267}, %rd299;
	// begin inline asm
	shfl.sync.down.b32 %r261, %r262, %r268, %r182, %r270;
	// end inline asm
	// begin inline asm
	shfl.sync.down.b32 %r266, %r267, %r268, %r182, %r270;
	// end inline asm
	mov.b64 	%rd78, {%r261, %r266};
	add.s32 	%r271, %r163, 16;
	setp.gt.s32 	%p135, %r271, %r182;
	mov.u64 	%rd340, %rd299;
	mov.f64 	%fd351, %fd314;
	@%p135 bra 	$L__BB7_91;
	abs.f64 	%fd113, %fd314;
	abs.f64 	%fd114, %fd112;
	setp.lt.f64 	%p136, %fd113, %fd114;
	mov.u64 	%rd340, %rd78;
	mov.f64 	%fd351, %fd112;
	@%p136 bra 	$L__BB7_91;
	setp.lt.f64 	%p137, %fd114, %fd113;
	mov.u64 	%rd340, %rd299;
	mov.f64 	%fd351, %fd314;
	@%p137 bra 	$L__BB7_91;
	setp.lt.s64 	%p138, %rd299, %rd78;
	min.s64 	%rd340, %rd299, %rd78;
	selp.f64 	%fd351, %fd314, %fd112, %p138;
$L__BB7_91:
	setp.ne.s32 	%p139, %r163, 0;
	@%p139 bra 	$L__BB7_93;
	shr.u32 	%r272, %r2, 1;
	and.b32  	%r273, %r272, 496;
	mov.u32 	%r274, _ZN6thrust24THRUST_300001_SM_1000_NS8cuda_cub4core6detail5shmemE;
	add.s32 	%r275, %r274, %r273;
	st.shared.f64 	[%r275+8], %fd351;
	st.shared.u64 	[%r275+16], %rd340;
$L__BB7_93:
	bar.sync 	0;
	setp.ne.s32 	%p140, %r2, 0;
	@%p140 bra 	$L__BB7_204;
	setp.lt.s32 	%p141, %r1, 33;
	mov.f64 	%fd316, %fd351;
	mov.u64 	%rd301, %rd340;
	@%p141 bra 	$L__BB7_98;
	ld.shared.f64 	%fd117, [_ZN6thrust24THRUST_300001_SM_1000_NS8cuda_cub4core6detail5shmemE+24];
	ld.shared.u64 	%rd81, [_ZN6thrust24THRUST_300001_SM_1000_NS8cuda_cub4core6detail5shmemE+32];
	abs.f64 	%fd118, %fd351;
	abs.f64 	%fd119, %fd117;
	setp.lt.f64 	%p142, %fd118, %fd119;
	mov.f64 	%fd316, %fd117;
	mov.u64 	%rd301, %rd81;
	@%p142 bra 	$L__BB7_98;
	setp.lt.f64 	%p143, %fd119, %fd118;
	mov.f64 	%fd316, %fd351;
	mov.u64 	%rd301, %rd340;
	@%p143 bra 	$L__BB7_98;
	setp.lt.s64 	%p144, %rd340, %rd81;
	min.s64 	%rd301, %rd340, %rd81;
	selp.f64 	%fd316, %fd351, %fd117, %p144;
$L__BB7_98:
	setp.lt.s32 	%p145, %r1, 65;
	mov.f64 	%fd317, %fd316;
	mov.u64 	%rd302, %rd301;
	@%p145 bra 	$L__BB7_102;
	ld.shared.f64 	%fd122, [_ZN6thrust24THRUST_300001_SM_1000_NS8cuda_cub4core6detail5shmemE+40];
	ld.shared.u64 	%rd84, [_ZN6thrust24THRUST_300001_SM_1000_NS8cuda_cub4core6detail5shmemE+48];
	abs.f64 	%fd123, %fd316;
	abs.f64 	%fd124, %fd122;
	setp.lt.f64 	%p146, %fd123, %fd124;
	mov.f64 	%fd317, %fd122;
	mov.u64 	%rd302, %rd84;
	@%p146 bra 	$L__BB7_102;
	setp.lt.f64 	%p147, %fd124, %fd123;
	mov.f64 	%fd317, %fd316;
	mov.u64 	%rd302, %rd301;
	@%p147 bra 	$L__BB7_102;
	setp.lt.s64 	%p148, %rd301, %rd84;
	min.s64 	%rd302, %rd301, %rd84;
	selp.f64 	%fd317, %fd316, %fd122, %p148;
$L__BB7_102:
	setp.lt.s32 	%p149, %r1, 97;
	mov.f64 	%fd318, %fd317;
	mov.u64 	%rd303, %rd302;
	@%p149 bra 	$L__BB7_106;
	ld.shared.f64 	%fd127, [_ZN6thrust24THRUST_300001_SM_1000_NS8cuda_cub4core6detail5shmemE+56];
	ld.shared.u64 	%rd87, [_ZN6thrust24THRUST_300001_SM_1000_NS8cuda_cub4core6detail5shmemE+64];
	abs.f64 	%fd128, %fd317;
	abs.f64 	%fd129, %fd127;
	setp.lt.f64 	%p150, %fd128, %fd129;
	mov.f64 	%fd318, %fd127;
	mov.u64 	%rd303, %rd87;
	@%p150 bra 	$L__BB7_106;
	setp.lt.f64 	%p151, %fd129, %fd128;
	mov.f64 	%fd318, %fd317;
	mov.u64 	%rd303, %rd302;
	@%p151 bra 	$L__BB7_106;
	setp.lt.s64 	%p152, %rd302, %rd87;
	min.s64 	%rd303, %rd302, %rd87;
	selp.f64 	%fd318, %fd317, %fd127, %p152;
$L__BB7_106:
	setp.lt.s32 	%p153, %r1, 129;
	mov.f64 	%fd319, %fd318;
	mov.u64 	%rd304, %rd303;
	@%p153 bra 	$L__BB7_110;
	ld.shared.f64 	%fd132, [_ZN6thrust24THRUST_300001_SM_1000_NS8cuda_cub4core6detail5shmemE+72];
	ld.shared.u64 	%rd90, [_ZN6thrust24THRUST_300001_SM_1000_NS8cuda_cub4core6detail5shmemE+80];
	abs.f64 	%fd133, %fd318;
	abs.f64 	%fd134, %fd132;
	setp.lt.f64 	%p154, %fd133, %fd134;
	mov.f64 	%fd319, %fd132;
	mov.u64 	%rd304, %rd90;
	@%p154 bra 	$L__BB7_110;
	setp.lt.f64 	%p155, %fd134, %fd133;
	mov.f64 	%fd319, %fd318;
	mov.u64 	%rd304, %rd303;
	@%p155 bra 	$L__BB7_110;
	setp.lt.s64 	%p156, %rd303, %rd90;
	min.s64 	%rd304, %rd303, %rd90;
	selp.f64 	%fd319, %fd318, %fd132, %p156;
$L__BB7_110:
	setp.lt.s32 	%p157, %r1, 161;
	mov.f64 	%fd320, %fd319;
	mov.u64 	%rd305, %rd304;
	@%p157 bra 	$L__BB7_114;
	ld.shared.f64 	%fd137, [_ZN6thrust24THRUST_300001_SM_1000_NS8cuda_cub4core6detail5shmemE+88];
	ld.shared.u64 	%rd93, [_ZN6thrust24THRUST_300001_SM_1000_NS8cuda_cub4core6detail5shmemE+96];
	abs.f64 	%fd138, %fd319;
	abs.f64 	%fd139, %fd137;
	setp.lt.f64 	%p158, %fd138, %fd139;
	mov.f64 	%fd320, %fd137;
	mov.u64 	%rd305, %rd93;
	@%p158 bra 	$L__BB7_114;
	setp.lt.f64 	%p159, %fd139, %fd138;
	mov.f64 	%fd320, %fd319;
	mov.u64 	%rd305, %rd304;
	@%p159 bra 	$L__BB7_114;
	setp.lt.s64 	%p160, %rd304, %rd93;
	min.s64 	%rd305, %rd304, %rd93;
	selp.f64 	%fd320, %fd319, %fd137, %p160;
$L__BB7_114:
	setp.lt.s32 	%p161, %r1, 193;
	mov.f64 	%fd321, %fd320;
	mov.u64 	%rd306, %rd305;
	@%p161 bra 	$L__BB7_118;
	ld.shared.f64 	%fd142, [_ZN6thrust24THRUST_300001_SM_1000_NS8cuda_cub4core6detail5shmemE+104];
	ld.shared.u64 	%rd96, [_ZN6thrust24THRUST_300001_SM_1000_NS8cuda_cub4core6detail5shmemE+112];
	abs.f64 	%fd143, %fd320;
	abs.f64 	%fd144, %fd142;
	setp.lt.f64 	%p162, %fd143, %fd144;
	mov.f64 	%fd321, %fd142;
	mov.u64 	%rd306, %rd96;
	@%p162 bra 	$L__BB7_118;
	setp.lt.f64 	%p163, %fd144, %fd143;
	mov.f64 	%fd321, %fd320;
	mov.u64 	%rd306, %rd305;
	@%p163 bra 	$L__BB7_118;
	setp.lt.s64 	%p164, %rd305, %rd96;
	min.s64 	%rd306, %rd305, %rd96;
	selp.f64 	%fd321, %fd320, %fd142, %p164;
$L__BB7_118:
	setp.lt.s32 	%p165, %r1, 225;
	mov.u64 	%rd340, %rd306;
	mov.f64 	%fd351, %fd321;
	@%p165 bra 	$L__BB7_204;
	ld.shared.f64 	%fd147, [_ZN6thrust24THRUST_300001_SM_1000_NS8cuda_cub4core6detail5shmemE+120];
	ld.shared.u64 	%rd99, [_ZN6thrust24THRUST_300001_SM_1000_NS8cuda_cub4core6detail5shmemE+128];
	abs.f64 	%fd148, %fd321;
	abs.f64 	%fd149, %fd147;
	setp.lt.f64 	%p166, %fd148, %fd149;
	mov.u64 	%rd340, %rd99;
	mov.f64 	%fd351, %fd147;
	@%p166 bra 	$L__BB7_204;
	setp.lt.f64 	%p167, %fd149, %fd148;
	mov.u64 	%rd340, %rd306;
	mov.f64 	%fd351, %fd321;
	@%p167 bra 	$L__BB7_204;
	setp.lt.s64 	%p168, %rd306, %rd99;
	min.s64 	%rd340, %rd306, %rd99;
	selp.f64 	%fd351, %fd321, %fd147, %p168;
	bra.uni 	$L__BB7_204;
$L__BB7_122:
	mov.u32 	%r18, %tid.x;
	cvt.u64.u32 	%rd101, %r18;
	mul.wide.u32 	%rd195, %r18, 8;
	add.s64 	%rd102, %rd1, %rd195;
	ld.global.f64 	%fd274, [%rd102];
	add.s32 	%r31, %r18, 256;
	cvt.u64.u32 	%rd196, %r31;
	ld.global.f64 	%fd275, [%rd102+2048];
	add.s32 	%r32, %r18, 512;
	cvt.u64.u32 	%rd197, %r32;
	ld.global.f64 	%fd276, [%rd102+4096];
	add.s32 	%r33, %r18, 768;
	cvt.u64.u32 	%rd198, %r33;
	ld.global.f64 	%fd277, [%rd102+6144];
	or.b32  	%r34, %r18, 1024;
	cvt.u64.u32 	%rd103, %r34;
	add.s64 	%rd327, %rd192, %rd103;
	ld.global.f64 	%fd338, [%rd102+8192];
	abs.f64 	%fd278, %fd274;
	abs.f64 	%fd279, %fd275;
	setp.geu.f64 	%p3, %fd278, %fd279;
	selp.f64 	%fd280, %fd274, %fd275, %p3;
	selp.b64 	%rd199, %rd101, %rd196, %p3;
	abs.f64 	%fd281, %fd280;
	abs.f64 	%fd282, %fd276;
	setp.geu.f64 	%p4, %fd281, %fd282;
	selp.f64 	%fd283, %fd280, %fd276, %p4;
	selp.b64 	%rd200, %rd199, %rd197, %p4;
	abs.f64 	%fd284, %fd283;
	abs.f64 	%fd285, %fd277;
	setp.geu.f64 	%p5, %fd284, %fd285;
	selp.f64 	%fd152, %fd283, %fd277, %p5;
	selp.b64 	%rd105, %rd200, %rd198, %p5;
	abs.f64 	%fd153, %fd152;
	abs.f64 	%fd154, %fd338;
	setp.lt.f64 	%p6, %fd153, %fd154;
	@%p6 bra 	$L__BB7_124;
	setp.lt.f64 	%p7, %fd154, %fd153;
	setp.lt.u64 	%p8, %rd105, %rd103;
	or.pred  	%p9, %p7, %p8;
	selp.f64 	%fd338, %fd152, %fd338, %p9;
	add.s64 	%rd203, %rd192, %rd105;
	selp.b64 	%rd327, %rd203, %rd327, %p9;
$L__BB7_124:
	setp.lt.u64 	%p10, %rd194, 2560;
	mov.b64 	%rd316, 1280;
	@%p10 bra 	$L__BB7_137;
	mov.b64 	%rd308, 1280;
	mov.f64 	%fd323, %fd338;
$L__BB7_126:
	add.s64 	%rd206, %rd308, %rd101;
	shl.b64 	%rd207, %rd308, 3;
	add.s64 	%rd208, %rd102, %rd207;
	add.s64 	%rd310, %rd206, %rd192;
	ld.global.f64 	%fd324, [%rd208];
	ld.global.f64 	%fd325, [%rd208+2048];
	ld.global.f64 	%fd326, [%rd208+4096];
	add.s64 	%rd313, %rd310, 768;
	ld.global.f64 	%fd327, [%rd208+6144];
	ld.global.f64 	%fd338, [%rd208+8192];
	abs.f64 	%fd163, %fd323;
	abs.f64 	%fd164, %fd324;
	setp.lt.f64 	%p11, %fd163, %fd164;
	@%p11 bra 	$L__BB7_128;
	setp.lt.f64 	%p12, %fd164, %fd163;
	setp.lt.s64 	%p13, %rd327, %rd310;
	or.pred  	%p14, %p12, %p13;
	selp.f64 	%fd324, %fd323, %fd324, %p14;
	selp.b64 	%rd310, %rd327, %rd310, %p14;
$L__BB7_128:
	add.s64 	%rd209, %rd308, %rd101;
	add.s64 	%rd210, %rd209, %rd192;
	add.s64 	%rd311, %rd210, 256;
	abs.f64 	%fd167, %fd324;
	abs.f64 	%fd168, %fd325;
	setp.lt.f64 	%p15, %fd167, %fd168;
	@%p15 bra 	$L__BB7_130;
	setp.lt.f64 	%p16, %fd168, %fd167;
	setp.lt.s64 	%p17, %rd310, %rd311;
	or.pred  	%p18, %p16, %p17;
	selp.f64 	%fd325, %fd324, %fd325, %p18;
	selp.b64 	%rd311, %rd310, %rd311, %p18;
$L__BB7_130:
	add.s64 	%rd211, %rd308, %rd101;
	add.s64 	%rd212, %rd211, %rd192;
	add.s64 	%rd312, %rd212, 512;
	abs.f64 	%fd171, %fd325;
	abs.f64 	%fd172, %fd326;
	setp.lt.f64 	%p19, %fd171, %fd172;
	@%p19 bra 	$L__BB7_132;
	setp.lt.f64 	%p20, %fd172, %fd171;
	setp.lt.s64 	%p21, %rd311, %rd312;
	or.pred  	%p22, %p20, %p21;
	selp.f64 	%fd326, %fd325, %fd326, %p22;
	selp.b64 	%rd312, %rd311, %rd312, %p22;
$L__BB7_132:
	abs.f64 	%fd175, %fd326;
	abs.f64 	%fd176, %fd327;
	setp.lt.f64 	%p23, %fd175, %fd176;
	@%p23 bra 	$L__BB7_134;
	setp.lt.f64 	%p24, %fd176, %fd175;
	setp.lt.s64 	%p25, %rd312, %rd313;
	or.pred  	%p26, %p24, %p25;
	selp.f64 	%fd327, %fd326, %fd327, %p26;
	selp.b64 	%rd313, %rd312, %rd313, %p26;
$L__BB7_134:
	add.s64 	%rd213, %rd308, %rd101;
	add.s64 	%rd214, %rd213, %rd192;
	add.s64 	%rd327, %rd214, 1024;
	abs.f64 	%fd179, %fd327;
	abs.f64 	%fd180, %fd338;
	setp.lt.f64 	%p27, %fd179, %fd180;
	@%p27 bra 	$L__BB7_136;
	setp.lt.f64 	%p28, %fd180, %fd179;
	setp.lt.s64 	%p29, %rd313, %rd327;
	or.pred  	%p30, %p28, %p29;
	selp.f64 	%fd338, %fd327, %fd338, %p30;
	selp.b64 	%rd327, %rd313, %rd327, %p30;
$L__BB7_136:
	add.s64 	%rd316, %rd308, 1280;
	add.s64 	%rd215, %rd308, 2560;
	setp.le.s64 	%p31, %rd215, %rd194;
	mov.u64 	%rd308, %rd316;
	mov.f64 	%fd323, %fd338;
	@%p31 bra 	$L__BB7_126;
$L__BB7_137:
	setp.le.s64 	%p32, %rd194, %rd316;
	@%p32 bra 	$L__BB7_160;
	cvt.u32.u64 	%r35, %rd316;
	cvt.u32.u64 	%r36, %rd194;
	sub.s32 	%r19, %r36, %r35;
	setp.ge.s32 	%p33, %r18, %r19;
	@%p33 bra 	$L__BB7_160;
	cvta.to.global.u64 	%rd128, %rd191;
	not.b32 	%r38, %r18;
	add.s32 	%r39, %r38, %r36;
	sub.s32 	%r20, %r39, %r35;
	and.b32  	%r41, %r20, 768;
	setp.eq.s32 	%p34, %r41, 768;
	mov.u32 	%r389, %r18;
	@%p34 bra 	$L__BB7_145;
	add.s64 	%rd217, %rd316, %rd101;
	add.s64 	%rd318, %rd217, %rd192;
	shl.b64 	%rd218, %rd217, 3;
	add.s64 	%rd317, %rd128, %rd218;
	shr.u32 	%r42, %r20, 8;
	add.s32 	%r43, %r42, 1;
	and.b32  	%r44, %r43, 3;
	neg.s32 	%r387, %r44;
	mov.u32 	%r389, %r18;
$L__BB7_141:
	.pragma "nounroll";
	mov.u64 	%rd133, %rd327;
	mov.f64 	%fd184, %fd338;
	ld.global.f64 	%fd185, [%rd317];
	abs.f64 	%fd186, %fd184;
	abs.f64 	%fd187, %fd185;
	setp.lt.f64 	%p35, %fd186, %fd187;
	mov.f64 	%fd338, %fd185;
	mov.u64 	%rd327, %rd318;
	@%p35 bra 	$L__BB7_144;
	setp.lt.f64 	%p36, %fd187, %fd186;
	mov.f64 	%fd338, %fd184;
	mov.u64 	%rd327, %rd133;
	@%p36 bra 	$L__BB7_144;
	setp.lt.s64 	%p37, %rd133, %rd318;
	selp.f64 	%fd338, %fd184, %fd185, %p37;
	min.s64 	%rd327, %rd133, %rd318;
$L__BB7_144:
	add.s32 	%r389, %r389, 256;
	add.s64 	%rd318, %rd318, 256;
	add.s64 	%rd317, %rd317, 2048;
	add.s32 	%r387, %r387, 1;
	setp.ne.s32 	%p38, %r387, 0;
	@%p38 bra 	$L__BB7_141;
$L__BB7_145:
	setp.lt.u32 	%p39, %r20, 768;
	@%p39 bra 	$L__BB7_160;
	add.s32 	%r390, %r389, 512;
$L__BB7_147:
	mov.u32 	%r28, %r390;
	add.s32 	%r45, %r28, -512;
	cvt.u64.u32 	%rd219, %r45;
	add.s64 	%rd220, %rd316, %rd219;
	shl.b64 	%rd221, %rd220, 3;
	add.s64 	%rd141, %rd128, %rd221;
	add.s64 	%rd142, %rd220, %rd192;
	ld.global.f64 	%fd193, [%rd141];
	abs.f64 	%fd194, %fd338;
	abs.f64 	%fd195, %fd193;
	setp.lt.f64 	%p40, %fd194, %fd195;
	mov.f64 	%fd335, %fd193;
	mov.u64 	%rd324, %rd142;
	@%p40 bra 	$L__BB7_150;
	setp.lt.f64 	%p41, %fd195, %fd194;
	mov.f64 	%fd335, %fd338;
	mov.u64 	%rd324, %rd327;
	@%p41 bra 	$L__BB7_150;
	setp.lt.s64 	%p42, %rd327, %rd142;
	selp.f64 	%fd335, %fd338, %fd193, %p42;
	min.s64 	%rd324, %rd327, %rd142;
$L__BB7_150:
	add.s32 	%r46, %r28, -256;
	cvt.u64.u32 	%rd222, %r46;
	add.s64 	%rd223, %rd316, %rd222;
	add.s64 	%rd145, %rd223, %rd192;
	ld.global.f64 	%fd198, [%rd141+2048];
	abs.f64 	%fd199, %fd335;
	abs.f64 	%fd200, %fd198;
	setp.lt.f64 	%p43, %fd199, %fd200;
	mov.f64 	%fd336, %fd198;
	mov.u64 	%rd325, %rd145;
	@%p43 bra 	$L__BB7_153;
	setp.lt.f64 	%p44, %fd200, %fd199;
	mov.f64 	%fd336, %fd335;
	mov.u64 	%rd325, %rd324;
	@%p44 bra 	$L__BB7_153;
	setp.lt.s64 	%p45, %rd324, %rd145;
	selp.f64 	%fd336, %fd335, %fd198, %p45;
	min.s64 	%rd325, %rd324, %rd145;
$L__BB7_153:
	cvt.u64.u32 	%rd224, %r28;
	add.s64 	%rd225, %rd316, %rd224;
	add.s64 	%rd148, %rd225, %rd192;
	ld.global.f64 	%fd203, [%rd141+4096];
	abs.f64 	%fd204, %fd336;
	abs.f64 	%fd205, %fd203;
	setp.lt.f64 	%p46, %fd204, %fd205;
	mov.f64 	%fd337, %fd203;
	mov.u64 	%rd326, %rd148;
	@%p46 bra 	$L__BB7_156;
	setp.lt.f64 	%p47, %fd205, %fd204;
	mov.f64 	%fd337, %fd336;
	mov.u64 	%rd326, %rd325;
	@%p47 bra 	$L__BB7_156;
	setp.lt.s64 	%p48, %rd325, %rd148;
	selp.f64 	%fd337, %fd336, %fd203, %p48;
	min.s64 	%rd326, %rd325, %rd148;
$L__BB7_156:
	add.s32 	%r47, %r28, 256;
	cvt.u64.u32 	%rd226, %r47;
	add.s64 	%rd227, %rd316, %rd226;
	add.s64 	%rd151, %rd227, %rd192;
	ld.global.f64 	%fd208, [%rd141+6144];
	abs.f64 	%fd209, %fd337;
	abs.f64 	%fd210, %fd208;
	setp.lt.f64 	%p49, %fd209, %fd210;
	mov.f64 	%fd338, %fd208;
	mov.u64 	%rd327, %rd151;
	@%p49 bra 	$L__BB7_159;
	setp.lt.f64 	%p50, %fd210, %fd209;
	mov.f64 	%fd338, %fd337;
	mov.u64 	%rd327, %rd326;
	@%p50 bra 	$L__BB7_159;
	setp.lt.s64 	%p51, %rd326, %rd151;
	selp.f64 	%fd338, %fd337, %fd208, %p51;
	min.s64 	%rd327, %rd326, %rd151;
$L__BB7_159:
	add.s32 	%r390, %r28, 1024;
	add.s32 	%r48, %r28, 512;
	setp.lt.s32 	%p52, %r48, %r19;
	@%p52 bra 	$L__BB7_147;
$L__BB7_160:
	// begin inline asm
	mov.u32 %r49, %laneid;
	// end inline asm
	mov.b64 	%rd228, %fd338;
	mov.b64 	{%r51, %r56}, %rd228;
	mov.b32 	%r67, 1;
	mov.b32 	%r68, 31;
	mov.b32 	%r69, -1;
	// begin inline asm
	shfl.sync.down.b32 %r50, %r51, %r67, %r68, %r69;
	// end inline asm
	// begin inline asm
	shfl.sync.down.b32 %r55, %r56, %r67, %r68, %r69;
	// end inline asm
	mov.b64 	%rd229, {%r50, %r55};
	mov.b64 	%fd214, %rd229;
	mov.b64 	{%r61, %r66}, %rd327;
	// begin inline asm
	shfl.sync.down.b32 %r60, %r61, %r67, %r68, %r69;
	// end inline asm
	// begin inline asm
	shfl.sync.down.b32 %r65, %r66, %r67, %r68, %r69;
	// end inline asm
	mov.b64 	%rd155, {%r60, %r65};
	setp.gt.s32 	%p53, %r49, 30;
	mov.f64 	%fd340, %fd338;
	mov.u64 	%rd329, %rd327;
	@%p53 bra 	$L__BB7_164;
	abs.f64 	%fd215, %fd338;
	abs.f64 	%fd216, %fd214;
	setp.lt.f64 	%p54, %fd215, %fd216;
	mov.f64 	%fd340, %fd214;
	mov.u64 	%rd329, %rd155;
	@%p54 bra 	$L__BB7_164;
	setp.lt.f64 	%p55, %fd216, %fd215;
	mov.f64 	%fd340, %fd338;
	mov.u64 	%rd329, %rd327;
	@%p55 bra 	$L__BB7_164;
	setp.lt.s64 	%p56, %rd327, %rd155;
	selp.f64 	%fd340, %fd338, %fd214, %p56;
	min.s64 	%rd329, %rd327, %rd155;
$L__BB7_164:
	mov.b64 	%rd230, %fd340;
	mov.b64 	{%r71, %r76}, %rd230;
	mov.b32 	%r87, 2;
	mov.b32 	%r88, 31;
	mov.b32 	%r89, -1;
	// begin inline asm
	shfl.sync.down.b32 %r70, %r71, %r87, %r88, %r89;
	// end inline asm
	// begin inline asm
	shfl.sync.down.b32 %r75, %r76, %r87, %r88, %r89;
	// end inline asm
	mov.b64 	%rd231, {%r70, %r75};
	mov.b64 	%fd219, %rd231;
	mov.b64 	{%r81, %r86}, %rd329;
	// begin inline asm
	shfl.sync.down.b32 %r80, %r81, %r87, %r88, %r89;
	// end inline asm
	// begin inline asm
	shfl.sync.down.b32 %r85, %r86, %r87, %r88, %r89;
	// end inline asm
	mov.b64 	%rd158, {%r80, %r85};
	setp.gt.s32 	%p57, %r49, 29;
	mov.f64 	%fd341, %fd340;
	mov.u64 	%rd330, %rd329;
	@%p57 bra 	$L__BB7_168;
	abs.f64 	%fd220, %fd340;
	abs.f64 	%fd221, %fd219;
	setp.lt.f64 	%p58, %fd220, %fd221;
	mov.f64 	%fd341, %fd219;
	mov.u64 	%rd330, %rd158;
	@%p58 bra 	$L__BB7_168;
	setp.lt.f64 	%p59, %fd221, %fd220;
	mov.f64 	%fd341, %fd340;
	mov.u64 	%rd330, %rd329;
	@%p59 bra 	$L__BB7_168;
	setp.lt.s64 	%p60, %rd329, %rd158;
	selp.f64 	%fd341, %fd340, %fd219, %p60;
	min.s64 	%rd330, %rd329, %rd158;
$L__BB7_168:
	mov.b64 	%rd232, %fd341;
	mov.b64 	{%r91, %r96}, %rd232;
	mov.b32 	%r107, 4;
	mov.b32 	%r108, 31;
	mov.b32 	%r109, -1;
	// begin inline asm
	shfl.sync.down.b32 %r90, %r91, %r107, %r108, %r109;
	// end inline asm
	// begin inline asm
	shfl.sync.down.b32 %r95, %r96, %r107, %r108, %r109;
	// end inline asm
	mov.b64 	%rd233, {%r90, %r95};
	mov.b64 	%fd224, %rd233;
	mov.b64 	{%r101, %r106}, %rd330;
	// begin inline asm
	shfl.sync.down.b32 %r100, %r101, %r107, %r108, %r109;
	// end inline asm
	// begin inline asm
	shfl.sync.down.b32 %r105, %r106, %r107, %r108, %r109;
	// end inline asm
	mov.b64 	%rd161, {%r100, %r105};
	setp.gt.s32 	%p61, %r49, 27;
	mov.f64 	%fd342, %fd341;
	mov.u64 	%rd331, %rd330;
	@%p61 bra 	$L__BB7_172;
	abs.f64 	%fd225, %fd341;
	abs.f64 	%fd226, %fd224;
	setp.lt.f64 	%p62, %fd225, %fd226;
	mov.f64 	%fd342, %fd224;
	mov.u64 	%rd331, %rd161;
	@%p62 bra 	$L__BB7_172;
	setp.lt.f64 	%p63, %fd226, %fd225;
	mov.f64 	%fd342, %fd341;
	mov.u64 	%rd331, %rd330;
	@%p63 bra 	$L__BB7_172;
	setp.lt.s64 	%p64, %rd330, %rd161;
	selp.f64 	%fd342, %fd341, %fd224, %p64;
	min.s64 	%rd331, %rd330, %rd161;
$L__BB7_172:
	mov.b64 	%rd234, %fd342;
	mov.b64 	{%r111, %r116}, %rd234;
	mov.b32 	%r127, 8;
	mov.b32 	%r128, 31;
	mov.b32 	%r129, -1;
	// begin inline asm
	shfl.sync.down.b32 %r110, %r111, %r127, %r128, %r129;
	// end inline asm
	// begin inline asm
	shfl.sync.down.b32 %r115, %r116, %r127, %r128, %r129;
	// end inline asm
	mov.b64 	%rd235, {%r110, %r115};
	mov.b64 	%fd229, %rd235;
	mov.b64 	{%r121, %r126}, %rd331;
	// begin inline asm
	shfl.sync.down.b32 %r120, %r121, %r127, %r128, %r129;
	// end inline asm
	// begin inline asm
	shfl.sync.down.b32 %r125, %r126, %r127, %r128, %r129;
	// end inline asm
	mov.b64 	%rd164, {%r120, %r125};
	setp.gt.s32 	%p65, %r49, 23;
	mov.f64 	%fd343, %fd342;
	mov.u64 	%rd332, %rd331;
	@%p65 bra 	$L__BB7_176;
	abs.f64 	%fd230, %fd342;
	abs.f64 	%fd231, %fd229;
	setp.lt.f64 	%p66, %fd230, %fd231;
	mov.f64 	%fd343, %fd229;
	mov.u64 	%rd332, %rd164;
	@%p66 bra 	$L__BB7_176;
	setp.lt.f64 	%p67, %fd231, %fd230;
	mov.f64 	%fd343, %fd342;
	mov.u64 	%rd332, %rd331;
	@%p67 bra 	$L__BB7_176;
	setp.lt.s64 	%p68, %rd331, %rd164;
	selp.f64 	%fd343, %fd342, %fd229, %p68;
	min.s64 	%rd332, %rd331, %rd164;
$L__BB7_176:
	mov.b64 	%rd236, %fd343;
	mov.b64 	{%r131, %r136}, %rd236;
	mov.b32 	%r147, 16;
	mov.b32 	%r148, 31;
	mov.b32 	%r149, -1;
	// begin inline asm
	shfl.sync.down.b32 %r130, %r131, %r147, %r148, %r149;
	// end inline asm
	// begin inline asm
	shfl.sync.down.b32 %r135, %r136, %r147, %r148, %r149;
	// end inline asm
	mov.b64 	%rd237, {%r130, %r135};
	mov.b64 	%fd234, %rd237;
	mov.b64 	{%r141, %r146}, %rd332;
	// begin inline asm
	shfl.sync.down.b32 %r140, %r141, %r147, %r148, %r149;
	// end inline asm
	// begin inline asm
	shfl.sync.down.b32 %r145, %r146, %r147, %r148, %r149;
	// end inline asm
	mov.b64 	%rd167, {%r140, %r145};
	setp.gt.s32 	%p69, %r49, 15;
	mov.f64 	%fd351, %fd343;
	mov.u64 	%rd340, %rd332;
	@%p69 bra 	$L__BB7_180;
	abs.f64 	%fd235, %fd343;
	abs.f64 	%fd236, %fd234;
	setp.lt.f64 	%p70, %fd235, %fd236;
	mov.f64 	%fd351, %fd234;
	mov.u64 	%rd340, %rd167;
	@%p70 bra 	$L__BB7_180;
	setp.lt.f64 	%p71, %fd236, %fd235;
	mov.f64 	%fd351, %fd343;
	mov.u64 	%rd340, %rd332;
	@%p71 bra 	$L__BB7_180;
	setp.lt.s64 	%p72, %rd332, %rd167;
	selp.f64 	%fd351, %fd343, %fd234, %p72;
	min.s64 	%rd340, %rd332, %rd167;
$L__BB7_180:
	setp.ne.s32 	%p73, %r49, 0;
	@%p73 bra 	$L__BB7_182;
	shr.u32 	%r150, %r18, 1;
	and.b32  	%r151, %r150, 496;
	mov.u32 	%r152, _ZN6thrust24THRUST_300001_SM_1000_NS8cuda_cub4core6detail5shmemE;
	add.s32 	%r153, %r152, %r151;
	st.shared.f64 	[%r153+8], %fd351;
	st.shared.u64 	[%r153+16], %rd340;
$L__BB7_182:
	bar.sync 	0;
	setp.ne.s32 	%p74, %r18, 0;
	@%p74 bra 	$L__BB7_204;
	ld.shared.f64 	%fd239, [_ZN6thrust24THRUST_300001_SM_1000_NS8cuda_cub4core6detail5shmemE+24];
	ld.shared.u64 	%rd170, [_ZN6thrust24THRUST_300001_SM_1000_NS8cuda_cub4core6detail5shmemE+32];
	abs.f64 	%fd240, %fd351;
	abs.f64 	%fd241, %fd239;
	setp.lt.f64 	%p75, %fd240, %fd241;
	mov.f64 	%fd345, %fd239;
	mov.u64 	%rd334, %rd170;
	@%p75 bra 	$L__BB7_186;
	setp.lt.f64 	%p76, %fd241, %fd240;
	mov.f64 	%fd345, %fd351;
	mov.u64 	%rd334, %rd340;
	@%p76 bra 	$L__BB7_186;
	setp.lt.s64 	%p77, %rd340, %rd170;
	selp.f64 	%fd345, %fd351, %fd239, %p77;
	min.s64 	%rd334, %rd340, %rd170;
$L__BB7_186:
	ld.shared.f64 	%fd244, [_ZN6thrust24THRUST_300001_SM_1000_NS8cuda_cub4core6detail5shmemE+40];
	ld.shared.u64 	%rd173, [_ZN6thrust24THRUST_300001_SM_1000_NS8cuda_cub4core6detail5shmemE+48];
	abs.f64 	%fd245, %fd345;
	abs.f64 	%fd246, %fd244;
	setp.lt.f64 	%p78, %fd245, %fd246;
	mov.f64 	%fd346, %fd244;
	mov.u64 	%rd335, %rd173;
	@%p78 bra 	$L__BB7_189;
	setp.lt.f64 	%p79, %fd246, %fd245;
	mov.f64 	%fd346, %fd345;
	mov.u64 	%rd335, %rd334;
	@%p79 bra 	$L__BB7_189;
	setp.lt.s64 	%p80, %rd334, %rd173;
	selp.f64 	%fd346, %fd345, %fd244, %p80;
	min.s64 	%rd335, %rd334, %rd173;
$L__BB7_189:
	ld.shared.f64 	%fd249, [_ZN6thrust24THRUST_300001_SM_1000_NS8cuda_cub4core6detail5shmemE+56];
	ld.shared.u64 	%rd176, [_ZN6thrust24THRUST_300001_SM_1000_NS8cuda_cub4core6detail5shmemE+64];
	abs.f64 	%fd250, %fd346;
	abs.f64 	%fd251, %fd249;
	setp.lt.f64 	%p81, %fd250, %fd251;
	mov.f64 	%fd347, %fd249;
	mov.u64 	%rd336, %rd176;
	@%p81 bra 	$L__BB7_192;
	setp.lt.f64 	%p82, %fd251, %fd250;
	mov.f64 	%fd347, %fd346;
	mov.u64 	%rd336, %rd335;
	@%p82 bra 	$L__BB7_192;
	setp.lt.s64 	%p83, %rd335, %rd176;
	selp.f64 	%fd347, %fd346, %fd249, %p83;
	min.s64 	%rd336, %rd335, %rd176;
$L__BB7_192:
	ld.shared.f64 	%fd254, [_ZN6thrust24THRUST_300001_SM_1000_NS8cuda_cub4core6detail5shmemE+72];
	ld.shared.u64 	%rd179, [_ZN6thrust24THRUST_300001_SM_1000_NS8cuda_cub4core6detail5shmemE+80];
	abs.f64 	%fd255, %fd347;
	abs.f64 	%fd256, %fd254;
	setp.lt.f64 	%p84, %fd255, %fd256;
	mov.f64 	%fd348, %fd254;
	mov.u64 	%rd337, %rd179;
	@%p84 bra 	$L__BB7_195;
	setp.lt.f64 	%p85, %fd256, %fd255;
	mov.f64 	%fd348, %fd347;
	mov.u64 	%rd337, %rd336;
	@%p85 bra 	$L__BB7_195;
	setp.lt.s64 	%p86, %rd336, %rd179;
	selp.f64 	%fd348, %fd347, %fd254, %p86;
	min.s64 	%rd337, %rd336, %rd179;
$L__BB7_195:
	ld.shared.f64 	%fd259, [_ZN6thrust24THRUST_300001_SM_1000_NS8cuda_cub4core6detail5shmemE+88];
	ld.shared.u64 	%rd182, [_ZN6thrust24THRUST_300001_SM_1000_NS8cuda_cub4core6detail5shmemE+96];
	abs.f64 	%fd260, %fd348;
	abs.f64 	%fd261, %fd259;
	setp.lt.f64 	%p87, %fd260, %fd261;
	mov.f64 	%fd349, %fd259;
	mov.u64 	%rd338, %rd182;
	@%p87 bra 	$L__BB7_198;
	setp.lt.f64 	%p88, %fd261, %fd260;
	mov.f64 	%fd349, %fd348;
	mov.u64 	%rd338, %rd337;
	@%p88 bra 	$L__BB7_198;
	setp.lt.s64 	%p89, %rd337, %rd182;
	selp.f64 	%fd349, %fd348, %fd259, %p89;
	min.s64 	%rd338, %rd337, %rd182;
$L__BB7_198:
	ld.shared.f64 	%fd264, [_ZN6thrust24THRUST_300001_SM_1000_NS8cuda_cub4core6detail5shmemE+104];
	ld.shared.u64 	%rd185, [_ZN6thrust24THRUST_300001_SM_1000_NS8cuda_cub4core6detail5shmemE+112];
	abs.f64 	%fd265, %fd349;
	abs.f64 	%fd266, %fd264;
	setp.lt.f64 	%p90, %fd265, %fd266;
	mov.f64 	%fd350, %fd264;
	mov.u64 	%rd339, %rd185;
	@%p90 bra 	$L__BB7_201;
	setp.lt.f64 	%p91, %fd266, %fd265;
	mov.f64 	%fd350, %fd349;
	mov.u64 	%rd339, %rd338;
	@%p91 bra 	$L__BB7_201;
	setp.lt.s64 	%p92, %rd338, %rd185;
	selp.f64 	%fd350, %fd349, %fd264, %p92;
	min.s64 	%rd339, %rd338, %rd185;
$L__BB7_201:
	ld.shared.f64 	%fd269, [_ZN6thrust24THRUST_300001_SM_1000_NS8cuda_cub4core6detail5shmemE+120];
	ld.shared.u64 	%rd188, [_ZN6thrust24THRUST_300001_SM_1000_NS8cuda_cub4core6detail5shmemE+128];
	abs.f64 	%fd270, %fd350;
	abs.f64 	%fd271, %fd269;
	setp.lt.f64 	%p93, %fd270, %fd271;
	mov.u64 	%rd340, %rd188;
	mov.f64 	%fd351, %fd269;
	@%p93 bra 	$L__BB7_204;
	setp.lt.f64 	%p94, %fd271, %fd270;
	mov.u64 	%rd340, %rd339;
	mov.f64 	%fd351, %fd350;
	@%p94 bra 	$L__BB7_204;
	setp.lt.s64 	%p95, %rd339, %rd188;
	selp.f64 	%fd351, %fd350, %fd269, %p95;
	min.s64 	%rd340, %rd339, %rd188;
$L__BB7_204:
	mov.u32 	%r381, %tid.x;
	setp.ne.s32 	%p212, %r381, 0;
	@%p212 bra 	$L__BB7_206;
	ld.param.u64 	%rd271, [_ZN6thrust24THRUST_300001_SM_1000_NS8cuda_cub4core6detail13_kernel_agentINS1_8__reduce11ReduceAgentINS0_12zip_iteratorIN4cuda3std3__45tupleIJNS0_10device_ptrIdEENS0_17counting_iteratorIlNS0_11use_defaultESF_SF_EEEEEEEPNSB_IJdlEEESJ_lNS1_9__extrema9arg_max_fIdl13compare_valueEEEEJSI_SK_lSO_EEEvDpT0__param_1];
	cvta.to.global.u64 	%rd270, %rd271;
	st.global.f64 	[%rd270], %fd351;
	st.global.u64 	[%rd270+8], %rd340;
$L__BB7_206:
	ret;

}
	// .globl	_ZN6thrust24THRUST_300001_SM_1000_NS8cuda_cub4core6detail13_kernel_agentINS1_8__reduce11ReduceAgentINS0_12zip_iteratorIN4cuda3std3__45tupleIJNS0_10device_ptrIdEENS0_17counting_iteratorIlNS0_11use_defaultESF_SF_EEEEEEEPNSB_IJdlEEESJ_lNS1_9__extrema9arg_max_fIdl13compare_valueEEEEJSI_SK_lN3cub18CUB_300001_SM_100013GridEvenShareIlEENSR_9GridQueueIyEESO_EEEvDpT0_
.visible .entry _ZN6thrust24THRUST_300001_SM_1000_NS8cuda_cub4core6detail13_kernel_agentINS1_8__reduce11ReduceAgentINS0_12zip_iteratorIN4cuda3std3__45tupleIJNS0_10device_ptrIdEENS0_17counting_iteratorIlNS0_11use_defaultESF_SF_EEEEEEEPNSB_IJdlEEESJ_lNS1_9__extrema9arg_max_fIdl13compare_valueEEEEJSI_SK_lN3cub18CUB_300001_SM_100013GridEvenShareIlEENSR_9GridQueueIyEESO_EEEvDpT0_(
	.param .align 8 .b8 _ZN6thrust24THRUST_300001_SM_1000_NS8cuda_cub4core6detail13_kernel_agentINS1_8__reduce11ReduceAgentINS0_12zip_iteratorIN4cuda3std3__45tupleIJNS0_10device_ptrIdEENS0_17counting_iteratorIlNS0_11use_defaultESF_SF_EEEEEEEPNSB_IJdlEEESJ_lNS1_9__extrema9arg_max_fIdl13compare_valueEEEEJSI_SK_lN3cub18CUB_300001_SM_100013GridEvenShareIlEENSR_9GridQueueIyEESO_EEEvDpT0__param_0[16],
	.param .u64 .ptr .align 1 _ZN6thrust24THRUST_300001_SM_1000_NS8cuda_cub4core6detail13_kernel_agentINS1_8__reduce11ReduceAgentINS0_12zip_iteratorIN4cuda3std3__45tupleIJNS0_10device_ptrIdEENS0_17counting_iteratorIlNS0_11use_defaultESF_SF_EEEEEEEPNSB_IJdlEEESJ_lNS1_9__extrema9arg_max_fIdl13compare_valueEEEEJSI_SK_lN3cub18CUB_300001_SM_100013GridEvenShareIlEENSR_9GridQueueIyEESO_EEEvDpT0__param_1,
	.param .u64 _ZN6thrust24THRUST_300001_SM_1000_NS8cuda_cub4core6detail13_kernel_agentINS1_8__reduce11ReduceAgentINS0_12zip_iteratorIN4cuda3std3__45tupleIJNS0_10device_ptrIdEENS0_17counting_iteratorIlNS0_11use_defaultESF_SF_EEEEEEEPNSB_IJdlEEESJ_lNS1_9__extrema9arg_max_fIdl13compare_valueEEEEJSI_SK_lN3cub18CUB_300001_SM_100013GridEvenShareIlEENSR_9GridQueueIyEESO_EEEvDpT0__param_2,
	.param .align 8 .b8 _ZN6thrust24THRUST_300001_SM_1000_NS8cuda_cub4core6detail13_kernel_agentINS1_8__reduce11ReduceAgentINS0_12zip_iteratorIN4cuda3std3__45tupleIJNS0_10device_ptrIdEENS0_17counting_iteratorIlNS0_11use_defaultESF_SF_EEEEEEEPNSB_IJdlEEESJ_lNS1_9__extrema9arg_max_fIdl13compare_valueEEEEJSI_SK_lN3cub18CUB_300001_SM_100013GridEvenShareIlEENSR_9GridQueueIyEESO_EEEvDpT0__param_3[72],
	.param .align 8 .b8 _ZN6thrust24THRUST_300001_SM_1000_NS8cuda_cub4core6detail13_kernel_agentINS1_8__reduce11ReduceAgentINS0_12zip_iteratorIN4cuda3std3__45tupleIJNS0_10device_ptrIdEENS0_17counting_iteratorIlNS0_11use_defaultESF_SF_EEEEEEEPNSB_IJdlEEESJ_lNS1_9__extrema9arg_max_fIdl13compare_valueEEEEJSI_SK_lN3cub18CUB_300001_SM_100013GridEvenShareIlEENSR_9GridQueueIyEESO_EEEvDpT0__param_4[8],
	.param .align 1 .b8 _ZN6thrust24THRUST_300001_SM_1000_NS8cuda_cub4core6detail13_kernel_agentINS1_8__reduce11ReduceAgentINS0_12zip_iteratorIN4cuda3std3__45tupleIJNS0_10device_ptrIdEENS0_17counting_iteratorIlNS0_11use_defaultESF_SF_EEEEEEEPNSB_IJdlEEESJ_lNS1_9__extrema9arg_max_fIdl13compare_valueEEEEJSI_SK_lN3cub18CUB_300001_SM_100013GridEvenShareIlEENSR_9GridQueueIyEESO_EEEvDpT0__param_5[1]
)
.maxntid 256
{
	.reg .pred 	%p<215>;
	.reg .b32 	%r<399>;
	.reg .b64 	%rd<356>;
	.reg .b64 	%fd<352>;

	ld.param.u64 	%rd196, [_ZN6thrust24THRUST_300001_SM_1000_NS8cuda_cub4core6detail13_kernel_agentINS1_8__reduce11ReduceAgentINS0_12zip_iteratorIN4cuda3std3__45tupleIJNS0_10device_ptrIdEENS0_17counting_iteratorIlNS0_11use_defaultESF_SF_EEEEEEEPNSB_IJdlEEESJ_lNS1_9__extrema9arg_max_fIdl13compare_valueEEEEJSI_SK_lN3cub18CUB_300001_SM_100013GridEvenShareIlEENSR_9GridQueueIyEESO_EEEvDpT0__param_0+8];
	ld.param.u64 	%rd195, [_ZN6thrust24THRUST_300001_SM_1000_NS8cuda_cub4core6detail13_kernel_agentINS1_8__reduce11ReduceAgentINS0_12zip_iteratorIN4cuda3std3__45tupleIJNS0_10device_ptrIdEENS0_17counting_iteratorIlNS0_11use_defaultESF_SF_EEEEEEEPNSB_IJdlEEESJ_lNS1_9__extrema9arg_max_fIdl13compare_valueEEEEJSI_SK_lN3cub18CUB_300001_SM_100013GridEvenShareIlEENSR_9GridQueueIyEESO_EEEvDpT0__param_0];
	ld.param.u64 	%rd199, [_ZN6thrust24THRUST_300001_SM_1000_NS8cuda_cub4core6detail13_kernel_agentINS1_8__reduce11ReduceAgentINS0_12zip_iteratorIN4cuda3std3__45tupleIJNS0_10device_ptrIdEENS0_17counting_iteratorIlNS0_11use_defaultESF_SF_EEEEEEEPNSB_IJdlEEESJ_lNS1_9__extrema9arg_max_fIdl13compare_valueEEEEJSI_SK_lN3cub18CUB_300001_SM_100013GridEvenShareIlEENSR_9GridQueueIyEESO_EEEvDpT0__param_4];
	ld.param.u64 	%rd198, [_ZN6thrust24THRUST_300001_SM_1000_NS8cuda_cub4core6detail13_kernel_agentINS1_8__reduce11ReduceAgentINS0_12zip_iteratorIN4cuda3std3__45tupleIJNS0_10device_ptrIdEENS0_17counting_iteratorIlNS0_11use_defaultESF_SF_EEEEEEEPNSB_IJdlEEESJ_lNS1_9__extrema9arg_max_fIdl13compare_valueEEEEJSI_SK_lN3cub18CUB_300001_SM_100013GridEvenShareIlEENSR_9GridQueueIyEESO_EEEvDpT0__param_2];
	cvta.to.global.u64 	%rd1, %rd199;
	cvta.to.global.u64 	%rd2, %rd195;
	mov.u32 	%r1, %ctaid.x;
	mul.lo.s32 	%r33, %r1, 1280;
	cvt.u64.u32 	%rd4, %r33;
	mov.u32 	%r34, %nctaid.x;
	mul.lo.s32 	%r35, %r34, 1280;
	cvt.u64.u32 	%rd5, %r35;
	add.s64 	%rd200, %rd4, 1280;
	setp.le.s64 	%p1, %rd200, %rd198;
	@%p1 bra 	$L__BB8_121;
	cvt.u32.u64 	%r159, %rd4;
	cvt.u32.u64 	%r2, %rd198;
	sub.s32 	%r3, %r2, %r159;
	mov.u32 	%r4, %tid.x;
	setp.ge.s32 	%p98, %r4, %r3;
	mov.f64 	%fd298, 0d0000000000000000;
	mov.b64 	%rd298, 0;
	mov.u32 	%r393, %r4;
	@%p98 bra 	$L__BB8_3;
	cvt.u64.u32 	%rd246, %r4;
	add.s64 	%rd247, %rd4, %rd246;
	shl.b64 	%rd248, %rd247, 3;
	add.s64 	%rd249, %rd2, %rd248;
	add.s64 	%rd298, %rd196, %rd247;
	ld.global.f64 	%fd298, [%rd249];
	add.s32 	%r393, %r4, 256;
$L__BB8_3:
	setp.ge.s32 	%p99, %r393, %r3;
	@%p99 bra 	$L__BB8_25;
	not.b32 	%r161, %r393;
	add.s32 	%r162, %r161, %r2;
	sub.s32 	%r7, %r162, %r159;
	and.b32  	%r163, %r7, 768;
	setp.eq.s32 	%p100, %r163, 768;
	@%p100 bra 	$L__BB8_10;
	cvt.u64.u32 	%rd251, %r393;
	add.s64 	%rd252, %rd251, %rd4;
	add.s64 	%rd289, %rd252, %rd196;
	shl.b64 	%rd253, %rd252, 3;
	add.s64 	%rd288, %rd2, %rd253;
	shr.u32 	%r164, %r7, 8;
	add.s32 	%r165, %r164, 1;
	and.b32  	%r166, %r165, 3;
	neg.s32 	%r391, %r166;
$L__BB8_6:
	.pragma "nounroll";
	mov.u64 	%rd12, %rd298;
	mov.f64 	%fd3, %fd298;
	ld.global.f64 	%fd4, [%rd288];
	abs.f64 	%fd5, %fd3;
	abs.f64 	%fd6, %fd4;
	setp.lt.f64 	%p101, %fd5, %fd6;
	mov.u64 	%rd298, %rd289;
	mov.f64 	%fd298, %fd4;
	@%p101 bra 	$L__BB8_9;
	setp.lt.f64 	%p102, %fd6, %fd5;
	mov.u64 	%rd298, %rd12;
	mov.f64 	%fd298, %fd3;
	@%p102 bra 	$L__BB8_9;
	setp.lt.s64 	%p103, %rd12, %rd289;
	min.s64 	%rd298, %rd12, %rd289;
	selp.f64 	%fd298, %fd3, %fd4, %p103;
$L__BB8_9:
	add.s32 	%r393, %r393, 256;
	add.s64 	%rd289, %rd289, 256;
	add.s64 	%rd288, %rd288, 2048;
	add.s32 	%r391, %r391, 1;
	setp.ne.s32 	%p104, %r391, 0;
	@%p104 bra 	$L__BB8_6;
$L__BB8_10:
	setp.lt.u32 	%p105, %r7, 768;
	@%p105 bra 	$L__BB8_25;
	add.s32 	%r394, %r393, 512;
$L__BB8_12:
	mov.u32 	%r15, %r394;
	add.s32 	%r167, %r15, -512;
	cvt.s64.s32 	%rd254, %r167;
	add.s64 	%rd255, %rd254, %rd4;
	shl.b64 	%rd256, %rd255, 3;
	add.s64 	%rd20, %rd2, %rd256;
	add.s64 	%rd21, %rd255, %rd196;
	ld.global.f64 	%fd12, [%rd20];
	abs.f64 	%fd13, %fd298;
	abs.f64 	%fd14, %fd12;
	setp.lt.f64 	%p106, %fd13, %fd14;
	mov.u64 	%rd295, %rd21;
	mov.f64 	%fd295, %fd12;
	@%p106 bra 	$L__BB8_15;
	setp.lt.f64 	%p107, %fd14, %fd13;
	mov.u64 	%rd295, %rd298;
	mov.f64 	%fd295, %fd298;
	@%p107 bra 	$L__BB8_15;
	setp.lt.s64 	%p108, %rd298, %rd21;
	min.s64 	%rd295, %rd298, %rd21;
	selp.f64 	%fd295, %fd298, %fd12, %p108;
$L__BB8_15:
	add.s32 	%r168, %r15, -256;
	cvt.s64.s32 	%rd257, %r168;
	add.s64 	%rd258, %rd257, %rd4;
	add.s64 	%rd24, %rd258, %rd196;
	ld.global.f64 	%fd17, [%rd20+2048];
	abs.f64 	%fd18, %fd295;
	abs.f64 	%fd19, %fd17;
	setp.lt.f64 	%p109, %fd18, %fd19;
	mov.u64 	%rd296, %rd24;
	mov.f64 	%fd296, %fd17;
	@%p109 bra 	$L__BB8_18;
	setp.lt.f64 	%p110, %fd19, %fd18;
	mov.u64 	%rd296, %rd295;
	mov.f64 	%fd296, %fd295;
	@%p110 bra 	$L__BB8_18;
	setp.lt.s64 	%p111, %rd295, %rd24;
	min.s64 	%rd296, %rd295, %rd24;
	selp.f64 	%fd296, %fd295, %fd17, %p111;
$L__BB8_18:
	cvt.s64.s32 	%rd259, %r15;
	add.s64 	%rd260, %rd259, %rd4;
	add.s64 	%rd27, %rd260, %rd196;
	ld.global.f64 	%fd22, [%rd20+4096];
	abs.f64 	%fd23, %fd296;
	abs.f64 	%fd24, %fd22;
	setp.lt.f64 	%p112, %fd23, %fd24;
	mov.u64 	%rd297, %rd27;
	mov.f64 	%fd297, %fd22;
	@%p112 bra 	$L__BB8_21;
	setp.lt.f64 	%p113, %fd24, %fd23;
	mov.u64 	%rd297, %rd296;
	mov.f64 	%fd297, %fd296;
	@%p113 bra 	$L__BB8_21;
	setp.lt.s64 	%p114, %rd296, %rd27;
	min.s64 	%rd297, %rd296, %rd27;
	selp.f64 	%fd297, %fd296, %fd22, %p114;
$L__BB8_21:
	add.s32 	%r169, %r15, 256;
	cvt.s64.s32 	%rd261, %r169;
	add.s64 	%rd262, %rd261, %rd4;
	add.s64 	%rd30, %rd262, %rd196;
	ld.global.f64 	%fd27, [%rd20+6144];
	abs.f64 	%fd28, %fd297;
	abs.f64 	%fd29, %fd27;
	setp.lt.f64 	%p115, %fd28, %fd29;
	mov.u64 	%rd298, %rd30;
	mov.f64 	%fd298, %fd27;
	@%p115 bra 	$L__BB8_24;
	setp.lt.f64 	%p116, %fd29, %fd28;
	mov.u64 	%rd298, %rd297;
	mov.f64 	%fd298, %fd297;
	@%p116 bra 	$L__BB8_24;
	setp.lt.s64 	%p117, %rd297, %rd30;
	min.s64 	%rd298, %rd297, %rd30;
	selp.f64 	%fd298, %fd297, %fd27, %p117;
$L__BB8_24:
	add.s32 	%r394, %r15, 1024;
	add.s32 	%r170, %r15, 512;
	setp.lt.s32 	%p118, %r170, %r3;
	@%p118 bra 	$L__BB8_12;
$L__BB8_25:
	setp.lt.s32 	%p119, %r3, 256;
	@%p119 bra 	$L__BB8_70;
	// begin inline asm
	mov.u32 %r284, %laneid;
	// end inline asm
	mov.b64 	%rd273, %fd298;
	mov.b64 	{%r286, %r291}, %rd273;
	mov.b32 	%r302, 1;
	mov.b32 	%r303, 31;
	mov.b32 	%r304, -1;
	// begin inline asm
	shfl.sync.down.b32 %r285, %r286, %r302, %r303, %r304;
	// end inline asm
	// begin inline asm
	shfl.sync.down.b32 %r290, %r291, %r302, %r303, %r304;
	// end inline asm
	mov.b64 	%rd274, {%r285, %r290};
	mov.b64 	%fd33, %rd274;
	mov.b64 	{%r296, %r301}, %rd298;
	// begin inline asm
	shfl.sync.down.b32 %r295, %r296, %r302, %r303, %r304;
	// end inline asm
	// begin inline asm
	shfl.sync.down.b32 %r300, %r301, %r302, %r303, %r304;
	// end inline asm
	mov.b64 	%rd34, {%r295, %r300};
	setp.gt.s32 	%p171, %r284, 30;
	mov.u64 	%rd300, %rd298;
	mov.f64 	%fd300, %fd298;
	@%p171 bra 	$L__BB8_30;
	abs.f64 	%fd34, %fd298;
	abs.f64 	%fd35, %fd33;
	setp.lt.f64 	%p172, %fd34, %fd35;
	mov.u64 	%rd300, %rd34;
	mov.f64 	%fd300, %fd33;
	@%p172 bra 	$L__BB8_30;
	setp.lt.f64 	%p173, %fd35, %fd34;
	mov.u64 	%rd300, %rd298;
	mov.f64 	%fd300, %fd298;
	@%p173 bra 	$L__BB8_30;
	setp.lt.s64 	%p174, %rd298, %rd34;
	min.s64 	%rd300, %rd298, %rd34;
	selp.f64 	%fd300, %fd298, %fd33, %p174;
$L__BB8_30:
	mov.b64 	%rd275, %fd300;
	mov.b64 	{%r306, %r311}, %rd275;
	mov.b32 	%r322, 2;
	mov.b32 	%r323, 31;
	mov.b32 	%r324, -1;
	// begin inline asm
	shfl.sync.down.b32 %r305, %r306, %r322, %r323, %r324;
	// end inline asm
	// begin inline asm
	shfl.sync.down.b32 %r310, %r311, %r322, %r323, %r324;
	// end inline asm
	mov.b64 	%rd276, {%r305, %r310};
	mov.b64 	%fd38, %rd276;
	mov.b64 	{%r316, %r321}, %rd300;
	// begin inline asm
	shfl.sync.down.b32 %r315, %r316, %r322, %r323, %r324;
	// end inline asm
	// begin inline asm
	shfl.sync.down.b32 %r320, %r321, %r322, %r323, %r324;
	// end inline asm
	mov.b64 	%rd37, {%r315, %r320};
	setp.gt.s32 	%p175, %r284, 29;
	mov.u64 	%rd301, %rd300;
	mov.f64 	%fd301, %fd300;
	@%p175 bra 	$L__BB8_34;
	abs.f64 	%fd39, %fd300;
	abs.f64 	%fd40, %fd38;
	setp.lt.f64 	%p176, %fd39, %fd40;
	mov.u64 	%rd301, %rd37;
	mov.f64 	%fd301, %fd38;
	@%p176 bra 	$L__BB8_34;
	setp.lt.f64 	%p177, %fd40, %fd39;
	mov.u64 	%rd301, %rd300;
	mov.f64 	%fd301, %fd300;
	@%p177 bra 	$L__BB8_34;
	setp.lt.s64 	%p178, %rd300, %rd37;
	min.s64 	%rd301, %rd300, %rd37;
	selp.f64 	%fd301, %fd300, %fd38, %p178;
$L__BB8_34:
	mov.b64 	%rd277, %fd301;
	mov.b64 	{%r326, %r331}, %rd277;
	mov.b32 	%r342, 4;
	mov.b32 	%r343, 31;
	mov.b32 	%r344, -1;
	// begin inline asm
	shfl.sync.down.b32 %r325, %r326, %r342, %r343, %r344;
	// end inline asm
	// begin inline asm
	shfl.sync.down.b32 %r330, %r331, %r342, %r343, %r344;
	// end inline asm
	mov.b64 	%rd278, {%r325, %r330};
	mov.b64 	%fd43, %rd278;
	mov.b64 	{%r336, %r341}, %rd301;
	// begin inline asm
	shfl.sync.down.b32 %r335, %r336, %r342, %r343, %r344;
	// end inline asm
	// begin inline asm
	shfl.sync.down.b32 %r340, %r341, %r342, %r343, %r344;
	// end inline asm
	mov.b64 	%rd40, {%r335, %r340};
	setp.gt.s32 	%p179, %r284, 27;
	mov.u64 	%rd302, %rd301;
	mov.f64 	%fd302, %fd301;
	@%p179 bra 	$L__BB8_38;
	abs.f64 	%fd44, %fd301;
	abs.f64 	%fd45, %fd43;
	setp.lt.f64 	%p180, %fd44, %fd45;
	mov.u64 	%rd302, %rd40;
	mov.f64 	%fd302, %fd43;
	@%p180 bra 	$L__BB8_38;
	setp.lt.f64 	%p181, %fd45, %fd44;
	mov.u64 	%rd302, %rd301;
	mov.f64 	%fd302, %fd301;
	@%p181 bra 	$L__BB8_38;
	setp.lt.s64 	%p182, %rd301, %rd40;
	min.s64 	%rd302, %rd301, %rd40;
	selp.f64 	%fd302, %fd301, %fd43, %p182;
$L__BB8_38:
	mov.b64 	%rd279, %fd302;
	mov.b64 	{%r346, %r351}, %rd279;
	mov.b32 	%r362, 8;
	mov.b32 	%r363, 31;
	mov.b32 	%r364, -1;
	// begin inline asm
	shfl.sync.down.b32 %r345, %r346, %r362, %r363, %r364;
	// end inline asm
	// begin inline asm
	shfl.sync.down.b32 %r350, %r351, %r362, %r363, %r364;
	// end inline asm
	mov.b64 	%rd280, {%r345, %r350};
	mov.b64 	%fd48, %rd280;
	mov.b64 	{%r356, %r361}, %rd302;
	// begin inline asm
	shfl.sync.down.b32 %r355, %r356, %r362, %r363, %r364;
	// end inline asm
	// begin inline asm
	shfl.sync.down.b32 %r360, %r361, %r362, %r363, %r364;
	// end inline asm
	mov.b64 	%rd43, {%r355, %r360};
	setp.gt.s32 	%p183, %r284, 23;
	mov.u64 	%rd303, %rd302;
	mov.f64 	%fd303, %fd302;
	@%p183 bra 	$L__BB8_42;
	abs.f64 	%fd49, %fd302;
	abs.f64 	%fd50, %fd48;
	setp.lt.f64 	%p184, %fd49, %fd50;
	mov.u64 	%rd303, %rd43;
	mov.f64 	%fd303, %fd48;
	@%p184 bra 	$L__BB8_42;
	setp.lt.f64 	%p185, %fd50, %fd49;
	mov.u64 	%rd303, %rd302;
	mov.f64 	%fd303, %fd302;
	@%p185 bra 	$L__BB8_42;
	setp.lt.s64 	%p186, %rd302, %rd43;
	min.s64 	%rd303, %rd302, %rd43;
	selp.f64 	%fd303, %fd302, %fd48, %p186;
$L__BB8_42:
	mov.b64 	%rd281, %fd303;
	mov.b64 	{%r366, %r371}, %rd281;
	mov.b32 	%r382, 16;
	mov.b32 	%r383, 31;
	mov.b32 	%r384, -1;
	// begin inline asm
	shfl.sync.down.b32 %r365, %r366, %r382, %r383, %r384;
	// end inline asm
	// begin inline asm
	shfl.sync.down.b32 %r370, %r371, %r382, %r383, %r384;
	// end inline asm
	mov.b64 	%rd282, {%r365, %r370};
	mov.b64 	%fd53, %rd282;
	mov.b64 	{%r376, %r381}, %rd303;
	// begin inline asm
	shfl.sync.down.b32 %r375, %r376, %r382, %r383, %r384;
	// end inline asm
	// begin inline asm
	shfl.sync.down.b32 %r380, %r381, %r382, %r383, %r384;
	// end inline asm
	mov.b64 	%rd46, {%r375, %r380};
	setp.gt.s32 	%p187, %r284, 15;
	mov.u64 	%rd355, %rd303;
	mov.f64 	%fd351, %fd303;
	@%p187 bra 	$L__BB8_46;
	abs.f64 	%fd54, %fd303;
	abs.f64 	%fd55, %fd53;
	setp.lt.f64 	%p188, %fd54, %fd55;
	mov.u64 	%rd355, %rd46;
	mov.f64 	%fd351, %fd53;
	@%p188 bra 	$L__BB8_46;
	setp.lt.f64 	%p189, %fd55, %fd54;
	mov.u64 	%rd355, %rd303;
	mov.f64 	%fd351, %fd303;
	@%p189 bra 	$L__BB8_46;
	setp.lt.s64 	%p190, %rd303, %rd46;
	min.s64 	%rd355, %rd303, %rd46;
	selp.f64 	%fd351, %fd303, %fd53, %p190;
$L__BB8_46:
	setp.ne.s32 	%p191, %r284, 0;
	@%p191 bra 	$L__BB8_48;
	shr.u32 	%r385, %r4, 1;
	and.b32  	%r386, %r385, 496;
	mov.u32 	%r387, _ZN6thrust24THRUST_300001_SM_1000_NS8cuda_cub4core6detail5shmemE;
	add.s32 	%r388, %r387, %r386;
	st.shared.f64 	[%r388+8], %fd351;
	st.shared.u64 	[%r388+16], %rd355;
$L__BB8_48:
	bar.sync 	0;
	setp.ne.s32 	%p192, %r4, 0;
	@%p192 bra 	$L__BB8_208;
	ld.shared.f64 	%fd58, [_ZN6thrust24THRUST_300001_SM_1000_NS8cuda_cub4core6detail5shmemE+24];
	ld.shared.u64 	%rd49, [_ZN6thrust24THRUST_300001_SM_1000_NS8cuda_cub4core6detail5shmemE+32];
	abs.f64 	%fd59, %fd351;
	abs.f64 	%fd60, %fd58;
	setp.lt.f64 	%p193, %fd59, %fd60;
	mov.u64 	%rd305, %rd49;
	mov.f64 	%fd305, %fd58;
	@%p193 bra 	$L__BB8_52;
	setp.lt.f64 	%p194, %fd60, %fd59;
	mov.u64 	%rd305, %rd355;
	mov.f64 	%fd305, %fd351;
	@%p194 bra 	$L__BB8_52;
	setp.lt.s64 	%p195, %rd355, %rd49;
	min.s64 	%rd305, %rd355, %rd49;
	selp.f64 	%fd305, %fd351, %fd58, %p195;
$L__BB8_52:
	ld.shared.f64 	%fd63, [_ZN6thrust24THRUST_300001_SM_1000_NS8cuda_cub4core6detail5shmemE+40];
	ld.shared.u64 	%rd52, [_ZN6thrust24THRUST_300001_SM_1000_NS8cuda_cub4core6detail5shmemE+48];
	abs.f64 	%fd64, %fd305;
	abs.f64 	%fd65, %fd63;
	setp.lt.f64 	%p196, %fd64, %fd65;
	mov.u64 	%rd306, %rd52;
	mov.f64 	%fd306, %fd63;
	@%p196 bra 	$L__BB8_55;
	setp.lt.f64 	%p197, %fd65, %fd64;
	mov.u64 	%rd306, %rd305;
	mov.f64 	%fd306, %fd305;
	@%p197 bra 	$L__BB8_55;
	setp.lt.s64 	%p198, %rd305, %rd52;
	min.s64 	%rd306, %rd305, %rd52;
	selp.f64 	%fd306, %fd305, %fd63, %p198;
$L__BB8_55:
	ld.shared.f64 	%fd68, [_ZN6thrust24THRUST_300001_SM_1000_NS8cuda_cub4core6detail5shmemE+56];
	ld.shared.u64 	%rd55, [_ZN6thrust24THRUST_300001_SM_1000_NS8cuda_cub4core6detail5shmemE+64];
	abs.f64 	%fd69, %fd306;
	abs.f64 	%fd70, %fd68;
	setp.lt.f64 	%p199, %fd69, %fd70;
	mov.u64 	%rd307, %rd55;
	mov.f64 	%fd307, %fd68;
	@%p199 bra 	$L__BB8_58;
	setp.lt.f64 	%p200, %fd70, %fd69;
	mov.u64 	%rd307, %rd306;
	mov.f64 	%fd307, %fd306;
	@%p200 bra 	$L__BB8_58;
	setp.lt.s64 	%p201, %rd306, %rd55;
	min.s64 	%rd307, %rd306, %rd55;
	selp.f64 	%fd307, %fd306, %fd68, %p201;
$L__BB8_58:
	ld.shared.f64 	%fd73, [_ZN6thrust24THRUST_300001_SM_1000_NS8cuda_cub4core6detail5shmemE+72];
	ld.shared.u64 	%rd58, [_ZN6thrust24THRUST_300001_SM_1000_NS8cuda_cub4core6detail5shmemE+80];
	abs.f64 	%fd74, %fd307;
	abs.f64 	%fd75, %fd73;
	setp.lt.f64 	%p202, %fd74, %fd75;
	mov.u64 	%rd308, %rd58;
	mov.f64 	%fd308, %fd73;
	@%p202 bra 	$L__BB8_61;
	setp.lt.f64 	%p203, %fd75, %fd74;
	mov.u64 	%rd308, %rd307;
	mov.f64 	%fd308, %fd307;
	@%p203 bra 	$L__BB8_61;
	setp.lt.s64 	%p204, %rd307, %rd58;
	min.s64 	%rd308, %rd307, %rd58;
	selp.f64 	%fd308, %fd307, %fd73, %p204;
$L__BB8_61:
	ld.shared.f64 	%fd78, [_ZN6thrust24THRUST_300001_SM_1000_NS8cuda_cub4core6detail5shmemE+88];
	ld.shared.u64 	%rd61, [_ZN6thrust24THRUST_300001_SM_1000_NS8cuda_cub4core6detail5shmemE+96];
	abs.f64 	%fd79, %fd308;
	abs.f64 	%fd80, %fd78;
	setp.lt.f64 	%p205, %fd79, %fd80;
	mov.u64 	%rd309, %rd61;
	mov.f64 	%fd309, %fd78;
	@%p205 bra 	$L__BB8_64;
	setp.lt.f64 	%p206, %fd80, %fd79;
	mov.u64 	%rd309, %rd308;
	mov.f64 	%fd309, %fd308;
	@%p206 bra 	$L__BB8_64;
	setp.lt.s64 	%p207, %rd308, %rd61;
	min.s64 	%rd309, %rd308, %rd61;
	selp.f64 	%fd309, %fd308, %fd78, %p207;
$L__BB8_64:
	ld.shared.f64 	%fd83, [_ZN6thrust24THRUST_300001_SM_1000_NS8cuda_cub4core6detail5shmemE+104];
	ld.shared.u64 	%rd64, [_ZN6thrust24THRUST_300001_SM_1000_NS8cuda_cub4core6detail5shmemE+112];
	abs.f64 	%fd84, %fd309;
	abs.f64 	%fd85, %fd83;
	setp.lt.f64 	%p208, %fd84, %fd85;
	mov.u64 	%rd310, %rd64;
	mov.f64 	%fd310, %fd83;
	@%p208 bra 	$L__BB8_67;
	setp.lt.f64 	%p209, %fd85, %fd84;
	mov.u64 	%rd310, %rd309;
	mov.f64 	%fd310, %fd309;
	@%p209 bra 	$L__BB8_67;
	setp.lt.s64 	%p210, %rd309, %rd64;
	min.s64 	%rd310, %rd309, %rd64;
	selp.f64 	%fd310, %fd309, %fd83, %p210;
$L__BB8_67:
	ld.shared.f64 	%fd88, [_ZN6thrust24THRUST_300001_SM_1000_NS8cuda_cub4core6detail5shmemE+120];
	ld.shared.u64 	%rd67, [_ZN6thrust24THRUST_300001_SM_1000_NS8cuda_cub4core6detail5shmemE+128];
	abs.f64 	%fd89, %fd310;
	abs.f64 	%fd90, %fd88;
	setp.lt.f64 	%p211, %fd89, %fd90;
	mov.u64 	%rd355, %rd67;
	mov.f64 	%fd351, %fd88;
	@%p211 bra 	$L__BB8_208;
	setp.lt.f64 	%p212, %fd90, %fd89;
	mov.u64 	%rd355, %rd310;
	mov.f64 	%fd351, %fd310;
	@%p212 bra 	$L__BB8_208;
	setp.lt.s64 	%p213, %rd310, %rd67;
	min.s64 	%rd355, %rd310, %rd67;
	selp.f64 	%fd351, %fd310, %fd88, %p213;
	bra.uni 	$L__BB8_208;
$L__BB8_70:
	// begin inline asm
	mov.u32 %r171, %laneid;
	// end inline asm
	and.b32  	%r192, %r4, 992;
	add.s32 	%r193, %r192, 32;
	setp.gt.s32 	%p120, %r193, %r3;
	not.b32 	%r194, %r192;
	add.s32 	%r195, %r3, %r194;
	selp.b32 	%r190, %r195, 31, %p120;
	mov.b64 	%rd263, %fd298;
	mov.b64 	{%r173, %r178}, %rd263;
	mov.b32 	%r189, 1;
	mov.b32 	%r191, -1;
	// begin inline asm
	shfl.sync.down.b32 %r172, %r173, %r189, %r190, %r191;
	// end inline asm
	// begin inline asm
	shfl.sync.down.b32 %r177, %r178, %r189, %r190, %r191;
	// end inline asm
	mov.b64 	%rd264, {%r172, %r177};
	mov.b64 	%fd92, %rd264;
	mov.b64 	{%r183, %r188}, %rd298;
	// begin inline asm
	shfl.sync.down.b32 %r182, %r183, %r189, %r190, %r191;
	// end inline asm
	// begin inline asm
	shfl.sync.down.b32 %r187, %r188, %r189, %r190, %r191;
	// end inline asm
	mov.b64 	%rd69, {%r182, %r187};
	setp.ge.s32 	%p121, %r171, %r190;
	mov.u64 	%rd311, %rd298;
	mov.f64 	%fd311, %fd298;
	@%p121 bra 	$L__BB8_74;
	abs.f64 	%fd93, %fd298;
	abs.f64 	%fd94, %fd92;
	setp.lt.f64 	%p122, %fd93, %fd94;
	mov.u64 	%rd311, %rd69;
	mov.f64 	%fd311, %fd92;
	@%p122 bra 	$L__BB8_74;
	setp.lt.f64 	%p123, %fd94, %fd93;
	mov.u64 	%rd311, %rd298;
	mov.f64 	%fd311, %fd298;
	@%p123 bra 	$L__BB8_74;
	setp.lt.s64 	%p124, %rd298, %rd69;
	min.s64 	%rd311, %rd298, %rd69;
	selp.f64 	%fd311, %fd298, %fd92, %p124;
$L__BB8_74:
	mov.b64 	%rd265, %fd311;
	mov.b64 	{%r197, %r202}, %rd265;
	mov.b32 	%r213, 2;
	mov.b32 	%r215, -1;
	// begin inline asm
	shfl.sync.down.b32 %r196, %r197, %r213, %r190, %r215;
	// end inline asm
	// begin inline asm
	shfl.sync.down.b32 %r201, %r202, %r213, %r190, %r215;
	// end inline asm
	mov.b64 	%rd266, {%r196, %r201};
	mov.b64 	%fd97, %rd266;
	mov.b64 	{%r207, %r212}, %rd311;
	// begin inline asm
	shfl.sync.down.b32 %r206, %r207, %r213, %r190, %r215;
	// end inline asm
	// begin inline asm
	shfl.sync.down.b32 %r211, %r212, %r213, %r190, %r215;
	// end inline asm
	mov.b64 	%rd72, {%r206, %r211};
	add.s32 	%r216, %r171, 2;
	setp.gt.s32 	%p125, %r216, %r190;
	mov.u64 	%rd312, %rd311;
	mov.f64 	%fd312, %fd311;
	@%p125 bra 	$L__BB8_78;
	abs.f64 	%fd98, %fd311;
	abs.f64 	%fd99, %fd97;
	setp.lt.f64 	%p126, %fd98, %fd99;
	mov.u64 	%rd312, %rd72;
	mov.f64 	%fd312, %fd97;
	@%p126 bra 	$L__BB8_78;
	setp.lt.f64 	%p127, %fd99, %fd98;
	mov.u64 	%rd312, %rd311;
	mov.f64 	%fd312, %fd311;
	@%p127 bra 	$L__BB8_78;
	setp.lt.s64 	%p128, %rd311, %rd72;
	min.s64 	%rd312, %rd311, %rd72;
	selp.f64 	%fd312, %fd311, %fd97, %p128;
$L__BB8_78:
	mov.b64 	%rd267, %fd312;
	mov.b64 	{%r218, %r223}, %rd267;
	mov.b32 	%r234, 4;
	mov.b32 	%r236, -1;
	// begin inline asm
	shfl.sync.down.b32 %r217, %r218, %r234, %r190, %r236;
	// end inline asm
	// begin inline asm
	shfl.sync.down.b32 %r222, %r223, %r234, %r190, %r236;
	// end inline asm
	mov.b64 	%rd268, {%r217, %r222};
	mov.b64 	%fd102, %rd268;
	mov.b64 	{%r228, %r233}, %rd312;
	// begin inline asm
	shfl.sync.down.b32 %r227, %r228, %r234, %r190, %r236;
	// end inline asm
	// begin inline asm
	shfl.sync.down.b32 %r232, %r233, %r234, %r190, %r236;
	// end inline asm
	mov.b64 	%rd75, {%r227, %r232};
	add.s32 	%r237, %r171, 4;
	setp.gt.s32 	%p129, %r237, %r190;
	mov.u64 	%rd313, %rd312;
	mov.f64 	%fd313, %fd312;
	@%p129 bra 	$L__BB8_82;
	abs.f64 	%fd103, %fd312;
	abs.f64 	%fd104, %fd102;
	setp.lt.f64 	%p130, %fd103, %fd104;
	mov.u64 	%rd313, %rd75;
	mov.f64 	%fd313, %fd102;
	@%p130 bra 	$L__BB8_82;
	setp.lt.f64 	%p131, %fd104, %fd103;
	mov.u64 	%rd313, %rd312;
	mov.f64 	%fd313, %fd312;
	@%p131 bra 	$L__BB8_82;
	setp.lt.s64 	%p132, %rd312, %rd75;
	min.s64 	%rd313, %rd312, %rd75;
	selp.f64 	%fd313, %fd312, %fd102, %p132;
$L__BB8_82:
	mov.b64 	%rd269, %fd313;
	mov.b64 	{%r239, %r244}, %rd269;
	mov.b32 	%r255, 8;
	mov.b32 	%r257, -1;
	// begin inline asm
	shfl.sync.down.b32 %r238, %r239, %r255, %r190, %r257;
	// end inline asm
	// begin inline asm
	shfl.sync.down.b32 %r243, %r244, %r255, %r190, %r257;
	// end inline asm
	mov.b64 	%rd270, {%r238, %r243};
	mov.b64 	%fd107, %rd270;
	mov.b64 	{%r249, %r254}, %rd313;
	// begin inline asm
	shfl.sync.down.b32 %r248, %r249, %r255, %r190, %r257;
	// end inline asm
	// begin inline asm
	shfl.sync.down.b32 %r253, %r254, %r255, %r190, %r257;
	// end inline asm
	mov.b64 	%rd78, {%r248, %r253};
	add.s32 	%r258, %r171, 8;
	setp.gt.s32 	%p133, %r258, %r190;
	mov.u64 	%rd314, %rd313;
	mov.f64 	%fd314, %fd313;
	@%p133 bra 	$L__BB8_86;
	abs.f64 	%fd108, %fd313;
	abs.f64 	%fd109, %fd107;
	setp.lt.f64 	%p134, %fd108, %fd109;
	mov.u64 	%rd314, %rd78;
	mov.f64 	%fd314, %fd107;
	@%p134 bra 	$L__BB8_86;
	setp.lt.f64 	%p135, %fd109, %fd108;
	mov.u64 	%rd314, %rd313;
	mov.f64 	%fd314, %fd313;
	@%p135 bra 	$L__BB8_86;
	setp.lt.s64 	%p136, %rd313, %rd78;
	min.s64 	%rd314, %rd313, %rd78;
	selp.f64 	%fd314, %fd313, %fd107, %p136;
$L__BB8_86:
	mov.b64 	%rd271, %fd314;
	mov.b64 	{%r260, %r265}, %rd271;
	mov.b32 	%r276, 16;
	mov.b32 	%r278, -1;
	// begin inline asm
	shfl.sync.down.b32 %r259, %r260, %r276, %r190, %r278;
	// end inline asm
	// begin inline asm
	shfl.sync.down.b32 %r264, %r265, %r276, %r190, %r278;
	// end inline asm
	mov.b64 	%rd272, {%r259, %r264};
	mov.b64 	%fd112, %rd272;
	mov.b64 	{%r270, %r275}, %rd314;
	// begin inline asm
	shfl.sync.down.b32 %r269, %r270, %r276, %r190, %r278;
	// end inline asm
	// begin inline asm
	shfl.sync.down.b32 %r274, %r275, %r276, %r190, %r278;
	// end inline asm
	mov.b64 	%rd81, {%r269, %r274};
	add.s32 	%r279, %r171, 16;
	setp.gt.s32 	%p137, %r279, %r190;
	mov.u64 	%rd355, %rd314;
	mov.f64 	%fd351, %fd314;
	@%p137 bra 	$L__BB8_90;
	abs.f64 	%fd113, %fd314;
	abs.f64 	%fd114, %fd112;
	setp.lt.f64 	%p138, %fd113, %fd114;
	mov.u64 	%rd355, %rd81;
	mov.f64 	%fd351, %fd112;
	@%p138 bra 	$L__BB8_90;
	setp.lt.f64 	%p139, %fd114, %fd113;
	mov.u64 	%rd355, %rd314;
	mov.f64 	%fd351, %fd314;
	@%p139 bra 	$L__BB8_90;
	setp.lt.s64 	%p140, %rd314, %rd81;
	min.s64 	%rd355, %rd314, %rd81;
	selp.f64 	%fd351, %fd314, %fd112, %p140;
$L__BB8_90:
	setp.ne.s32 	%p141, %r171, 0;
	@%p141 bra 	$L__BB8_92;
	shr.u32 	%r280, %r4, 1;
	and.b32  	%r281, %r280, 496;
	mov.u32 	%r282, _ZN6thrust24THRUST_300001_SM_1000_NS8cuda_cub4core6detail5shmemE;
	add.s32 	%r283, %r282, %r281;
	st.shared.f64 	[%r283+8], %fd351;
	st.shared.u64 	[%r283+16], %rd355;
$L__BB8_92:
	bar.sync 	0;
	setp.ne.s32 	%p142, %r4, 0;
	@%p142 bra 	$L__BB8_208;
	setp.lt.s32 	%p143, %r3, 33;
	mov.f64 	%fd316, %fd351;
	mov.u64 	%rd316, %rd355;
	@%p143 bra 	$L__BB8_97;
	ld.shared.f64 	%fd117, [_ZN6thrust24THRUST_300001_SM_1000_NS8cuda_cub4core6detail5shmemE+24];
	ld.shared.u64 	%rd84, [_ZN6thrust24THRUST_300001_SM_1000_NS8cuda_cub4core6detail5shmemE+32];
	abs.f64 	%fd118, %fd351;
	abs.f64 	%fd119, %fd117;
	setp.lt.f64 	%p144, %fd118, %fd119;
	mov.f64 	%fd316, %fd117;
	mov.u64 	%rd316, %rd84;
	@%p144 bra 	$L__BB8_97;
	setp.lt.f64 	%p145, %fd119, %fd118;
	mov.f64 	%fd316, %fd351;
	mov.u64 	%rd316, %rd355;
	@%p145 bra 	$L__BB8_97;
	setp.lt.s64 	%p146, %rd355, %rd84;
	selp.f64 	%fd316, %fd351, %fd117, %p146;
	min.s64 	%rd316, %rd355, %rd84;
$L__BB8_97:
	setp.lt.s32 	%p147, %r3, 65;
	mov.f64 	%fd317, %fd316;
	mov.u64 	%rd317, %rd316;
	@%p147 bra 	$L__BB8_101;
	ld.shared.f64 	%fd122, [_ZN6thrust24THRUST_300001_SM_1000_NS8cuda_cub4core6detail5shmemE+40];
	ld.shared.u64 	%rd87, [_ZN6thrust24THRUST_300001_SM_1000_NS8cuda_cub4core6detail5shmemE+48];
	abs.f64 	%fd123, %fd316;
	abs.f64 	%fd124, %fd122;
	setp.lt.f64 	%p148, %fd123, %fd124;
	mov.f64 	%fd317, %fd122;
	mov.u64 	%rd317, %rd87;
	@%p148 bra 	$L__BB8_101;
	setp.lt.f64 	%p149, %fd124, %fd123;
	mov.f64 	%fd317, %fd316;
	mov.u64 	%rd317, %rd316;
	@%p149 bra 	$L__BB8_101;
	setp.lt.s64 	%p150, %rd316, %rd87;
	selp.f64 	%fd317, %fd316, %fd122, %p150;
	min.s64 	%rd317, %rd316, %rd87;
$L__BB8_101:
	setp.lt.s32 	%p151, %r3, 97;
	mov.f64 	%fd318, %fd317;
	mov.u64 	%rd318, %rd317;
	@%p151 bra 	$L__BB8_105;
	ld.shared.f64 	%fd127, [_ZN6thrust24THRUST_300001_SM_1000_NS8cuda_cub4core6detail5shmemE+56];
	ld.shared.u64 	%rd90, [_ZN6thrust24THRUST_300001_SM_1000_NS8cuda_cub4core6detail5shmemE+64];
	abs.f64 	%fd128, %fd317;
	abs.f64 	%fd129, %fd127;
	setp.lt.f64 	%p152, %fd128, %fd129;
	mov.f64 	%fd318, %fd127;
	mov.u64 	%rd318, %rd90;
	@%p152 bra 	$L__BB8_105;
	setp.lt.f64 	%p153, %fd129, %fd128;
	mov.f64 	%fd318, %fd317;
	mov.u64 	%rd318, %rd317;
	@%p153 bra 	$L__BB8_105;
	setp.lt.s64 	%p154, %rd317, %rd90;
	selp.f64 	%fd318, %fd317, %fd127, %p154;
	min.s64 	%rd318, %rd317, %rd90;
$L__BB8_105:
	setp.lt.s32 	%p155, %r3, 129;
	mov.f64 	%fd319, %fd318;
	mov.u64 	%rd319, %rd318;
	@%p155 bra 	$L__BB8_109;
	ld.shared.f64 	%fd132, [_ZN6thrust24THRUST_300001_SM_1000_NS8cuda_cub4core6detail5shmemE+72];
	ld.shared.u64 	%rd93, [_ZN6thrust24THRUST_300001_SM_1000_NS8cuda_cub4core6detail5shmemE+80];
	abs.f64 	%fd133, %fd318;
	abs.f64 	%fd134, %fd132;
	setp.lt.f64 	%p156, %fd133, %fd134;
	mov.f64 	%fd319, %fd132;
	mov.u64 	%rd319, %rd93;
	@%p156 bra 	$L__BB8_109;
	setp.lt.f64 	%p157, %fd134, %fd133;
	mov.f64 	%fd319, %fd318;
	mov.u64 	%rd319, %rd318;
	@%p157 bra 	$L__BB8_109;
	setp.lt.s64 	%p158, %rd318, %rd93;
	selp.f64 	%fd319, %fd318, %fd132, %p158;
	min.s64 	%rd319, %rd318, %rd93;
$L__BB8_109:
	setp.lt.s32 	%p159, %r3, 161;
	mov.f64 	%fd320, %fd319;
	mov.u64 	%rd320, %rd319;
	@%p159 bra 	$L__BB8_113;
	ld.shared.f64 	%fd137, [_ZN6thrust24THRUST_300001_SM_1000_NS8cuda_cub4core6detail5shmemE+88];
	ld.shared.u64 	%rd96, [_ZN6thrust24THRUST_300001_SM_1000_NS8cuda_cub4core6detail5shmemE+96];
	abs.f64 	%fd138, %fd319;
	abs.f64 	%fd139, %fd137;
	setp.lt.f64 	%p160, %fd138, %fd139;
	mov.f64 	%fd320, %fd137;
	mov.u64 	%rd320, %rd96;
	@%p160 bra 	$L__BB8_113;
	setp.lt.f64 	%p161, %fd139, %fd138;
	mov.f64 	%fd320, %fd319;
	mov.u64 	%rd320, %rd319;
	@%p161 bra 	$L__BB8_113;
	setp.lt.s64 	%p162, %rd319, %rd96;
	selp.f64 	%fd320, %fd319, %fd137, %p162;
	min.s64 	%rd320, %rd319, %rd96;
$L__BB8_113:
	setp.lt.s32 	%p163, %r3, 193;
	mov.f64 	%fd321, %fd320;
	mov.u64 	%rd321, %rd320;
	@%p163 bra 	$L__BB8_117;
	ld.shared.f64 	%fd142, [_ZN6thrust24THRUST_300001_SM_1000_NS8cuda_cub4core6detail5shmemE+104];
	ld.shared.u64 	%rd99, [_ZN6thrust24THRUST_300001_SM_1000_NS8cuda_cub4core6detail5shmemE+112];
	abs.f64 	%fd143, %fd320;
	abs.f64 	%fd144, %fd142;
	setp.lt.f64 	%p164, %fd143, %fd144;
	mov.f64 	%fd321, %fd142;
	mov.u64 	%rd321, %rd99;
	@%p164 bra 	$L__BB8_117;
	setp.lt.f64 	%p165, %fd144, %fd143;
	mov.f64 	%fd321, %fd320;
	mov.u64 	%rd321, %rd320;
	@%p165 bra 	$L__BB8_117;
	setp.lt.s64 	%p166, %rd320, %rd99;
	selp.f64 	%fd321, %fd320, %fd142, %p166;
	min.s64 	%rd321, %rd320, %rd99;
$L__BB8_117:
	setp.lt.s32 	%p167, %r3, 225;
	mov.u64 	%rd355, %rd321;
	mov.f64 	%fd351, %fd321;
	@%p167 bra 	$L__BB8_208;
	ld.shared.f64 	%fd147, [_ZN6thrust24THRUST_300001_SM_1000_NS8cuda_cub4core6detail5shmemE+120];
	ld.shared.u64 	%rd102, [_ZN6thrust24THRUST_300001_SM_1000_NS8cuda_cub4core6detail5shmemE+128];
	abs.f64 	%fd148, %fd321;
	abs.f64 	%fd149, %fd147;
	setp.lt.f64 	%p168, %fd148, %fd149;
	mov.u64 	%rd355, %rd102;
	mov.f64 	%fd351, %fd147;
	@%p168 bra 	$L__BB8_208;
	setp.lt.f64 	%p169, %fd149, %fd148;
	mov.u64 	%rd355, %rd321;
	mov.f64 	%fd351, %fd321;
	@%p169 bra 	$L__BB8_208;
	setp.lt.s64 	%p170, %rd321, %rd102;
	selp.f64 	%fd351, %fd321, %fd147, %p170;
	min.s64 	%rd355, %rd321, %rd102;
	bra.uni 	$L__BB8_208;
$L__BB8_121:
	mov.u32 	%r20, %tid.x;
	add.s64 	%rd104, %rd196, %rd4;
	cvt.u64.u32 	%rd105, %r20;
	add.s64 	%rd201, %rd105, %rd4;
	cvta.to.global.u64 	%rd202, %rd195;
	shl.b64 	%rd203, %rd201, 3;
	add.s64 	%rd204, %rd202, %rd203;
	ld.global.f64 	%fd274, [%rd204];
	add.s32 	%r36, %r20, 256;
	cvt.u64.u32 	%rd205, %r36;
	ld.global.f64 	%fd275, [%rd204+2048];
	add.s32 	%r37, %r20, 512;
	cvt.u64.u32 	%rd206, %r37;
	ld.global.f64 	%fd276, [%rd204+4096];
	add.s32 	%r38, %r20, 768;
	cvt.u64.u32 	%rd207, %r38;
	ld.global.f64 	%fd277, [%rd204+6144];
	or.b32  	%r39, %r20, 1024;
	cvt.u64.u32 	%rd106, %r39;
	add.s64 	%rd343, %rd104, %rd106;
	ld.global.f64 	%fd339, [%rd204+8192];
	abs.f64 	%fd278, %fd274;
	abs.f64 	%fd279, %fd275;
	setp.geu.f64 	%p2, %fd278, %fd279;
	selp.f64 	%fd280, %fd274, %fd275, %p2;
	selp.b64 	%rd208, %rd105, %rd205, %p2;
	abs.f64 	%fd281, %fd280;
	abs.f64 	%fd282, %fd276;
	setp.geu.f64 	%p3, %fd281, %fd282;
	selp.f64 	%fd283, %fd280, %fd276, %p3;
	selp.b64 	%rd209, %rd208, %rd206, %p3;
	abs.f64 	%fd284, %fd283;
	abs.f64 	%fd285, %fd277;
	setp.geu.f64 	%p4, %fd284, %fd285;
	selp.f64 	%fd152, %fd283, %fd277, %p4;
	selp.b64 	%rd108, %rd209, %rd207, %p4;
	abs.f64 	%fd153, %fd152;
	abs.f64 	%fd154, %fd339;
	setp.lt.f64 	%p5, %fd153, %fd154;
	@%p5 bra 	$L__BB8_123;
	setp.lt.f64 	%p6, %fd154, %fd153;
	setp.lt.u64 	%p7, %rd108, %rd106;
	or.pred  	%p8, %p6, %p7;
	selp.f64 	%fd339, %fd152, %fd339, %p8;
	add.s64 	%rd212, %rd104, %rd108;
	selp.b64 	%rd343, %rd212, %rd343, %p8;
$L__BB8_123:
	setp.le.u64 	%p9, %rd198, %rd5;
	@%p9 bra 	$L__BB8_164;
	setp.ne.s32 	%p10, %r20, 0;
	@%p10 bra 	$L__BB8_126;
	atom.global.add.u64 	%rd213, [%rd1+8], 1280;
	add.s64 	%rd214, %rd213, %rd5;
	st.shared.u64 	[_ZN6thrust24THRUST_300001_SM_1000_NS8cuda_cub4core6detail5shmemE+152], %rd214;
$L__BB8_126:
	bar.sync 	0;
	ld.shared.u64 	%rd331, [_ZN6thrust24THRUST_300001_SM_1000_NS8cuda_cub4core6detail5shmemE+152];
	add.s64 	%rd215, %rd331, 1280;
	setp.gt.s64 	%p11, %rd215, %rd198;
	@%p11 bra 	$L__BB8_141;
	mov.f64 	%fd323, %fd339;
	mov.u64 	%rd324, %rd343;
$L__BB8_128:
	add.s64 	%rd216, %rd331, %rd105;
	cvta.to.global.u64 	%rd217, %rd195;
	shl.b64 	%rd218, %rd216, 3;
	add.s64 	%rd219, %rd217, %rd218;
	add.s64 	%rd325, %rd216, %rd196;
	ld.global.f64 	%fd324, [%rd219];
	add.s64 	%rd326, %rd325, 256;
	ld.global.f64 	%fd325, [%rd219+2048];
	add.s64 	%rd327, %rd325, 512;
	ld.global.f64 	%fd326, [%rd219+4096];
	add.s64 	%rd328, %rd325, 768;
	ld.global.f64 	%fd327, [%rd219+6144];
	add.s64 	%rd343, %rd325, 1024;
	ld.global.f64 	%fd339, [%rd219+8192];
	abs.f64 	%fd163, %fd323;
	abs.f64 	%fd164, %fd324;
	setp.lt.f64 	%p12, %fd163, %fd164;
	@%p12 bra 	$L__BB8_130;
	setp.lt.f64 	%p13, %fd164, %fd163;
	setp.lt.s64 	%p14, %rd324, %rd325;
	or.pred  	%p15, %p13, %p14;
	selp.f64 	%fd324, %fd323, %fd324, %p15;
	selp.b64 	%rd325, %rd324, %rd325, %p15;
$L__BB8_130:
	abs.f64 	%fd167, %fd324;
	abs.f64 	%fd168, %fd325;
	setp.lt.f64 	%p16, %fd167, %fd168;
	@%p16 bra 	$L__BB8_132;
	setp.lt.f64 	%p17, %fd168, %fd167;
	setp.lt.s64 	%p18, %rd325, %rd326;
	or.pred  	%p19, %p17, %p18;
	selp.f64 	%fd325, %fd324, %fd325, %p19;
	selp.b64 	%rd326, %rd325, %rd326, %p19;
$L__BB8_132:
	abs.f64 	%fd171, %fd325;
	abs.f64 	%fd172, %fd326;
	setp.lt.f64 	%p20, %fd171, %fd172;
	@%p20 bra 	$L__BB8_134;
	setp.lt.f64 	%p21, %fd172, %fd171;
	setp.lt.s64 	%p22, %rd326, %rd327;
	or.pred  	%p23, %p21, %p22;
	selp.f64 	%fd326, %fd325, %fd326, %p23;
	selp.b64 	%rd327, %rd326, %rd327, %p23;
$L__BB8_134:
	abs.f64 	%fd175, %fd326;
	abs.f64 	%fd176, %fd327;
	setp.lt.f64 	%p24, %fd175, %fd176;
	@%p24 bra 	$L__BB8_136;
	setp.lt.f64 	%p25, %fd176, %fd175;
	setp.lt.s64 	%p26, %rd327, %rd328;
	or.pred  	%p27, %p25, %p26;
	selp.f64 	%fd327, %fd326, %fd327, %p27;
	selp.b64 	%rd328, %rd327, %rd328, %p27;
$L__BB8_136:
	abs.f64 	%fd179, %fd327;
	abs.f64 	%fd180, %fd339;
	setp.lt.f64 	%p28, %fd179, %fd180;
	@%p28 bra 	$L__BB8_138;
	setp.lt.f64 	%p29, %fd180, %fd179;
	setp.lt.s64 	%p30, %rd328, %rd343;
	or.pred  	%p31, %p29, %p30;
	selp.f64 	%fd339, %fd327, %fd339, %p31;
	selp.b64 	%rd343, %rd328, %rd343, %p31;
$L__BB8_138:
	setp.ne.s32 	%p32, %r20, 0;
	bar.sync 	0;
	@%p32 bra 	$L__BB8_140;
	atom.global.add.u64 	%rd220, [%rd1+8], 1280;
	add.s64 	%rd221, %rd220, %rd5;
	st.shared.u64 	[_ZN6thrust24THRUST_300001_SM_1000_NS8cuda_cub4core6detail5shmemE+152], %rd221;
$L__BB8_140:
	bar.sync 	0;
	ld.shared.u64 	%rd331, [_ZN6thrust24THRUST_300001_SM_1000_NS8cuda_cub4core6detail5shmemE+152];
	add.s64 	%rd222, %rd331, 1280;
	setp.le.s64 	%p33, %rd222, %rd198;
	mov.f64 	%fd323, %fd339;
	mov.u64 	%rd324, %rd343;
	@%p33 bra 	$L__BB8_128;
$L__BB8_141:
	setp.le.s64 	%p34, %rd198, %rd331;
	@%p34 bra 	$L__BB8_164;
	cvt.u32.u64 	%r40, %rd331;
	cvt.u32.u64 	%r41, %rd198;
	sub.s32 	%r21, %r41, %r40;
	setp.ge.s32 	%p35, %r20, %r21;
	@%p35 bra 	$L__BB8_164;
	cvta.to.global.u64 	%rd132, %rd195;
	not.b32 	%r43, %r20;
	add.s32 	%r44, %r43, %r41;
	sub.s32 	%r22, %r44, %r40;
	and.b32  	%r46, %r22, 768;
	setp.eq.s32 	%p36, %r46, 768;
	mov.u32 	%r397, %r20;
	@%p36 bra 	$L__BB8_149;
	add.s64 	%rd224, %rd331, %rd105;
	add.s64 	%rd333, %rd224, %rd196;
	shl.b64 	%rd225, %rd224, 3;
	add.s64 	%rd332, %rd132, %rd225;
	shr.u32 	%r47, %r22, 8;
	add.s32 	%r48, %r47, 1;
	and.b32  	%r49, %r48, 3;
	neg.s32 	%r395, %r49;
	mov.u32 	%r397, %r20;
$L__BB8_145:
	.pragma "nounroll";
	mov.u64 	%rd137, %rd343;
	mov.f64 	%fd184, %fd339;
	ld.global.f64 	%fd185, [%rd332];
	abs.f64 	%fd186, %fd184;
	abs.f64 	%fd187, %fd185;
	setp.lt.f64 	%p37, %fd186, %fd187;
	mov.f64 	%fd339, %fd185;
	mov.u64 	%rd343, %rd333;
	@%p37 bra 	$L__BB8_148;
	setp.lt.f64 	%p38, %fd187, %fd186;
	mov.f64 	%fd339, %fd184;
	mov.u64 	%rd343, %rd137;
	@%p38 bra 	$L__BB8_148;
	setp.lt.s64 	%p39, %rd137, %rd333;
	selp.f64 	%fd339, %fd184, %fd185, %p39;
	min.s64 	%rd343, %rd137, %rd333;
$L__BB8_148:
	add.s32 	%r397, %r397, 256;
	add.s64 	%rd333, %rd333, 256;
	add.s64 	%rd332, %rd332, 2048;
	add.s32 	%r395, %r395, 1;
	setp.ne.s32 	%p40, %r395, 0;
	@%p40 bra 	$L__BB8_145;
$L__BB8_149:
	setp.lt.u32 	%p41, %r22, 768;
	@%p41 bra 	$L__BB8_164;
	add.s32 	%r398, %r397, 512;
$L__BB8_151:
	mov.u32 	%r30, %r398;
	add.s32 	%r50, %r30, -512;
	cvt.u64.u32 	%rd226, %r50;
	add.s64 	%rd227, %rd331, %rd226;
	shl.b64 	%rd228, %rd227, 3;
	add.s64 	%rd145, %rd132, %rd228;
	add.s64 	%rd146, %rd227, %rd196;
	ld.global.f64 	%fd193, [%rd145];
	abs.f64 	%fd194, %fd339;
	abs.f64 	%fd195, %fd193;
	setp.lt.f64 	%p42, %fd194, %fd195;
	mov.f64 	%fd335, %fd193;
	mov.u64 	%rd339, %rd146;
	@%p42 bra 	$L__BB8_154;
	setp.lt.f64 	%p43, %fd195, %fd194;
	mov.f64 	%fd335, %fd339;
	mov.u64 	%rd339, %rd343;
	@%p43 bra 	$L__BB8_154;
	setp.lt.s64 	%p44, %rd343, %rd146;
	selp.f64 	%fd335, %fd339, %fd193, %p44;
	min.s64 	%rd339, %rd343, %rd146;
$L__BB8_154:
	add.s32 	%r51, %r30, -256;
	cvt.u64.u32 	%rd229, %r51;
	add.s64 	%rd230, %rd331, %rd229;
	add.s64 	%rd149, %rd230, %rd196;
	ld.global.f64 	%fd198, [%rd145+2048];
	abs.f64 	%fd199, %fd335;
	abs.f64 	%fd200, %fd198;
	setp.lt.f64 	%p45, %fd199, %fd200;
	mov.f64 	%fd336, %fd198;
	mov.u64 	%rd340, %rd149;
	@%p45 bra 	$L__BB8_157;
	setp.lt.f64 	%p46, %fd200, %fd199;
	mov.f64 	%fd336, %fd335;
	mov.u64 	%rd340, %rd339;
	@%p46 bra 	$L__BB8_157;
	setp.lt.s64 	%p47, %rd339, %rd149;
	selp.f64 	%fd336, %fd335, %fd198, %p47;
	min.s64 	%rd340, %rd339, %rd149;
$L__BB8_157:
	cvt.u64.u32 	%rd231, %r30;
	add.s64 	%rd232, %rd331, %rd231;
	add.s64 	%rd152, %rd232, %rd196;
	ld.global.f64 	%fd203, [%rd145+4096];
	abs.f64 	%fd204, %fd336;
	abs.f64 	%fd205, %fd203;
	setp.lt.f64 	%p48, %fd204, %fd205;
	mov.f64 	%fd337, %fd203;
	mov.u64 	%rd341, %rd152;
	@%p48 bra 	$L__BB8_160;
	setp.lt.f64 	%p49, %fd205, %fd204;
	mov.f64 	%fd337, %fd336;
	mov.u64 	%rd341, %rd340;
	@%p49 bra 	$L__BB8_160;
	setp.lt.s64 	%p50, %rd340, %rd152;
	selp.f64 	%fd337, %fd336, %fd203, %p50;
	min.s64 	%rd341, %rd340, %rd152;
$L__BB8_160:
	add.s32 	%r52, %r30, 256;
	cvt.u64.u32 	%rd233, %r52;
	add.s64 	%rd234, %rd331, %rd233;
	add.s64 	%rd155, %rd234, %rd196;
	ld.global.f64 	%fd208, [%rd145+6144];
	abs.f64 	%fd209, %fd337;
	abs.f64 	%fd210, %fd208;
	setp.lt.f64 	%p51, %fd209, %fd210;
	mov.f64 	%fd339, %fd208;
	mov.u64 	%rd343, %rd155;
	@%p51 bra 	$L__BB8_163;
	setp.lt.f64 	%p52, %fd210, %fd209;
	mov.f64 	%fd339, %fd337;
	mov.u64 	%rd343, %rd341;
	@%p52 bra 	$L__BB8_163;
	setp.lt.s64 	%p53, %rd341, %rd155;
	selp.f64 	%fd339, %fd337, %fd208, %p53;
	min.s64 	%rd343, %rd341, %rd155;
$L__BB8_163:
	add.s32 	%r398, %r30, 1024;
	add.s32 	%r53, %r30, 512;
	setp.lt.s32 	%p54, %r53, %r21;
	@%p54 bra 	$L__BB8_151;
$L__BB8_164:
	// begin inline asm
	mov.u32 %r54, %laneid;
	// end inline asm
	mov.b64 	%rd235, %fd339;
	mov.b64 	{%r56, %r61}, %rd235;
	mov.b32 	%r72, 1;
	mov.b32 	%r73, 31;
	mov.b32 	%r74, -1;
	// begin inline asm
	shfl.sync.down.b32 %r55, %r56, %r72, %r73, %r74;
	// end inline asm
	// begin inline asm
	shfl.sync.down.b32 %r60, %r61, %r72, %r73, %r74;
	// end inline asm
	mov.b64 	%rd236, {%r55, %r60};
	mov.b64 	%fd214, %rd236;
	mov.b64 	{%r66, %r71}, %rd343;
	// begin inline asm
	shfl.sync.down.b32 %r65, %r66, %r72, %r73, %r74;
	// end inline asm
	// begin inline asm
	shfl.sync.down.b32 %r70, %r71, %r72, %r73, %r74;
	// end inline asm
	mov.b64 	%rd159, {%r65, %r70};
	setp.gt.s32 	%p55, %r54, 30;
	mov.f64 	%fd340, %fd339;
	mov.u64 	%rd344, %rd343;
	@%p55 bra 	$L__BB8_168;
	abs.f64 	%fd215, %fd339;
	abs.f64 	%fd216, %fd214;
	setp.lt.f64 	%p56, %fd215, %fd216;
	mov.f64 	%fd340, %fd214;
	mov.u64 	%rd344, %rd159;
	@%p56 bra 	$L__BB8_168;
	setp.lt.f64 	%p57, %fd216, %fd215;
	mov.f64 	%fd340, %fd339;
	mov.u64 	%rd344, %rd343;
	@%p57 bra 	$L__BB8_168;
	setp.lt.s64 	%p58, %rd343, %rd159;
	selp.f64 	%fd340, %fd339, %fd214, %p58;
	min.s64 	%rd344, %rd343, %rd159;
$L__BB8_168:
	mov.b64 	%rd237, %fd340;
	mov.b64 	{%r76, %r81}, %rd237;
	mov.b32 	%r92, 2;
	mov.b32 	%r93, 31;
	mov.b32 	%r94, -1;
	// begin inline asm
	shfl.sync.down.b32 %r75, %r76, %r92, %r93, %r94;
	// end inline asm
	// begin inline asm
	shfl.sync.down.b32 %r80, %r81, %r92, %r93, %r94;
	// end inline asm
	mov.b64 	%rd238, {%r75, %r80};
	mov.b64 	%fd219, %rd238;
	mov.b64 	{%r86, %r91}, %rd344;
	// begin inline asm
	shfl.sync.down.b32 %r85, %r86, %r92, %r93, %r94;
	// end inline asm
	// begin inline asm
	shfl.sync.down.b32 %r90, %r91, %r92, %r93, %r94;
	// end inline asm
	mov.b64 	%rd162, {%r85, %r90};
	setp.gt.s32 	%p59, %r54, 29;
	mov.f64 	%fd341, %fd340;
	mov.u64 	%rd345, %rd344;
	@%p59 bra 	$L__BB8_172;
	abs.f64 	%fd220, %fd340;
	abs.f64 	%fd221, %fd219;
	setp.lt.f64 	%p60, %fd220, %fd221;
	mov.f64 	%fd341, %fd219;
	mov.u64 	%rd345, %rd162;
	@%p60 bra 	$L__BB8_172;
	setp.lt.f64 	%p61, %fd221, %fd220;
	mov.f64 	%fd341, %fd340;
	mov.u64 	%rd345, %rd344;
	@%p61 bra 	$L__BB8_172;
	setp.lt.s64 	%p62, %rd344, %rd162;
	selp.f64 	%fd341, %fd340, %fd219, %p62;
	min.s64 	%rd345, %rd344, %rd162;
$L__BB8_172:
	mov.b64 	%rd239, %fd341;
	mov.b64 	{%r96, %r101}, %rd239;
	mov.b32 	%r112, 4;
	mov.b32 	%r113, 31;
	mov.b32 	%r114, -1;
	// begin inline asm
	shfl.sync.down.b32 %r95, %r96, %r112, %r113, %r114;
	// end inline asm
	// begin inline asm
	shfl.sync.down.b32 %r100, %r101, %r112, %r113, %r114;
	// end inline asm
	mov.b64 	%rd240, {%r95, %r100};
	mov.b64 	%fd224, %rd240;
	mov.b64 	{%r106, %r111}, %rd345;
	// begin inline asm
	shfl.sync.down.b32 %r105, %r106, %r112, %r113, %r114;
	// end inline asm
	// begin inline asm
	shfl.sync.down.b32 %r110, %r111, %r112, %r113, %r114;
	// end inline asm
	mov.b64 	%rd165, {%r105, %r110};
	setp.gt.s32 	%p63, %r54, 27;
	mov.f64 	%fd342, %fd341;
	mov.u64 	%rd346, %rd345;
	@%p63 bra 	$L__BB8_176;
	abs.f64 	%fd225, %fd341;
	abs.f64 	%fd226, %fd224;
	setp.lt.f64 	%p64, %fd225, %fd226;
	mov.f64 	%fd342, %fd224;
	mov.u64 	%rd346, %rd165;
	@%p64 bra 	$L__BB8_176;
	setp.lt.f64 	%p65, %fd226, %fd225;
	mov.f64 	%fd342, %fd341;
	mov.u64 	%rd346, %rd345;
	@%p65 bra 	$L__BB8_176;
	setp.lt.s64 	%p66, %rd345, %rd165;
	selp.f64 	%fd342, %fd341, %fd224, %p66;
	min.s64 	%rd346, %rd345, %rd165;
$L__BB8_176:
	mov.b64 	%rd241, %fd342;
	mov.b64 	{%r116, %r121}, %rd241;
	mov.b32 	%r132, 8;
	mov.b32 	%r133, 31;
	mov.b32 	%r134, -1;
	// begin inline asm
	shfl.sync.down.b32 %r115, %r116, %r132, %r133, %r134;
	// end inline asm
	// begin inline asm
	shfl.sync.down.b32 %r120, %r121, %r132, %r133, %r134;
	// end inline asm
	mov.b64 	%rd242, {%r115, %r120};
	mov.b64 	%fd229, %rd242;
	mov.b64 	{%r126, %r131}, %rd346;
	// begin inline asm
	shfl.sync.down.b32 %r125, %r126, %r132, %r133, %r134;
	// end inline asm
	// begin inline asm
	shfl.sync.down.b32 %r130, %r131, %r132, %r133, %r134;
	// end inline asm
	mov.b64 	%rd168, {%r125, %r130};
	setp.gt.s32 	%p67, %r54, 23;
	mov.f64 	%fd343, %fd342;
	mov.u64 	%rd347, %rd346;
	@%p67 bra 	$L__BB8_180;
	abs.f64 	%fd230, %fd342;
	abs.f64 	%fd231, %fd229;
	setp.lt.f64 	%p68, %fd230, %fd231;
	mov.f64 	%fd343, %fd229;
	mov.u64 	%rd347, %rd168;
	@%p68 bra 	$L__BB8_180;
	setp.lt.f64 	%p69, %fd231, %fd230;
	mov.f64 	%fd343, %fd342;
	mov.u64 	%rd347, %rd346;
	@%p69 bra 	$L__BB8_180;
	setp.lt.s64 	%p70, %rd346, %rd168;
	selp.f64 	%fd343, %fd342, %fd229, %p70;
	min.s64 	%rd347, %rd346, %rd168;
$L__BB8_180:
	mov.b64 	%rd243, %fd343;
	mov.b64 	{%r136, %r141}, %rd243;
	mov.b32 	%r152, 16;
	mov.b32 	%r153, 31;
	mov.b32 	%r154, -1;
	// begin inline asm
	shfl.sync.down.b32 %r135, %r136, %r152, %r153, %r154;
	// end inline asm
	// begin inline asm
	shfl.sync.down.b32 %r140, %r141, %r152, %r153, %r154;
	// end inline asm
	mov.b64 	%rd244, {%r135, %r140};
	mov.b64 	%fd234, %rd244;
	mov.b64 	{%r146, %r151}, %rd347;
	// begin inline asm
	shfl.sync.down.b32 %r145, %r146, %r152, %r153, %r154;
	// end inline asm
	// begin inline asm
	shfl.sync.down.b32 %r150, %r151, %r152, %r153, %r154;
	// end inline asm
	mov.b64 	%rd171, {%r145, %r150};
	setp.gt.s32 	%p71, %r54, 15;
	mov.f64 	%fd351, %fd343;
	mov.u64 	%rd355, %rd347;
	@%p71 bra 	$L__BB8_184;
	abs.f64 	%fd235, %fd343;
	abs.f64 	%fd236, %fd234;
	setp.lt.f64 	%p72, %fd235, %fd236;
	mov.f64 	%fd351, %fd234;
	mov.u64 	%rd355, %rd171;
	@%p72 bra 	$L__BB8_184;
	setp.lt.f64 	%p73, %fd236, %fd235;
	mov.f64 	%fd351, %fd343;
	mov.u64 	%rd355, %rd347;
	@%p73 bra 	$L__BB8_184;
	setp.lt.s64 	%p74, %rd347, %rd171;
	selp.f64 	%fd351, %fd343, %fd234, %p74;
	min.s64 	%rd355, %rd347, %rd171;
$L__BB8_184:
	setp.ne.s32 	%p75, %r54, 0;
	@%p75 bra 	$L__BB8_186;
	shr.u32 	%r155, %r20, 1;
	and.b32  	%r156, %r155, 496;
	mov.u32 	%r157, _ZN6thrust24THRUST_300001_SM_1000_NS8cuda_cub4core6detail5shmemE;
	add.s32 	%r158, %r157, %r156;
	st.shared.f64 	[%r158+8], %fd351;
	st.shared.u64 	[%r158+16], %rd355;
$L__BB8_186:
	bar.sync 	0;
	setp.ne.s32 	%p76, %r20, 0;
	@%p76 bra 	$L__BB8_208;
	ld.shared.f64 	%fd239, [_ZN6thrust24THRUST_300001_SM_1000_NS8cuda_cub4core6detail5shmemE+24];
	ld.shared.u64 	%rd174, [_ZN6thrust24THRUST_300001_SM_1000_NS8cuda_cub4core6detail5shmemE+32];
	abs.f64 	%fd240, %fd351;
	abs.f64 	%fd241, %fd239;
	setp.lt.f64 	%p77, %fd240, %fd241;
	mov.f64 	%fd345, %fd239;
	mov.u64 	%rd349, %rd174;
	@%p77 bra 	$L__BB8_190;
	setp.lt.f64 	%p78, %fd241, %fd240;
	mov.f64 	%fd345, %fd351;
	mov.u64 	%rd349, %rd355;
	@%p78 bra 	$L__BB8_190;
	setp.lt.s64 	%p79, %rd355, %rd174;
	selp.f64 	%fd345, %fd351, %fd239, %p79;
	min.s64 	%rd349, %rd355, %rd174;
$L__BB8_190:
	ld.shared.f64 	%fd244, [_ZN6thrust24THRUST_300001_SM_1000_NS8cuda_cub4core6detail5shmemE+40];
	ld.shared.u64 	%rd177, [_ZN6thrust24THRUST_300001_SM_1000_NS8cuda_cub4core6detail5shmemE+48];
	abs.f64 	%fd245, %fd345;
	abs.f64 	%fd246, %fd244;
	setp.lt.f64 	%p80, %fd245, %fd246;
	mov.f64 	%fd346, %fd244;
	mov.u64 	%rd350, %rd177;
	@%p80 bra 	$L__BB8_193;
	setp.lt.f64 	%p81, %fd246, %fd245;
	mov.f64 	%fd346, %fd345;
	mov.u64 	%rd350, %rd349;
	@%p81 bra 	$L__BB8_193;
	setp.lt.s64 	%p82, %rd349, %rd177;
	selp.f64 	%fd346, %fd345, %fd244, %p82;
	min.s64 	%rd350, %rd349, %rd177;
$L__BB8_193:
	ld.shared.f64 	%fd249, [_ZN6thrust24THRUST_300001_SM_1000_NS8cuda_cub4core6detail5shmemE+56];
	ld.shared.u64 	%rd180, [_ZN6thrust24THRUST_300001_SM_1000_NS8cuda_cub4core6detail5shmemE+64];
	abs.f64 	%fd250, %fd346;
	abs.f64 	%fd251, %fd249;
	setp.lt.f64 	%p83, %fd250, %fd251;
	mov.f64 	%fd347, %fd249;
	mov.u64 	%rd351, %rd180;
	@%p83 bra 	$L__BB8_196;
	setp.lt.f64 	%p84, %fd251, %fd250;
	mov.f64 	%fd347, %fd346;
	mov.u64 	%rd351, %rd350;
	@%p84 bra 	$L__BB8_196;
	setp.lt.s64 	%p85, %rd350, %rd180;
	selp.f64 	%fd347, %fd346, %fd249, %p85;
	min.s64 	%rd351, %rd350, %rd180;
$L__BB8_196:
	ld.shared.f64 	%fd254, [_ZN6thrust24THRUST_300001_SM_1000_NS8cuda_cub4core6detail5shmemE+72];
	ld.shared.u64 	%rd183, [_ZN6thrust24THRUST_300001_SM_1000_NS8cuda_cub4core6detail5shmemE+80];
	abs.f64 	%fd255, %fd347;
	abs.f64 	%fd256, %fd254;
	setp.lt.f64 	%p86, %fd255, %fd256;
	mov.f64 	%fd348, %fd254;
	mov.u64 	%rd352, %rd183;
	@%p86 bra 	$L__BB8_199;
	setp.lt.f64 	%p87, %fd256, %fd255;
	mov.f64 	%fd348, %fd347;
	mov.u64 	%rd352, %rd351;
	@%p87 bra 	$L__BB8_199;
	setp.lt.s64 	%p88, %rd351, %rd183;
	selp.f64 	%fd348, %fd347, %fd254, %p88;
	min.s64 	%rd352, %rd351, %rd183;
$L__BB8_199:
	ld.shared.f64 	%fd259, [_ZN6thrust24THRUST_300001_SM_1000_NS8cuda_cub4core6detail5shmemE+88];
	ld.shared.u64 	%rd186, [_ZN6thrust24THRUST_300001_SM_1000_NS8cuda_cub4core6detail5shmemE+96];
	abs.f64 	%fd260, %fd348;
	abs.f64 	%fd261, %fd259;
	setp.lt.f64 	%p89, %fd260, %fd261;
	mov.f64 	%fd349, %fd259;
	mov.u64 	%rd353, %rd186;
	@%p89 bra 	$L__BB8_202;
	setp.lt.f64 	%p90, %fd261, %fd260;
	mov.f64 	%fd349, %fd348;
	mov.u64 	%rd353, %rd352;
	@%p90 bra 	$L__BB8_202;
	setp.lt.s64 	%p91, %rd352, %rd186;
	selp.f64 	%fd349, %fd348, %fd259, %p91;
	min.s64 	%rd353, %rd352, %rd186;
$L__BB8_202:
	ld.shared.f64 	%fd264, [_ZN6thrust24THRUST_300001_SM_1000_NS8cuda_cub4core6detail5shmemE+104];
	ld.shared.u64 	%rd189, [_ZN6thrust24THRUST_300001_SM_1000_NS8cuda_cub4core6detail5shmemE+112];
	abs.f64 	%fd265, %fd349;
	abs.f64 	%fd266, %fd264;
	setp.lt.f64 	%p92, %fd265, %fd266;
	mov.f64 	%fd350, %fd264;
	mov.u64 	%rd354, %rd189;
	@%p92 bra 	$L__BB8_205;
	setp.lt.f64 	%p93, %fd266, %fd265;
	mov.f64 	%fd350, %fd349;
	mov.u64 	%rd354, %rd353;
	@%p93 bra 	$L__BB8_205;
	setp.lt.s64 	%p94, %rd353, %rd189;
	selp.f64 	%fd350, %fd349, %fd264, %p94;
	min.s64 	%rd354, %rd353, %rd189;
$L__BB8_205:
	ld.shared.f64 	%fd269, [_ZN6thrust24THRUST_300001_SM_1000_NS8cuda_cub4core6detail5shmemE+120];
	ld.shared.u64 	%rd192, [_ZN6thrust24THRUST_300001_SM_1000_NS8cuda_cub4core6detail5shmemE+128];
	abs.f64 	%fd270, %fd350;
	abs.f64 	%fd271, %fd269;
	setp.lt.f64 	%p95, %fd270, %fd271;
	mov.u64 	%rd355, %rd192;
	mov.f64 	%fd351, %fd269;
	@%p95 bra 	$L__BB8_208;
	setp.lt.f64 	%p96, %fd271, %fd270;
	mov.u64 	%rd355, %rd354;
	mov.f64 	%fd351, %fd350;
	@%p96 bra 	$L__BB8_208;
	setp.lt.s64 	%p97, %rd354, %rd192;
	selp.f64 	%fd351, %fd350, %fd269, %p97;
	min.s64 	%rd355, %rd354, %rd192;
$L__BB8_208:
	mov.u32 	%r389, %tid.x;
	setp.ne.s32 	%p214, %r389, 0;
	@%p214 bra 	$L__BB8_210;
	ld.param.u64 	%rd286, [_ZN6thrust24THRUST_300001_SM_1000_NS8cuda_cub4core6detail13_kernel_agentINS1_8__reduce11ReduceAgentINS0_12zip_iteratorIN4cuda3std3__45tupleIJNS0_10device_ptrIdEENS0_17counting_iteratorIlNS0_11use_defaultESF_SF_EEEEEEEPNSB_IJdlEEESJ_lNS1_9__extrema9arg_max_fIdl13compare_valueEEEEJSI_SK_lN3cub18CUB_300001_SM_100013GridEvenShareIlEENSR_9GridQueueIyEESO_EEEvDpT0__param_1];
	cvta.to.global.u64 	%rd283, %rd286;
	mul.wide.u32 	%rd284, %r1, 16;
	add.s64 	%rd285, %rd283, %rd284;
	st.global.f64 	[%rd285], %fd351;
	st.global.u64 	[%rd285+8], %rd355;
$L__BB8_210:
	ret;

}
	// .globl	_ZN6thrust24THRUST_300001_SM_1000_NS8cuda_cub4core6detail13_kernel_agentINS1_8__reduce10DrainAgentIlEEJN3cub18CUB_300001_SM_10009GridQueueIyEElEEEvDpT0_
.visible .entry _ZN6thrust24THRUST_300001_SM_1000_NS8cuda_cub4core6detail13_kernel_agentINS1_8__reduce10DrainAgentIlEEJN3cub18CUB_300001_SM_10009GridQueueIyEElEEEvDpT0_(
	.param .align 8 .b8 _ZN6thrust24THRUST_300001_SM_1000_NS8cuda_cub4core6detail13_kernel_agentINS1_8__reduce10DrainAgentIlEEJN3cub18CUB_300001_SM_10009GridQueueIyEElEEEvDpT0__param_0[8],
	.param .u64 _ZN6thrust24THRUST_300001_SM_1000_NS8cuda_cub4core6detail13_kernel_agentINS1_8__reduce10DrainAgentIlEEJN3cub18CUB_300001_SM_10009GridQueueIyEElEEEvDpT0__param_1
)
.maxntid 1
{
	.reg .b64 	%rd<5>;

	ld.param.u64 	%rd1, [_ZN6thrust24THRUST_300001_SM_1000_NS8cuda_cub4core6detail13_kernel_agentINS1_8__reduce10DrainAgentIlEEJN3cub18CUB_300001_SM_10009GridQueueIyEElEEEvDpT0__param_0];
	ld.param.u64 	%rd2, [_ZN6thrust24THRUST_300001_SM_1000_NS8cuda_cub4core6detail13_kernel_agentINS1_8__reduce10DrainAgentIlEEJN3cub18CUB_300001_SM_10009GridQueueIyEElEEEvDpT0__param_1];
	cvta.to.global.u64 	%rd3, %rd1;
	st.global.u64 	[%rd3], %rd2;
	mov.b64 	%rd4, 0;
	st.global.u64 	[%rd3+8], %rd4;
	ret;

}
	// .globl	_ZN6thrust24THRUST_300001_SM_1000_NS8cuda_cub4core6detail13_kernel_agentINS1_8__reduce11ReduceAgentIPN4cuda3std3__45tupleIJdlEEESC_SB_lNS1_9__extrema9arg_max_fIdl13compare_valueEEEEJSC_SC_iSG_EEEvDpT0_
.visible .entry _ZN6thrust24THRUST_300001_SM_1000_NS8cuda_cub4core6detail13_kernel_agentINS1_8__reduce11ReduceAgentIPN4cuda3std3__45tupleIJdlEEESC_SB_lNS1_9__extrema9arg_max_fIdl13compare_valueEEEEJSC_SC_iSG_EEEvDpT0_(
	.param .u64 .ptr .align 1 _ZN6thrust24THRUST_300001_SM_1000_NS8cuda_cub4core6detail13_kernel_agentINS1_8__reduce11ReduceAgentIPN4cuda3std3__45tupleIJdlEEESC_SB_lNS1_9__extrema9arg_max_fIdl13compare_valueEEEEJSC_SC_iSG_EEEvDpT0__param_0,
	.param .u64 .ptr .align 1 _ZN6thrust24THRUST_300001_SM_1000_NS8cuda_cub4core6detail13_kernel_agentINS1_8__reduce11ReduceAgentIPN4cuda3std3__45tupleIJdlEEESC_SB_lNS1_9__extrema9arg_max_fIdl13compare_valueEEEEJSC_SC_iSG_EEEvDpT0__param_1,
	.param .u32 _ZN6thrust24THRUST_300001_SM_1000_NS8cuda_cub4core6detail13_kernel_agentINS1_8__reduce11ReduceAgentIPN4cuda3std3__45tupleIJdlEEESC_SB_lNS1_9__extrema9arg_max_fIdl13compare_valueEEEEJSC_SC_iSG_EEEvDpT0__param_2,
	.param .align 1 .b8 _ZN6thrust24THRUST_300001_SM_1000_NS8cuda_cub4core6detail13_kernel_agentINS1_8__reduce11ReduceAgentIPN4cuda3std3__45tupleIJdlEEESC_SB_lNS1_9__extrema9arg_max_fIdl13compare_valueEEEEJSC_SC_iSG_EEEvDpT0__param_3[1]
)
.maxntid 256
{
	.reg .pred 	%p<264>;
	.reg .b32 	%r<374>;
	.reg .b64 	%rd<509>;
	.reg .b64 	%fd<423>;

	ld.param.u64 	%rd236, [_ZN6thrust24THRUST_300001_SM_1000_NS8cuda_cub4core6detail13_kernel_agentINS1_8__reduce11ReduceAgentIPN4cuda3std3__45tupleIJdlEEESC_SB_lNS1_9__extrema9arg_max_fIdl13compare_valueEEEEJSC_SC_iSG_EEEvDpT0__param_0];
	ld.param.u32 	%r29, [_ZN6thrust24THRUST_300001_SM_1000_NS8cuda_cub4core6detail13_kernel_agentINS1_8__reduce11ReduceAgentIPN4cuda3std3__45tupleIJdlEEESC_SB_lNS1_9__extrema9arg_max_fIdl13compare_valueEEEEJSC_SC_iSG_EEEvDpT0__param_2];
	cvt.s64.s32 	%rd1, %r29;
	setp.eq.s32 	%p1, %r29, 0;
	@%p1 bra 	$L__BB10_234;
	setp.gt.s32 	%p2, %r29, 1279;
	@%p2 bra 	$L__BB10_121;
	mov.u32 	%r1, %tid.x;
	setp.ge.s32 	%p147, %r1, %r29;
	mov.f64 	%fd354, 0d0000000000000000;
	mov.b64 	%rd432, 0;
	mov.u32 	%r368, %r1;
	@%p147 bra 	$L__BB10_4;
	mul.wide.u32 	%rd376, %r1, 16;
	add.s64 	%rd373, %rd236, %rd376;
	// begin inline asm
	ld.global.nc.u64 %rd372, [%rd373];
	// end inline asm
	add.s64 	%rd375, %rd373, 8;
	// begin inline asm
	ld.global.nc.u64 %rd432, [%rd375];
	// end inline asm
	mov.b64 	%fd354, %rd372;
	add.s32 	%r368, %r1, 256;
$L__BB10_4:
	setp.ge.s32 	%p148, %r368, %r29;
	@%p148 bra 	$L__BB10_25;
	not.b32 	%r141, %r368;
	add.s32 	%r4, %r29, %r141;
	and.b32  	%r142, %r4, 768;
	setp.eq.s32 	%p149, %r142, 768;
	@%p149 bra 	$L__BB10_11;
	mul.wide.u32 	%rd378, %r368, 16;
	add.s64 	%rd423, %rd236, %rd378;
	shr.u32 	%r143, %r4, 8;
	add.s32 	%r144, %r143, 1;
	and.b32  	%r145, %r144, 3;
	neg.s32 	%r366, %r145;
$L__BB10_7:
	.pragma "nounroll";
	mov.u64 	%rd6, %rd432;
	mov.f64 	%fd3, %fd354;
	// begin inline asm
	ld.global.nc.u64 %rd379, [%rd423];
	// end inline asm
	add.s64 	%rd382, %rd423, 8;
	// begin inline asm
	ld.global.nc.u64 %rd381, [%rd382];
	// end inline asm
	mov.b64 	%fd4, %rd379;
	abs.f64 	%fd5, %fd3;
	abs.f64 	%fd6, %fd4;
	setp.lt.f64 	%p150, %fd5, %fd6;
	mov.u64 	%rd432, %rd381;
	mov.f64 	%fd354, %fd4;
	@%p150 bra 	$L__BB10_10;
	setp.lt.f64 	%p151, %fd6, %fd5;
	mov.u64 	%rd432, %rd6;
	mov.f64 	%fd354, %fd3;
	@%p151 bra 	$L__BB10_10;
	setp.lt.s64 	%p152, %rd6, %rd381;
	min.s64 	%rd432, %rd6, %rd381;
	selp.f64 	%fd354, %fd3, %fd4, %p152;
$L__BB10_10:
	add.s32 	%r368, %r368, 256;
	add.s64 	%rd423, %rd423, 4096;
	add.s32 	%r366, %r366, 1;
	setp.ne.s32 	%p153, %r366, 0;
	@%p153 bra 	$L__BB10_7;
$L__BB10_11:
	setp.lt.u32 	%p154, %r4, 768;
	@%p154 bra 	$L__BB10_25;
$L__BB10_12:
	mul.wide.s32 	%rd387, %r368, 16;
	add.s64 	%rd384, %rd236, %rd387;
	// begin inline asm
	ld.global.nc.u64 %rd383, [%rd384];
	// end inline asm
	add.s64 	%rd386, %rd384, 8;
	// begin inline asm
	ld.global.nc.u64 %rd385, [%rd386];
	// end inline asm
	mov.b64 	%fd12, %rd383;
	abs.f64 	%fd13, %fd354;
	abs.f64 	%fd14, %fd12;
	setp.lt.f64 	%p155, %fd13, %fd14;
	mov.u64 	%rd429, %rd385;
	mov.f64 	%fd351, %fd12;
	@%p155 bra 	$L__BB10_15;
	setp.lt.f64 	%p156, %fd14, %fd13;
	mov.u64 	%rd429, %rd432;
	mov.f64 	%fd351, %fd354;
	@%p156 bra 	$L__BB10_15;
	setp.lt.s64 	%p157, %rd432, %rd385;
	min.s64 	%rd429, %rd432, %rd385;
	selp.f64 	%fd351, %fd354, %fd12, %p157;
$L__BB10_15:
	add.s64 	%rd389, %rd384, 4096;
	// begin inline asm
	ld.global.nc.u64 %rd388, [%rd389];
	// end inline asm
	add.s64 	%rd391, %rd384, 4104;
	// begin inline asm
	ld.global.nc.u64 %rd390, [%rd391];
	// end inline asm
	mov.b64 	%fd17, %rd388;
	abs.f64 	%fd18, %fd351;
	abs.f64 	%fd19, %fd17;
	setp.lt.f64 	%p158, %fd18, %fd19;
	mov.u64 	%rd430, %rd390;
	mov.f64 	%fd352, %fd17;
	@%p158 bra 	$L__BB10_18;
	setp.lt.f64 	%p159, %fd19, %fd18;
	mov.u64 	%rd430, %rd429;
	mov.f64 	%fd352, %fd351;
	@%p159 bra 	$L__BB10_18;
	setp.lt.s64 	%p160, %rd429, %rd390;
	min.s64 	%rd430, %rd429, %rd390;
	selp.f64 	%fd352, %fd351, %fd17, %p160;
$L__BB10_18:
	add.s64 	%rd393, %rd384, 8192;
	// begin inline asm
	ld.global.nc.u64 %rd392, [%rd393];
	// end inline asm
	add.s64 	%rd395, %rd384, 8200;
	// begin inline asm
	ld.global.nc.u64 %rd394, [%rd395];
	// end inline asm
	mov.b64 	%fd22, %rd392;
	abs.f64 	%fd23, %fd352;
	abs.f64 	%fd24, %fd22;
	setp.lt.f64 	%p161, %fd23, %fd24;
	mov.u64 	%rd431, %rd394;
	mov.f64 	%fd353, %fd22;
	@%p161 bra 	$L__BB10_21;
	setp.lt.f64 	%p162, %fd24, %fd23;
	mov.u64 	%rd431, %rd430;
	mov.f64 	%fd353, %fd352;
	@%p162 bra 	$L__BB10_21;
	setp.lt.s64 	%p163, %rd430, %rd394;
	min.s64 	%rd431, %rd430, %rd394;
	selp.f64 	%fd353, %fd352, %fd22, %p163;
$L__BB10_21:
	add.s64 	%rd397, %rd384, 12288;
	// begin inline asm
	ld.global.nc.u64 %rd396, [%rd397];
	// end inline asm
	add.s64 	%rd399, %rd384, 12296;
	// begin inline asm
	ld.global.nc.u64 %rd398, [%rd399];
	// end inline asm
	mov.b64 	%fd27, %rd396;
	abs.f64 	%fd28, %fd353;
	abs.f64 	%fd29, %fd27;
	setp.lt.f64 	%p164, %fd28, %fd29;
	mov.u64 	%rd432, %rd398;
	mov.f64 	%fd354, %fd27;
	@%p164 bra 	$L__BB10_24;
	setp.lt.f64 	%p165, %fd29, %fd28;
	mov.u64 	%rd432, %rd431;
	mov.f64 	%fd354, %fd353;
	@%p165 bra 	$L__BB10_24;
	setp.lt.s64 	%p166, %rd431, %rd398;
	min.s64 	%rd432, %rd431, %rd398;
	selp.f64 	%fd354, %fd353, %fd27, %p166;
$L__BB10_24:
	add.s32 	%r368, %r368, 1024;
	setp.lt.s32 	%p167, %r368, %r29;
	@%p167 bra 	$L__BB10_12;
$L__BB10_25:
	setp.lt.s32 	%p168, %r29, 256;
	@%p168 bra 	$L__BB10_70;
	// begin inline asm
	mov.u32 %r259, %laneid;
	// end inline asm
	mov.b64 	%rd410, %fd354;
	mov.b64 	{%r261, %r266}, %rd410;
	mov.b32 	%r277, 1;
	mov.b32 	%r278, 31;
	mov.b32 	%r279, -1;
	// begin inline asm
	shfl.sync.down.b32 %r260, %r261, %r277, %r278, %r279;
	// end inline asm
	// begin inline asm
	shfl.sync.down.b32 %r265, %r266, %r277, %r278, %r279;
	// end inline asm
	mov.b64 	%rd411, {%r260, %r265};
	mov.b64 	%fd33, %rd411;
	mov.b64 	{%r271, %r276}, %rd432;
	// begin inline asm
	shfl.sync.down.b32 %r270, %r271, %r277, %r278, %r279;
	// end inline asm
	// begin inline asm
	shfl.sync.down.b32 %r275, %r276, %r277, %r278, %r279;
	// end inline asm
	mov.b64 	%rd28, {%r270, %r275};
	setp.gt.s32 	%p220, %r259, 30;
	mov.u64 	%rd434, %rd432;
	mov.f64 	%fd356, %fd354;
	@%p220 bra 	$L__BB10_30;
	abs.f64 	%fd34, %fd354;
	abs.f64 	%fd35, %fd33;
	setp.lt.f64 	%p221, %fd34, %fd35;
	mov.u64 	%rd434, %rd28;
	mov.f64 	%fd356, %fd33;
	@%p221 bra 	$L__BB10_30;
	setp.lt.f64 	%p222, %fd35, %fd34;
	mov.u64 	%rd434, %rd432;
	mov.f64 	%fd356, %fd354;
	@%p222 bra 	$L__BB10_30;
	setp.lt.s64 	%p223, %rd432, %rd28;
	min.s64 	%rd434, %rd432, %rd28;
	selp.f64 	%fd356, %fd354, %fd33, %p223;
$L__BB10_30:
	mov.b64 	%rd412, %fd356;
	mov.b64 	{%r281, %r286}, %rd412;
	mov.b32 	%r297, 2;
	mov.b32 	%r298, 31;
	mov.b32 	%r299, -1;
	// begin inline asm
	shfl.sync.down.b32 %r280, %r281, %r297, %r298, %r299;
	// end inline asm
	// begin inline asm
	shfl.sync.down.b32 %r285, %r286, %r297, %r298, %r299;
	// end inline asm
	mov.b64 	%rd413, {%r280, %r285};
	mov.b64 	%fd38, %rd413;
	mov.b64 	{%r291, %r296}, %rd434;
	// begin inline asm
	shfl.sync.down.b32 %r290, %r291, %r297, %r298, %r299;
	// end inline asm
	// begin inline asm
	shfl.sync.down.b32 %r295, %r296, %r297, %r298, %r299;
	// end inline asm
	mov.b64 	%rd31, {%r290, %r295};
	setp.gt.s32 	%p224, %r259, 29;
	mov.u64 	%rd435, %rd434;
	mov.f64 	%fd357, %fd356;
	@%p224 bra 	$L__BB10_34;
	abs.f64 	%fd39, %fd356;
	abs.f64 	%fd40, %fd38;
	setp.lt.f64 	%p225, %fd39, %fd40;
	mov.u64 	%rd435, %rd31;
	mov.f64 	%fd357, %fd38;
	@%p225 bra 	$L__BB10_34;
	setp.lt.f64 	%p226, %fd40, %fd39;
	mov.u64 	%rd435, %rd434;
	mov.f64 	%fd357, %fd356;
	@%p226 bra 	$L__BB10_34;
	setp.lt.s64 	%p227, %rd434, %rd31;
	min.s64 	%rd435, %rd434, %rd31;
	selp.f64 	%fd357, %fd356, %fd38, %p227;
$L__BB10_34:
	mov.b64 	%rd414, %fd357;
	mov.b64 	{%r301, %r306}, %rd414;
	mov.b32 	%r317, 4;
	mov.b32 	%r318, 31;
	mov.b32 	%r319, -1;
	// begin inline asm
	shfl.sync.down.b32 %r300, %r301, %r317, %r318, %r319;
	// end inline asm
	// begin inline asm
	shfl.sync.down.b32 %r305, %r306, %r317, %r318, %r319;
	// end inline asm
	mov.b64 	%rd415, {%r300, %r305};
	mov.b64 	%fd43, %rd415;
	mov.b64 	{%r311, %r316}, %rd435;
	// begin inline asm
	shfl.sync.down.b32 %r310, %r311, %r317, %r318, %r319;
	// end inline asm
	// begin inline asm
	shfl.sync.down.b32 %r315, %r316, %r317, %r318, %r319;
	// end inline asm
	mov.b64 	%rd34, {%r310, %r315};
	setp.gt.s32 	%p228, %r259, 27;
	mov.u64 	%rd436, %rd435;
	mov.f64 	%fd358, %fd357;
	@%p228 bra 	$L__BB10_38;
	abs.f64 	%fd44, %fd357;
	abs.f64 	%fd45, %fd43;
	setp.lt.f64 	%p229, %fd44, %fd45;
	mov.u64 	%rd436, %rd34;
	mov.f64 	%fd358, %fd43;
	@%p229 bra 	$L__BB10_38;
	setp.lt.f64 	%p230, %fd45, %fd44;
	mov.u64 	%rd436, %rd435;
	mov.f64 	%fd358, %fd357;
	@%p230 bra 	$L__BB10_38;
	setp.lt.s64 	%p231, %rd435, %rd34;
	min.s64 	%rd436, %rd435, %rd34;
	selp.f64 	%fd358, %fd357, %fd43, %p231;
$L__BB10_38:
	mov.b64 	%rd416, %fd358;
	mov.b64 	{%r321, %r326}, %rd416;
	mov.b32 	%r337, 8;
	mov.b32 	%r338, 31;
	mov.b32 	%r339, -1;
	// begin inline asm
	shfl.sync.down.b32 %r320, %r321, %r337, %r338, %r339;
	// end inline asm
	// begin inline asm
	shfl.sync.down.b32 %r325, %r326, %r337, %r338, %r339;
	// end inline asm
	mov.b64 	%rd417, {%r320, %r325};
	mov.b64 	%fd48, %rd417;
	mov.b64 	{%r331, %r336}, %rd436;
	// begin inline asm
	shfl.sync.down.b32 %r330, %r331, %r337, %r338, %r339;
	// end inline asm
	// begin inline asm
	shfl.sync.down.b32 %r335, %r336, %r337, %r338, %r339;
	// end inline asm
	mov.b64 	%rd37, {%r330, %r335};
	setp.gt.s32 	%p232, %r259, 23;
	mov.u64 	%rd437, %rd436;
	mov.f64 	%fd359, %fd358;
	@%p232 bra 	$L__BB10_42;
	abs.f64 	%fd49, %fd358;
	abs.f64 	%fd50, %fd48;
	setp.lt.f64 	%p233, %fd49, %fd50;
	mov.u64 	%rd437, %rd37;
	mov.f64 	%fd359, %fd48;
	@%p233 bra 	$L__BB10_42;
	setp.lt.f64 	%p234, %fd50, %fd49;
	mov.u64 	%rd437, %rd436;
	mov.f64 	%fd359, %fd358;
	@%p234 bra 	$L__BB10_42;
	setp.lt.s64 	%p235, %rd436, %rd37;
	min.s64 	%rd437, %rd436, %rd37;
	selp.f64 	%fd359, %fd358, %fd48, %p235;
$L__BB10_42:
	mov.b64 	%rd418, %fd359;
	mov.b64 	{%r341, %r346}, %rd418;
	mov.b32 	%r357, 16;
	mov.b32 	%r358, 31;
	mov.b32 	%r359, -1;
	// begin inline asm
	shfl.sync.down.b32 %r340, %r341, %r357, %r358, %r359;
	// end inline asm
	// begin inline asm
	shfl.sync.down.b32 %r345, %r346, %r357, %r358, %r359;
	// end inline asm
	mov.b64 	%rd419, {%r340, %r345};
	mov.b64 	%fd53, %rd419;
	mov.b64 	{%r351, %r356}, %rd437;
	// begin inline asm
	shfl.sync.down.b32 %r350, %r351, %r357, %r358, %r359;
	// end inline asm
	// begin inline asm
	shfl.sync.down.b32 %r355, %r356, %r357, %r358, %r359;
	// end inline asm
	mov.b64 	%rd40, {%r350, %r355};
	setp.gt.s32 	%p236, %r259, 15;
	mov.u64 	%rd508, %rd437;
	mov.f64 	%fd422, %fd359;
	@%p236 bra 	$L__BB10_46;
	abs.f64 	%fd54, %fd359;
	abs.f64 	%fd55, %fd53;
	setp.lt.f64 	%p237, %fd54, %fd55;
	mov.u64 	%rd508, %rd40;
	mov.f64 	%fd422, %fd53;
	@%p237 bra 	$L__BB10_46;
	setp.lt.f64 	%p238, %fd55, %fd54;
	mov.u64 	%rd508, %rd437;
	mov.f64 	%fd422, %fd359;
	@%p238 bra 	$L__BB10_46;
	setp.lt.s64 	%p239, %rd437, %rd40;
	min.s64 	%rd508, %rd437, %rd40;
	selp.f64 	%fd422, %fd359, %fd53, %p239;
$L__BB10_46:
	setp.ne.s32 	%p240, %r259, 0;
	@%p240 bra 	$L__BB10_48;
	shr.u32 	%r360, %r1, 1;
	and.b32  	%r361, %r360, 496;
	mov.u32 	%r362, _ZN6thrust24THRUST_300001_SM_1000_NS8cuda_cub4core6detail5shmemE;
	add.s32 	%r363, %r362, %r361;
	st.shared.f64 	[%r363+8], %fd422;
	st.shared.u64 	[%r363+16], %rd508;
$L__BB10_48:
	bar.sync 	0;
	setp.ne.s32 	%p241, %r1, 0;
	@%p241 bra 	$L__BB10_232;
	ld.shared.f64 	%fd58, [_ZN6thrust24THRUST_300001_SM_1000_NS8cuda_cub4core6detail5shmemE+24];
	ld.shared.u64 	%rd43, [_ZN6thrust24THRUST_300001_SM_1000_NS8cuda_cub4core6detail5shmemE+32];
	abs.f64 	%fd59, %fd422;
	abs.f64 	%fd60, %fd58;
	setp.lt.f64 	%p242, %fd59, %fd60;
	mov.u64 	%rd439, %rd43;
	mov.f64 	%fd361, %fd58;
	@%p242 bra 	$L__BB10_52;
	setp.lt.f64 	%p243, %fd60, %fd59;
	mov.u64 	%rd439, %rd508;
	mov.f64 	%fd361, %fd422;
	@%p243 bra 	$L__BB10_52;
	setp.lt.s64 	%p244, %rd508, %rd43;
	min.s64 	%rd439, %rd508, %rd43;
	selp.f64 	%fd361, %fd422, %fd58, %p244;
$L__BB10_52:
	ld.shared.f64 	%fd63, [_ZN6thrust24THRUST_300001_SM_1000_NS8cuda_cub4core6detail5shmemE+40];
	ld.shared.u64 	%rd46, [_ZN6thrust24THRUST_300001_SM_1000_NS8cuda_cub4core6detail5shmemE+48];
	abs.f64 	%fd64, %fd361;
	abs.f64 	%fd65, %fd63;
	setp.lt.f64 	%p245, %fd64, %fd65;
	mov.u64 	%rd440, %rd46;
	mov.f64 	%fd362, %fd63;
	@%p245 bra 	$L__BB10_55;
	setp.lt.f64 	%p246, %fd65, %fd64;
	mov.u64 	%rd440, %rd439;
	mov.f64 	%fd362, %fd361;
	@%p246 bra 	$L__BB10_55;
	setp.lt.s64 	%p247, %rd439, %rd46;
	min.s64 	%rd440, %rd439, %rd46;
	selp.f64 	%fd362, %fd361, %fd63, %p247;
$L__BB10_55:
	ld.shared.f64 	%fd68, [_ZN6thrust24THRUST_300001_SM_1000_NS8cuda_cub4core6detail5shmemE+56];
	ld.shared.u64 	%rd49, [_ZN6thrust24THRUST_300001_SM_1000_NS8cuda_cub4core6detail5shmemE+64];
	abs.f64 	%fd69, %fd362;
	abs.f64 	%fd70, %fd68;
	setp.lt.f64 	%p248, %fd69, %fd70;
	mov.u64 	%rd441, %rd49;
	mov.f64 	%fd363, %fd68;
	@%p248 bra 	$L__BB10_58;
	setp.lt.f64 	%p249, %fd70, %fd69;
	mov.u64 	%rd441, %rd440;
	mov.f64 	%fd363, %fd362;
	@%p249 bra 	$L__BB10_58;
	setp.lt.s64 	%p250, %rd440, %rd49;
	min.s64 	%rd441, %rd440, %rd49;
	selp.f64 	%fd363, %fd362, %fd68, %p250;
$L__BB10_58:
	ld.shared.f64 	%fd73, [_ZN6thrust24THRUST_300001_SM_1000_NS8cuda_cub4core6detail5shmemE+72];
	ld.shared.u64 	%rd52, [_ZN6thrust24THRUST_300001_SM_1000_NS8cuda_cub4core6detail5shmemE+80];
	abs.f64 	%fd74, %fd363;
	abs.f64 	%fd75, %fd73;
	setp.lt.f64 	%p251, %fd74, %fd75;
	mov.u64 	%rd442, %rd52;
	mov.f64 	%fd364, %fd73;
	@%p251 bra 	$L__BB10_61;
	setp.lt.f64 	%p252, %fd75, %fd74;
	mov.u64 	%rd442, %rd441;
	mov.f64 	%fd364, %fd363;
	@%p252 bra 	$L__BB10_61;
	setp.lt.s64 	%p253, %rd441, %rd52;
	min.s64 	%rd442, %rd441, %rd52;
	selp.f64 	%fd364, %fd363, %fd73, %p253;
$L__BB10_61:
	ld.shared.f64 	%fd78, [_ZN6thrust24THRUST_300001_SM_1000_NS8cuda_cub4core6detail5shmemE+88];
	ld.shared.u64 	%rd55, [_ZN6thrust24THRUST_300001_SM_1000_NS8cuda_cub4core6detail5shmemE+96];
	abs.f64 	%fd79, %fd364;
	abs.f64 	%fd80, %fd78;
	setp.lt.f64 	%p254, %fd79, %fd80;
	mov.u64 	%rd443, %rd55;
	mov.f64 	%fd365, %fd78;
	@%p254 bra 	$L__BB10_64;
	setp.lt.f64 	%p255, %fd80, %fd79;
	mov.u64 	%rd443, %rd442;
	mov.f64 	%fd365, %fd364;
	@%p255 bra 	$L__BB10_64;
	setp.lt.s64 	%p256, %rd442, %rd55;
	min.s64 	%rd443, %rd442, %rd55;
	selp.f64 	%fd365, %fd364, %fd78, %p256;
$L__BB10_64:
	ld.shared.f64 	%fd83, [_ZN6thrust24THRUST_300001_SM_1000_NS8cuda_cub4core6detail5shmemE+104];
	ld.shared.u64 	%rd58, [_ZN6thrust24THRUST_300001_SM_1000_NS8cuda_cub4core6detail5shmemE+112];
	abs.f64 	%fd84, %fd365;
	abs.f64 	%fd85, %fd83;
	setp.lt.f64 	%p257, %fd84, %fd85;
	mov.u64 	%rd444, %rd58;
	mov.f64 	%fd366, %fd83;
	@%p257 bra 	$L__BB10_67;
	setp.lt.f64 	%p258, %fd85, %fd84;
	mov.u64 	%rd444, %rd443;
	mov.f64 	%fd366, %fd365;
	@%p258 bra 	$L__BB10_67;
	setp.lt.s64 	%p259, %rd443, %rd58;
	min.s64 	%rd444, %rd443, %rd58;
	selp.f64 	%fd366, %fd365, %fd83, %p259;
$L__BB10_67:
	ld.shared.f64 	%fd88, [_ZN6thrust24THRUST_300001_SM_1000_NS8cuda_cub4core6detail5shmemE+120];
	ld.shared.u64 	%rd61, [_ZN6thrust24THRUST_300001_SM_1000_NS8cuda_cub4core6detail5shmemE+128];
	abs.f64 	%fd89, %fd366;
	abs.f64 	%fd90, %fd88;
	setp.lt.f64 	%p260, %fd89, %fd90;
	mov.u64 	%rd508, %rd61;
	mov.f64 	%fd422, %fd88;
	@%p260 bra 	$L__BB10_232;
	setp.lt.f64 	%p261, %fd90, %fd89;
	mov.u64 	%rd508, %rd444;
	mov.f64 	%fd422, %fd366;
	@%p261 bra 	$L__BB10_232;
	setp.lt.s64 	%p262, %rd444, %rd61;
	min.s64 	%rd508, %rd444, %rd61;
	selp.f64 	%fd422, %fd366, %fd88, %p262;
	bra.uni 	$L__BB10_232;
$L__BB10_70:
	// begin inline asm
	mov.u32 %r146, %laneid;
	// end inline asm
	and.b32  	%r167, %r1, 992;
	add.s32 	%r168, %r167, 32;
	setp.gt.s32 	%p169, %r168, %r29;
	not.b32 	%r169, %r167;
	add.s32 	%r170, %r29, %r169;
	selp.b32 	%r165, %r170, 31, %p169;
	mov.b64 	%rd400, %fd354;
	mov.b64 	{%r148, %r153}, %rd400;
	mov.b32 	%r164, 1;
	mov.b32 	%r166, -1;
	// begin inline asm
	shfl.sync.down.b32 %r147, %r148, %r164, %r165, %r166;
	// end inline asm
	// begin inline asm
	shfl.sync.down.b32 %r152, %r153, %r164, %r165, %r166;
	// end inline asm
	mov.b64 	%rd401, {%r147, %r152};
	mov.b64 	%fd92, %rd401;
	mov.b64 	{%r158, %r163}, %rd432;
	// begin inline asm
	shfl.sync.down.b32 %r157, %r158, %r164, %r165, %r166;
	// end inline asm
	// begin inline asm
	shfl.sync.down.b32 %r162, %r163, %r164, %r165, %r166;
	// end inline asm
	mov.b64 	%rd63, {%r157, %r162};
	setp.ge.s32 	%p170, %r146, %r165;
	mov.u64 	%rd445, %rd432;
	mov.f64 	%fd367, %fd354;
	@%p170 bra 	$L__BB10_74;
	abs.f64 	%fd93, %fd354;
	abs.f64 	%fd94, %fd92;
	setp.lt.f64 	%p171, %fd93, %fd94;
	mov.u64 	%rd445, %rd63;
	mov.f64 	%fd367, %fd92;
	@%p171 bra 	$L__BB10_74;
	setp.lt.f64 	%p172, %fd94, %fd93;
	mov.u64 	%rd445, %rd432;
	mov.f64 	%fd367, %fd354;
	@%p172 bra 	$L__BB10_74;
	setp.lt.s64 	%p173, %rd432, %rd63;
	min.s64 	%rd445, %rd432, %rd63;
	selp.f64 	%fd367, %fd354, %fd92, %p173;
$L__BB10_74:
	mov.b64 	%rd402, %fd367;
	mov.b64 	{%r172, %r177}, %rd402;
	mov.b32 	%r188, 2;
	mov.b32 	%r190, -1;
	// begin inline asm
	shfl.sync.down.b32 %r171, %r172, %r188, %r165, %r190;
	// end inline asm
	// begin inline asm
	shfl.sync.down.b32 %r176, %r177, %r188, %r165, %r190;
	// end inline asm
	mov.b64 	%rd403, {%r171, %r176};
	mov.b64 	%fd97, %rd403;
	mov.b64 	{%r182, %r187}, %rd445;
	// begin inline asm
	shfl.sync.down.b32 %r181, %r182, %r188, %r165, %r190;
	// end inline asm
	// begin inline asm
	shfl.sync.down.b32 %r186, %r187, %r188, %r165, %r190;
	// end inline asm
	mov.b64 	%rd66, {%r181, %r186};
	add.s32 	%r191, %r146, 2;
	setp.gt.s32 	%p174, %r191, %r165;
	mov.u64 	%rd446, %rd445;
	mov.f64 	%fd368, %fd367;
	@%p174 bra 	$L__BB10_78;
	abs.f64 	%fd98, %fd367;
	abs.f64 	%fd99, %fd97;
	setp.lt.f64 	%p175, %fd98, %fd99;
	mov.u64 	%rd446, %rd66;
	mov.f64 	%fd368, %fd97;
	@%p175 bra 	$L__BB10_78;
	setp.lt.f64 	%p176, %fd99, %fd98;
	mov.u64 	%rd446, %rd445;
	mov.f64 	%fd368, %fd367;
	@%p176 bra 	$L__BB10_78;
	setp.lt.s64 	%p177, %rd445, %rd66;
	min.s64 	%rd446, %rd445, %rd66;
	selp.f64 	%fd368, %fd367, %fd97, %p177;
$L__BB10_78:
	mov.b64 	%rd404, %fd368;
	mov.b64 	{%r193, %r198}, %rd404;
	mov.b32 	%r209, 4;
	mov.b32 	%r211, -1;
	// begin inline asm
	shfl.sync.down.b32 %r192, %r193, %r209, %r165, %r211;
	// end inline asm
	// begin inline asm
	shfl.sync.down.b32 %r197, %r198, %r209, %r165, %r211;
	// end inline asm
	mov.b64 	%rd405, {%r192, %r197};
	mov.b64 	%fd102, %rd405;
	mov.b64 	{%r203, %r208}, %rd446;
	// begin inline asm
	shfl.sync.down.b32 %r202, %r203, %r209, %r165, %r211;
	// end inline asm
	// begin inline asm
	shfl.sync.down.b32 %r207, %r208, %r209, %r165, %r211;
	// end inline asm
	mov.b64 	%rd69, {%r202, %r207};
	add.s32 	%r212, %r146, 4;
	setp.gt.s32 	%p178, %r212, %r165;
	mov.u64 	%rd447, %rd446;
	mov.f64 	%fd369, %fd368;
	@%p178 bra 	$L__BB10_82;
	abs.f64 	%fd103, %fd368;
	abs.f64 	%fd104, %fd102;
	setp.lt.f64 	%p179, %fd103, %fd104;
	mov.u64 	%rd447, %rd69;
	mov.f64 	%fd369, %fd102;
	@%p179 bra 	$L__BB10_82;
	setp.lt.f64 	%p180, %fd104, %fd103;
	mov.u64 	%rd447, %rd446;
	mov.f64 	%fd369, %fd368;
	@%p180 bra 	$L__BB10_82;
	setp.lt.s64 	%p181, %rd446, %rd69;
	min.s64 	%rd447, %rd446, %rd69;
	selp.f64 	%fd369, %fd368, %fd102, %p181;
$L__BB10_82:
	mov.b64 	%rd406, %fd369;
	mov.b64 	{%r214, %r219}, %rd406;
	mov.b32 	%r230, 8;
	mov.b32 	%r232, -1;
	// begin inline asm
	shfl.sync.down.b32 %r213, %r214, %r230, %r165, %r232;
	// end inline asm
	// begin inline asm
	shfl.sync.down.b32 %r218, %r219, %r230, %r165, %r232;
	// end inline asm
	mov.b64 	%rd407, {%r213, %r218};
	mov.b64 	%fd107, %rd407;
	mov.b64 	{%r224, %r229}, %rd447;
	// begin inline asm
	shfl.sync.down.b32 %r223, %r224, %r230, %r165, %r232;
	// end inline asm
	// begin inline asm
	shfl.sync.down.b32 %r228, %r229, %r230, %r165, %r232;
	// end inline asm
	mov.b64 	%rd72, {%r223, %r228};
	add.s32 	%r233, %r146, 8;
	setp.gt.s32 	%p182, %r233, %r165;
	mov.u64 	%rd448, %rd447;
	mov.f64 	%fd370, %fd369;
	@%p182 bra 	$L__BB10_86;
	abs.f64 	%fd108, %fd369;
	abs.f64 	%fd109, %fd107;
	setp.lt.f64 	%p183, %fd108, %fd109;
	mov.u64 	%rd448, %rd72;
	mov.f64 	%fd370, %fd107;
	@%p183 bra 	$L__BB10_86;
	setp.lt.f64 	%p184, %fd109, %fd108;
	mov.u64 	%rd448, %rd447;
	mov.f64 	%fd370, %fd369;
	@%p184 bra 	$L__BB10_86;
	setp.lt.s64 	%p185, %rd447, %rd72;
	min.s64 	%rd448, %rd447, %rd72;
	selp.f64 	%fd370, %fd369, %fd107, %p185;
$L__BB10_86:
	mov.b64 	%rd408, %fd370;
	mov.b64 	{%r235, %r240}, %rd408;
	mov.b32 	%r251, 16;
	mov.b32 	%r253, -1;
	// begin inline asm
	shfl.sync.down.b32 %r234, %r235, %r251, %r165, %r253;
	// end inline asm
	// begin inline asm
	shfl.sync.down.b32 %r239, %r240, %r251, %r165, %r253;
	// end inline asm
	mov.b64 	%rd409, {%r234, %r239};
	mov.b64 	%fd112, %rd409;
	mov.b64 	{%r245, %r250}, %rd448;
	// begin inline asm
	shfl.sync.down.b32 %r244, %r245, %r251, %r165, %r253;
	// end inline asm
	// begin inline asm
	shfl.sync.down.b32 %r249, %r250, %r251, %r165, %r253;
	// end inline asm
	mov.b64 	%rd75, {%r244, %r249};
	add.s32 	%r254, %r146, 16;
	setp.gt.s32 	%p186, %r254, %r165;
	mov.u64 	%rd508, %rd448;
	mov.f64 	%fd422, %fd370;
	@%p186 bra 	$L__BB10_90;
	abs.f64 	%fd113, %fd370;
	abs.f64 	%fd114, %fd112;
	setp.lt.f64 	%p187, %fd113, %fd114;
	mov.u64 	%rd508, %rd75;
	mov.f64 	%fd422, %fd112;
	@%p187 bra 	$L__BB10_90;
	setp.lt.f64 	%p188, %fd114, %fd113;
	mov.u64 	%rd508, %rd448;
	mov.f64 	%fd422, %fd370;
	@%p188 bra 	$L__BB10_90;
	setp.lt.s64 	%p189, %rd448, %rd75;
	min.s64 	%rd508, %rd448, %rd75;
	selp.f64 	%fd422, %fd370, %fd112, %p189;
$L__BB10_90:
	setp.ne.s32 	%p190, %r146, 0;
	@%p190 bra 	$L__BB10_92;
	shr.u32 	%r255, %r1, 1;
	and.b32  	%r256, %r255, 496;
	mov.u32 	%r257, _ZN6thrust24THRUST_300001_SM_1000_NS8cuda_cub4core6detail5shmemE;
	add.s32 	%r258, %r257, %r256;
	st.shared.f64 	[%r258+8], %fd422;
	st.shared.u64 	[%r258+16], %rd508;
$L__BB10_92:
	bar.sync 	0;
	setp.ne.s32 	%p191, %r1, 0;
	@%p191 bra 	$L__BB10_232;
	setp.lt.s32 	%p192, %r29, 33;
	mov.f64 	%fd372, %fd422;
	mov.u64 	%rd450, %rd508;
	@%p192 bra 	$L__BB10_97;
	ld.shared.f64 	%fd117, [_ZN6thrust24THRUST_300001_SM_1000_NS8cuda_cub4core6detail5shmemE+24];
	ld.shared.u64 	%rd78, [_ZN6thrust24THRUST_300001_SM_1000_NS8cuda_cub4core6detail5shmemE+32];
	abs.f64 	%fd118, %fd422;
	abs.f64 	%fd119, %fd117;
	setp.lt.f64 	%p193, %fd118, %fd119;
	mov.f64 	%fd372, %fd117;
	mov.u64 	%rd450, %rd78;
	@%p193 bra 	$L__BB10_97;
	setp.lt.f64 	%p194, %fd119, %fd118;
	mov.f64 	%fd372, %fd422;
	mov.u64 	%rd450, %rd508;
	@%p194 bra 	$L__BB10_97;
	setp.lt.s64 	%p195, %rd508, %rd78;
	min.s64 	%rd450, %rd508, %rd78;
	selp.f64 	%fd372, %fd422, %fd117, %p195;
$L__BB10_97:
	setp.lt.s32 	%p196, %r29, 65;
	mov.f64 	%fd373, %fd372;
	mov.u64 	%rd451, %rd450;
	@%p196 bra 	$L__BB10_101;
	ld.shared.f64 	%fd122, [_ZN6thrust24THRUST_300001_SM_1000_NS8cuda_cub4core6detail5shmemE+40];
	ld.shared.u64 	%rd81, [_ZN6thrust24THRUST_300001_SM_1000_NS8cuda_cub4core6detail5shmemE+48];
	abs.f64 	%fd123, %fd372;
	abs.f64 	%fd124, %fd122;
	setp.lt.f64 	%p197, %fd123, %fd124;
	mov.f64 	%fd373, %fd122;
	mov.u64 	%rd451, %rd81;
	@%p197 bra 	$L__BB10_101;
	setp.lt.f64 	%p198, %fd124, %fd123;
	mov.f64 	%fd373, %fd372;
	mov.u64 	%rd451, %rd450;
	@%p198 bra 	$L__BB10_101;
	setp.lt.s64 	%p199, %rd450, %rd81;
	min.s64 	%rd451, %rd450, %rd81;
	selp.f64 	%fd373, %fd372, %fd122, %p199;
$L__BB10_101:
	setp.lt.s32 	%p200, %r29, 97;
	mov.f64 	%fd374, %fd373;
	mov.u64 	%rd452, %rd451;
	@%p200 bra 	$L__BB10_105;
	ld.shared.f64 	%fd127, [_ZN6thrust24THRUST_300001_SM_1000_NS8cuda_cub4core6detail5shmemE+56];
	ld.shared.u64 	%rd84, [_ZN6thrust24THRUST_300001_SM_1000_NS8cuda_cub4core6detail5shmemE+64];
	abs.f64 	%fd128, %fd373;
	abs.f64 	%fd129, %fd127;
	setp.lt.f64 	%p201, %fd128, %fd129;
	mov.f64 	%fd374, %fd127;
	mov.u64 	%rd452, %rd84;
	@%p201 bra 	$L__BB10_105;
	setp.lt.f64 	%p202, %fd129, %fd128;
	mov.f64 	%fd374, %fd373;
	mov.u64 	%rd452, %rd451;
	@%p202 bra 	$L__BB10_105;
	setp.lt.s64 	%p203, %rd451, %rd84;
	min.s64 	%rd452, %rd451, %rd84;
	selp.f64 	%fd374, %fd373, %fd127, %p203;
$L__BB10_105:
	setp.lt.s32 	%p204, %r29, 129;
	mov.f64 	%fd375, %fd374;
	mov.u64 	%rd453, %rd452;
	@%p204 bra 	$L__BB10_109;
	ld.shared.f64 	%fd132, [_ZN6thrust24THRUST_300001_SM_1000_NS8cuda_cub4core6detail5shmemE+72];
	ld.shared.u64 	%rd87, [_ZN6thrust24THRUST_300001_SM_1000_NS8cuda_cub4core6detail5shmemE+80];
	abs.f64 	%fd133, %fd374;
	abs.f64 	%fd134, %fd132;
	setp.lt.f64 	%p205, %fd133, %fd134;
	mov.f64 	%fd375, %fd132;
	mov.u64 	%rd453, %rd87;
	@%p205 bra 	$L__BB10_109;
	setp.lt.f64 	%p206, %fd134, %fd133;
	mov.f64 	%fd375, %fd374;
	mov.u64 	%rd453, %rd452;
	@%p206 bra 	$L__BB10_109;
	setp.lt.s64 	%p207, %rd452, %rd87;
	min.s64 	%rd453, %rd452, %rd87;
	selp.f64 	%fd375, %fd374, %fd132, %p207;
$L__BB10_109:
	setp.lt.s32 	%p208, %r29, 161;
	mov.f64 	%fd376, %fd375;
	mov.u64 	%rd454, %rd453;
	@%p208 bra 	$L__BB10_113;
	ld.shared.f64 	%fd137, [_ZN6thrust24THRUST_300001_SM_1000_NS8cuda_cub4core6detail5shmemE+88];
	ld.shared.u64 	%rd90, [_ZN6thrust24THRUST_300001_SM_1000_NS8cuda_cub4core6detail5shmemE+96];
	abs.f64 	%fd138, %fd375;
	abs.f64 	%fd139, %fd137;
	setp.lt.f64 	%p209, %fd138, %fd139;
	mov.f64 	%fd376, %fd137;
	mov.u64 	%rd454, %rd90;
	@%p209 bra 	$L__BB10_113;
	setp.lt.f64 	%p210, %fd139, %fd138;
	mov.f64 	%fd376, %fd375;
	mov.u64 	%rd454, %rd453;
	@%p210 bra 	$L__BB10_113;
	setp.lt.s64 	%p211, %rd453, %rd90;
	min.s64 	%rd454, %rd453, %rd90;
	selp.f64 	%fd376, %fd375, %fd137, %p211;
$L__BB10_113:
	setp.lt.s32 	%p212, %r29, 193;
	mov.f64 	%fd377, %fd376;
	mov.u64 	%rd455, %rd454;
	@%p212 bra 	$L__BB10_117;
	ld.shared.f64 	%fd142, [_ZN6thrust24THRUST_300001_SM_1000_NS8cuda_cub4core6detail5shmemE+104];
	ld.shared.u64 	%rd93, [_ZN6thrust24THRUST_300001_SM_1000_NS8cuda_cub4core6detail5shmemE+112];
	abs.f64 	%fd143, %fd376;
	abs.f64 	%fd144, %fd142;
	setp.lt.f64 	%p213, %fd143, %fd144;
	mov.f64 	%fd377, %fd142;
	mov.u64 	%rd455, %rd93;
	@%p213 bra 	$L__BB10_117;
	setp.lt.f64 	%p214, %fd144, %fd143;
	mov.f64 	%fd377, %fd376;
	mov.u64 	%rd455, %rd454;
	@%p214 bra 	$L__BB10_117;
	setp.lt.s64 	%p215, %rd454, %rd93;
	min.s64 	%rd455, %rd454, %rd93;
	selp.f64 	%fd377, %fd376, %fd142, %p215;
$L__BB10_117:
	setp.lt.s32 	%p216, %r29, 225;
	mov.u64 	%rd508, %rd455;
	mov.f64 	%fd422, %fd377;
	@%p216 bra 	$L__BB10_232;
	ld.shared.f64 	%fd147, [_ZN6thrust24THRUST_300001_SM_1000_NS8cuda_cub4core6detail5shmemE+120];
	ld.shared.u64 	%rd96, [_ZN6thrust24THRUST_300001_SM_1000_NS8cuda_cub4core6detail5shmemE+128];
	abs.f64 	%fd148, %fd377;
	abs.f64 	%fd149, %fd147;
	setp.lt.f64 	%p217, %fd148, %fd149;
	mov.u64 	%rd508, %rd96;
	mov.f64 	%fd422, %fd147;
	@%p217 bra 	$L__BB10_232;
	setp.lt.f64 	%p218, %fd149, %fd148;
	mov.u64 	%rd508, %rd455;
	mov.f64 	%fd422, %fd377;
	@%p218 bra 	$L__BB10_232;
	setp.lt.s64 	%p219, %rd455, %rd96;
	min.s64 	%rd508, %rd455, %rd96;
	selp.f64 	%fd422, %fd377, %fd147, %p219;
	bra.uni 	$L__BB10_232;
$L__BB10_121:
	mov.u32 	%r16, %tid.x;
	cvt.u64.u32 	%rd98, %r16;
	mul.wide.u32 	%rd258, %r16, 16;
	add.s64 	%rd239, %rd236, %rd258;
	// begin inline asm
	ld.global.nc.u64 %rd238, [%rd239];
	// end inline asm
	add.s64 	%rd241, %rd239, 8;
	// begin inline asm
	ld.global.nc.u64 %rd240, [%rd241];
	// end inline asm
	mov.b64 	%fd151, %rd238;
	add.s64 	%rd243, %rd239, 4096;
	// begin inline asm
	ld.global.nc.u64 %rd242, [%rd243];
	// end inline asm
	add.s64 	%rd245, %rd239, 4104;
	// begin inline asm
	ld.global.nc.u64 %rd456, [%rd245];
	// end inline asm
	mov.b64 	%fd378, %rd242;
	add.s64 	%rd247, %rd239, 8192;
	// begin inline asm
	ld.global.nc.u64 %rd246, [%rd247];
	// end inline asm
	add.s64 	%rd249, %rd239, 8200;
	// begin inline asm
	ld.global.nc.u64 %rd457, [%rd249];
	// end inline asm
	mov.b64 	%fd379, %rd246;
	add.s64 	%rd251, %rd239, 12288;
	// begin inline asm
	ld.global.nc.u64 %rd250, [%rd251];
	// end inline asm
	add.s64 	%rd253, %rd239, 12296;
	// begin inline asm
	ld.global.nc.u64 %rd458, [%rd253];
	// end inline asm
	mov.b64 	%fd380, %rd250;
	add.s64 	%rd255, %rd239, 16384;
	// begin inline asm
	ld.global.nc.u64 %rd254, [%rd255];
	// end inline asm
	add.s64 	%rd257, %rd239, 16392;
	// begin inline asm
	ld.global.nc.u64 %rd495, [%rd257];
	// end inline asm
	mov.b64 	%fd409, %rd254;
	abs.f64 	%fd156, %fd151;
	abs.f64 	%fd157, %fd378;
	setp.lt.f64 	%p3, %fd156, %fd157;
	@%p3 bra 	$L__BB10_123;
	setp.lt.f64 	%p4, %fd157, %fd156;
	setp.lt.s64 	%p5, %rd240, %rd456;
	or.pred  	%p6, %p4, %p5;
	selp.b64 	%rd456, %rd240, %rd456, %p6;
	selp.f64 	%fd378, %fd151, %fd378, %p6;
$L__BB10_123:
	abs.f64 	%fd160, %fd378;
	abs.f64 	%fd161, %fd379;
	setp.lt.f64 	%p7, %fd160, %fd161;
	@%p7 bra 	$L__BB10_125;
	setp.lt.f64 	%p8, %fd161, %fd160;
	setp.lt.s64 	%p9, %rd456, %rd457;
	or.pred  	%p10, %p8, %p9;
	selp.b64 	%rd457, %rd456, %rd457, %p10;
	selp.f64 	%fd379, %fd378, %fd379, %p10;
$L__BB10_125:
	abs.f64 	%fd164, %fd379;
	abs.f64 	%fd165, %fd380;
	setp.lt.f64 	%p11, %fd164, %fd165;
	@%p11 bra 	$L__BB10_127;
	setp.lt.f64 	%p12, %fd165, %fd164;
	setp.lt.s64 	%p13, %rd457, %rd458;
	or.pred  	%p14, %p12, %p13;
	selp.b64 	%rd458, %rd457, %rd458, %p14;
	selp.f64 	%fd380, %fd379, %fd380, %p14;
$L__BB10_127:
	abs.f64 	%fd168, %fd380;
	abs.f64 	%fd169, %fd409;
	setp.lt.f64 	%p15, %fd168, %fd169;
	@%p15 bra 	$L__BB10_129;
	setp.lt.f64 	%p16, %fd169, %fd168;
	setp.lt.s64 	%p17, %rd458, %rd495;
	or.pred  	%p18, %p16, %p17;
	selp.b64 	%rd495, %rd458, %rd495, %p18;
	selp.f64 	%fd409, %fd380, %fd409, %p18;
$L__BB10_129:
	setp.lt.u32 	%p19, %r29, 2560;
	mov.b64 	%rd474, 1280;
	@%p19 bra 	$L__BB10_165;
	add.s64 	%rd262, %rd1, -2560;
	mul.hi.u64 	%rd263, %rd262, -3689348814741910323;
	shr.u64 	%rd112, %rd263, 10;
	setp.lt.u64 	%p20, %rd262, 1280;
	mov.b64 	%rd474, 1280;
	@%p20 bra 	$L__BB10_153;
	add.s64 	%rd265, %rd112, 1;
	and.b64  	%rd460, %rd265, 36028797018963966;
	shl.b64 	%rd266, %rd98, 4;
	add.s64 	%rd267, %rd266, %rd236;
	add.s64 	%rd461, %rd267, 57352;
	mov.b64 	%rd474, 1280;
$L__BB10_132:
	add.s64 	%rd269, %rd461, -36872;
	// begin inline asm
	ld.global.nc.u64 %rd268, [%rd269];
	// end inline asm
	add.s64 	%rd271, %rd461, -36864;
	// begin inline asm
	ld.global.nc.u64 %rd464, [%rd271];
	// end inline asm
	mov.b64 	%fd383, %rd268;
	add.s64 	%rd273, %rd461, -32776;
	// begin inline asm
	ld.global.nc.u64 %rd272, [%rd273];
	// end inline asm
	add.s64 	%rd275, %rd461, -32768;
	// begin inline asm
	ld.global.nc.u64 %rd465, [%rd275];
	// end inline asm
	mov.b64 	%fd384, %rd272;
	add.s64 	%rd277, %rd461, -28680;
	// begin inline asm
	ld.global.nc.u64 %rd276, [%rd277];
	// end inline asm
	add.s64 	%rd279, %rd461, -28672;
	// begin inline asm
	ld.global.nc.u64 %rd466, [%rd279];
	// end inline asm
	mov.b64 	%fd385, %rd276;
	add.s64 	%rd281, %rd461, -24584;
	// begin inline asm
	ld.global.nc.u64 %rd280, [%rd281];
	// end inline asm
	add.s64 	%rd283, %rd461, -24576;
	// begin inline asm
	ld.global.nc.u64 %rd467, [%rd283];
	// end inline asm
	mov.b64 	%fd386, %rd280;
	add.s64 	%rd285, %rd461, -20488;
	// begin inline asm
	ld.global.nc.u64 %rd284, [%rd285];
	// end inline asm
	add.s64 	%rd287, %rd461, -20480;
	// begin inline asm
	ld.global.nc.u64 %rd468, [%rd287];
	// end inline asm
	mov.b64 	%fd387, %rd284;
	abs.f64 	%fd178, %fd409;
	abs.f64 	%fd179, %fd383;
	setp.lt.f64 	%p21, %fd178, %fd179;
	@%p21 bra 	$L__BB10_134;
	setp.lt.f64 	%p22, %fd179, %fd178;
	setp.lt.s64 	%p23, %rd495, %rd464;
	or.pred  	%p24, %p22, %p23;
	selp.b64 	%rd464, %rd495, %rd464, %p24;
	selp.f64 	%fd383, %fd409, %fd383, %p24;
$L__BB10_134:
	abs.f64 	%fd182, %fd383;
	abs.f64 	%fd183, %fd384;
	setp.lt.f64 	%p25, %fd182, %fd183;
	@%p25 bra 	$L__BB10_136;
	setp.lt.f64 	%p26, %fd183, %fd182;
	setp.lt.s64 	%p27, %rd464, %rd465;
	or.pred  	%p28, %p26, %p27;
	selp.b64 	%rd465, %rd464, %rd465, %p28;
	selp.f64 	%fd384, %fd383, %fd384, %p28;
$L__BB10_136:
	abs.f64 	%fd186, %fd384;
	abs.f64 	%fd187, %fd385;
	setp.lt.f64 	%p29, %fd186, %fd187;
	@%p29 bra 	$L__BB10_138;
	setp.lt.f64 	%p30, %fd187, %fd186;
	setp.lt.s64 	%p31, %rd465, %rd466;
	or.pred  	%p32, %p30, %p31;
	selp.b64 	%rd466, %rd465, %rd466, %p32;
	selp.f64 	%fd385, %fd384, %fd385, %p32;
$L__BB10_138:
	abs.f64 	%fd190, %fd385;
	abs.f64 	%fd191, %fd386;
	setp.lt.f64 	%p33, %fd190, %fd191;
	@%p33 bra 	$L__BB10_140;
	setp.lt.f64 	%p34, %fd191, %fd190;
	setp.lt.s64 	%p35, %rd466, %rd467;
	or.pred  	%p36, %p34, %p35;
	selp.b64 	%rd467, %rd466, %rd467, %p36;
	selp.f64 	%fd386, %fd385, %fd386, %p36;
$L__BB10_140:
	abs.f64 	%fd194, %fd386;
	abs.f64 	%fd195, %fd387;
	setp.lt.f64 	%p37, %fd194, %fd195;
	@%p37 bra 	$L__BB10_142;
	setp.lt.f64 	%p38, %fd195, %fd194;
	setp.lt.s64 	%p39, %rd467, %rd468;
	or.pred  	%p40, %p38, %p39;
	selp.b64 	%rd468, %rd467, %rd468, %p40;
	selp.f64 	%fd387, %fd386, %fd387, %p40;
$L__BB10_142:
	add.s64 	%rd289, %rd461, -16392;
	// begin inline asm
	ld.global.nc.u64 %rd288, [%rd289];
	// end inline asm
	add.s64 	%rd291, %rd461, -16384;
	// begin inline asm
	ld.global.nc.u64 %rd469, [%rd291];
	// end inline asm
	mov.b64 	%fd388, %rd288;
	add.s64 	%rd293, %rd461, -12296;
	// begin inline asm
	ld.global.nc.u64 %rd292, [%rd293];
	// end inline asm
	add.s64 	%rd295, %rd461, -12288;
	// begin inline asm
	ld.global.nc.u64 %rd470, [%rd295];
	// end inline asm
	mov.b64 	%fd389, %rd292;
	add.s64 	%rd297, %rd461, -8200;
	// begin inline asm
	ld.global.nc.u64 %rd296, [%rd297];
	// end inline asm
	add.s64 	%rd299, %rd461, -8192;
	// begin inline asm
	ld.global.nc.u64 %rd471, [%rd299];
	// end inline asm
	mov.b64 	%fd390, %rd296;
	add.s64 	%rd301, %rd461, -4104;
	// begin inline asm
	ld.global.nc.u64 %rd300, [%rd301];
	// end inline asm
	add.s64 	%rd303, %rd461, -4096;
	// begin inline asm
	ld.global.nc.u64 %rd472, [%rd303];
	// end inline asm
	mov.b64 	%fd391, %rd300;
	add.s64 	%rd305, %rd461, -8;
	// begin inline asm
	ld.global.nc.u64 %rd304, [%rd305];
	// end inline asm
	// begin inline asm
	ld.global.nc.u64 %rd495, [%rd461];
	// end inline asm
	mov.b64 	%fd409, %rd304;
	abs.f64 	%fd203, %fd387;
	abs.f64 	%fd204, %fd388;
	setp.lt.f64 	%p41, %fd203, %fd204;
	@%p41 bra 	$L__BB10_144;
	setp.lt.f64 	%p42, %fd204, %fd203;
	setp.lt.s64 	%p43, %rd468, %rd469;
	or.pred  	%p44, %p42, %p43;
	selp.b64 	%rd469, %rd468, %rd469, %p44;
	selp.f64 	%fd388, %fd387, %fd388, %p44;
$L__BB10_144:
	abs.f64 	%fd207, %fd388;
	abs.f64 	%fd208, %fd389;
	setp.lt.f64 	%p45, %fd207, %fd208;
	@%p45 bra 	$L__BB10_146;
	setp.lt.f64 	%p46, %fd208, %fd207;
	setp.lt.s64 	%p47, %rd469, %rd470;
	or.pred  	%p48, %p46, %p47;
	selp.b64 	%rd470, %rd469, %rd470, %p48;
	selp.f64 	%fd389, %fd388, %fd389, %p48;
$L__BB10_146:
	abs.f64 	%fd211, %fd389;
	abs.f64 	%fd212, %fd390;
	setp.lt.f64 	%p49, %fd211, %fd212;
	@%p49 bra 	$L__BB10_148;
	setp.lt.f64 	%p50, %fd212, %fd211;
	setp.lt.s64 	%p51, %rd470, %rd471;
	or.pred  	%p52, %p50, %p51;
	selp.b64 	%rd471, %rd470, %rd471, %p52;
	selp.f64 	%fd390, %fd389, %fd390, %p52;
$L__BB10_148:
	abs.f64 	%fd215, %fd390;
	abs.f64 	%fd216, %fd391;
	setp.lt.f64 	%p53, %fd215, %fd216;
	@%p53 bra 	$L__BB10_150;
	setp.lt.f64 	%p54, %fd216, %fd215;
	setp.lt.s64 	%p55, %rd471, %rd472;
	or.pred  	%p56, %p54, %p55;
	selp.b64 	%rd472, %rd471, %rd472, %p56;
	selp.f64 	%fd391, %fd390, %fd391, %p56;
$L__BB10_150:
	abs.f64 	%fd219, %fd391;
	abs.f64 	%fd220, %fd409;
	setp.lt.f64 	%p57, %fd219, %fd220;
	@%p57 bra 	$L__BB10_152;
	setp.lt.f64 	%p58, %fd220, %fd219;
	setp.lt.s64 	%p59, %rd472, %rd495;
	or.pred  	%p60, %p58, %p59;
	selp.b64 	%rd495, %rd472, %rd495, %p60;
	selp.f64 	%fd409, %fd391, %fd409, %p60;
$L__BB10_152:
	add.s64 	%rd474, %rd474, 2560;
	add.s64 	%rd461, %rd461, 40960;
	add.s64 	%rd460, %rd460, -2;
	setp.ne.s64 	%p61, %rd460, 0;
	@%p61 bra 	$L__BB10_132;
$L__BB10_153:
	and.b64  	%rd308, %rd112, 1;
	setp.eq.b64 	%p62, %rd308, 1;
	@%p62 bra 	$L__BB10_165;
	shl.b64 	%rd329, %rd474, 4;
	mul.wide.u32 	%rd330, %r16, 16;
	add.s64 	%rd331, %rd236, %rd330;
	add.s64 	%rd310, %rd331, %rd329;
	// begin inline asm
	ld.global.nc.u64 %rd309, [%rd310];
	// end inline asm
	add.s64 	%rd312, %rd310, 8;
	// begin inline asm
	ld.global.nc.u64 %rd478, [%rd312];
	// end inline asm
	mov.b64 	%fd395, %rd309;
	add.s64 	%rd314, %rd310, 4096;
	// begin inline asm
	ld.global.nc.u64 %rd313, [%rd314];
	// end inline asm
	add.s64 	%rd316, %rd310, 4104;
	// begin inline asm
	ld.global.nc.u64 %rd479, [%rd316];
	// end inline asm
	mov.b64 	%fd396, %rd313;
	add.s64 	%rd318, %rd310, 8192;
	// begin inline asm
	ld.global.nc.u64 %rd317, [%rd318];
	// end inline asm
	add.s64 	%rd320, %rd310, 8200;
	// begin inline asm
	ld.global.nc.u64 %rd480, [%rd320];
	// end inline asm
	mov.b64 	%fd397, %rd317;
	add.s64 	%rd322, %rd310, 12288;
	// begin inline asm
	ld.global.nc.u64 %rd321, [%rd322];
	// end inline asm
	add.s64 	%rd324, %rd310, 12296;
	// begin inline asm
	ld.global.nc.u64 %rd481, [%rd324];
	// end inline asm
	mov.b64 	%fd398, %rd321;
	add.s64 	%rd326, %rd310, 16384;
	// begin inline asm
	ld.global.nc.u64 %rd325, [%rd326];
	// end inline asm
	add.s64 	%rd328, %rd310, 16392;
	// begin inline asm
	ld.global.nc.u64 %rd482, [%rd328];
	// end inline asm
	mov.b64 	%fd399, %rd325;
	abs.f64 	%fd230, %fd409;
	abs.f64 	%fd231, %fd395;
	setp.lt.f64 	%p63, %fd230, %fd231;
	@%p63 bra 	$L__BB10_156;
	setp.lt.f64 	%p64, %fd231, %fd230;
	setp.lt.s64 	%p65, %rd495, %rd478;
	or.pred  	%p66, %p64, %p65;
	selp.b64 	%rd478, %rd495, %rd478, %p66;
	selp.f64 	%fd395, %fd409, %fd395, %p66;
$L__BB10_156:
	abs.f64 	%fd234, %fd395;
	abs.f64 	%fd235, %fd396;
	setp.lt.f64 	%p67, %fd234, %fd235;
	@%p67 bra 	$L__BB10_158;
	setp.lt.f64 	%p68, %fd235, %fd234;
	setp.lt.s64 	%p69, %rd478, %rd479;
	or.pred  	%p70, %p68, %p69;
	selp.b64 	%rd479, %rd478, %rd479, %p70;
	selp.f64 	%fd396, %fd395, %fd396, %p70;
$L__BB10_158:
	abs.f64 	%fd238, %fd396;
	abs.f64 	%fd239, %fd397;
	setp.lt.f64 	%p71, %fd238, %fd239;
	@%p71 bra 	$L__BB10_160;
	setp.lt.f64 	%p72, %fd239, %fd238;
	setp.lt.s64 	%p73, %rd479, %rd480;
	or.pred  	%p74, %p72, %p73;
	selp.b64 	%rd480, %rd479, %rd480, %p74;
	selp.f64 	%fd397, %fd396, %fd397, %p74;
$L__BB10_160:
	abs.f64 	%fd242, %fd397;
	abs.f64 	%fd243, %fd398;
	setp.lt.f64 	%p75, %fd242, %fd243;
	@%p75 bra 	$L__BB10_162;
	setp.lt.f64 	%p76, %fd243, %fd242;
	setp.lt.s64 	%p77, %rd480, %rd481;
	or.pred  	%p78, %p76, %p77;
	selp.b64 	%rd481, %rd480, %rd481, %p78;
	selp.f64 	%fd398, %fd397, %fd398, %p78;
$L__BB10_162:
	abs.f64 	%fd246, %fd398;
	abs.f64 	%fd247, %fd399;
	setp.lt.f64 	%p79, %fd246, %fd247;
	@%p79 bra 	$L__BB10_164;
	setp.lt.f64 	%p80, %fd247, %fd246;
	setp.lt.s64 	%p81, %rd481, %rd482;
	or.pred  	%p82, %p80, %p81;
	selp.b64 	%rd482, %rd481, %rd482, %p82;
	selp.f64 	%fd399, %fd398, %fd399, %p82;
$L__BB10_164:
	add.s64 	%rd474, %rd474, 1280;
	mov.u64 	%rd495, %rd482;
	mov.f64 	%fd409, %fd399;
$L__BB10_165:
	cvt.s64.s32 	%rd332, %r29;
	setp.ge.s64 	%p83, %rd474, %rd332;
	@%p83 bra 	$L__BB10_188;
	cvt.u32.u64 	%r17, %rd474;
	sub.s32 	%r18, %r29, %r17;
	setp.ge.s32 	%p84, %r16, %r18;
	@%p84 bra 	$L__BB10_188;
	not.b32 	%r30, %r16;
	add.s32 	%r31, %r29, %r30;
	sub.s32 	%r19, %r31, %r17;
	and.b32  	%r32, %r19, 768;
	setp.eq.s32 	%p85, %r32, 768;
	mov.u32 	%r372, %r16;
	@%p85 bra 	$L__BB10_173;
	cvt.u64.u32 	%rd334, %r16;
	add.s64 	%rd335, %rd474, %rd334;
	shl.b64 	%rd336, %rd335, 4;
	add.s64 	%rd485, %rd236, %rd336;
	shr.u32 	%r33, %r19, 8;
	add.s32 	%r34, %r33, 1;
	and.b32  	%r35, %r34, 3;
	neg.s32 	%r370, %r35;
	mov.u32 	%r372, %r16;
$L__BB10_169:
	.pragma "nounroll";
	mov.u64 	%rd176, %rd495;
	mov.f64 	%fd251, %fd409;
	// begin inline asm
	ld.global.nc.u64 %rd337, [%rd485];
	// end inline asm
	add.s64 	%rd340, %rd485, 8;
	// begin inline asm
	ld.global.nc.u64 %rd339, [%rd340];
	// end inline asm
	mov.b64 	%fd252, %rd337;
	abs.f64 	%fd253, %fd251;
	abs.f64 	%fd254, %fd252;
	setp.lt.f64 	%p86, %fd253, %fd254;
	mov.f64 	%fd409, %fd252;
	mov.u64 	%rd495, %rd339;
	@%p86 bra 	$L__BB10_172;
	setp.lt.f64 	%p87, %fd254, %fd253;
	mov.f64 	%fd409, %fd251;
	mov.u64 	%rd495, %rd176;
	@%p87 bra 	$L__BB10_172;
	setp.lt.s64 	%p88, %rd176, %rd339;
	selp.f64 	%fd409, %fd251, %fd252, %p88;
	min.s64 	%rd495, %rd176, %rd339;
$L__BB10_172:
	add.s32 	%r372, %r372, 256;
	add.s64 	%rd485, %rd485, 4096;
	add.s32 	%r370, %r370, 1;
	setp.ne.s32 	%p89, %r370, 0;
	@%p89 bra 	$L__BB10_169;
$L__BB10_173:
	setp.lt.u32 	%p90, %r19, 768;
	@%p90 bra 	$L__BB10_188;
	cvt.u64.u32 	%rd341, %r372;
	add.s64 	%rd342, %rd474, %rd341;
	shl.b64 	%rd343, %rd342, 4;
	add.s64 	%rd344, %rd343, %rd236;
	add.s64 	%rd490, %rd344, 12296;
$L__BB10_175:
	add.s64 	%rd346, %rd490, -12296;
	// begin inline asm
	ld.global.nc.u64 %rd345, [%rd346];
	// end inline asm
	add.s64 	%rd348, %rd490, -12288;
	// begin inline asm
	ld.global.nc.u64 %rd347, [%rd348];
	// end inline asm
	mov.b64 	%fd260, %rd345;
	abs.f64 	%fd261, %fd409;
	abs.f64 	%fd262, %fd260;
	setp.lt.f64 	%p91, %fd261, %fd262;
	mov.f64 	%fd406, %fd260;
	mov.u64 	%rd492, %rd347;
	@%p91 bra 	$L__BB10_178;
	setp.lt.f64 	%p92, %fd262, %fd261;
	mov.f64 	%fd406, %fd409;
	mov.u64 	%rd492, %rd495;
	@%p92 bra 	$L__BB10_178;
	setp.lt.s64 	%p93, %rd495, %rd347;
	selp.f64 	%fd406, %fd409, %fd260, %p93;
	min.s64 	%rd492, %rd495, %rd347;
$L__BB10_178:
	add.s64 	%rd350, %rd490, -8200;
	// begin inline asm
	ld.global.nc.u64 %rd349, [%rd350];
	// end inline asm
	add.s64 	%rd352, %rd490, -8192;
	// begin inline asm
	ld.global.nc.u64 %rd351, [%rd352];
	// end inline asm
	mov.b64 	%fd265, %rd349;
	abs.f64 	%fd266, %fd406;
	abs.f64 	%fd267, %fd265;
	setp.lt.f64 	%p94, %fd266, %fd267;
	mov.f64 	%fd407, %fd265;
	mov.u64 	%rd493, %rd351;
	@%p94 bra 	$L__BB10_181;
	setp.lt.f64 	%p95, %fd267, %fd266;
	mov.f64 	%fd407, %fd406;
	mov.u64 	%rd493, %rd492;
	@%p95 bra 	$L__BB10_181;
	setp.lt.s64 	%p96, %rd492, %rd351;
	selp.f64 	%fd407, %fd406, %fd265, %p96;
	min.s64 	%rd493, %rd492, %rd351;
$L__BB10_181:
	add.s64 	%rd354, %rd490, -4104;
	// begin inline asm
	ld.global.nc.u64 %rd353, [%rd354];
	// end inline asm
	add.s64 	%rd356, %rd490, -4096;
	// begin inline asm
	ld.global.nc.u64 %rd355, [%rd356];
	// end inline asm
	mov.b64 	%fd270, %rd353;
	abs.f64 	%fd271, %fd407;
	abs.f64 	%fd272, %fd270;
	setp.lt.f64 	%p97, %fd271, %fd272;
	mov.f64 	%fd408, %fd270;
	mov.u64 	%rd494, %rd355;
	@%p97 bra 	$L__BB10_184;
	setp.lt.f64 	%p98, %fd272, %fd271;
	mov.f64 	%fd408, %fd407;
	mov.u64 	%rd494, %rd493;
	@%p98 bra 	$L__BB10_184;
	setp.lt.s64 	%p99, %rd493, %rd355;
	selp.f64 	%fd408, %fd407, %fd270, %p99;
	min.s64 	%rd494, %rd493, %rd355;
$L__BB10_184:
	add.s64 	%rd358, %rd490, -8;
	// begin inline asm
	ld.global.nc.u64 %rd357, [%rd358];
	// end inline asm
	// begin inline asm
	ld.global.nc.u64 %rd359, [%rd490];
	// end inline asm
	mov.b64 	%fd275, %rd357;
	abs.f64 	%fd276, %fd408;
	abs.f64 	%fd277, %fd275;
	setp.lt.f64 	%p100, %fd276, %fd277;
	mov.f64 	%fd409, %fd275;
	mov.u64 	%rd495, %rd359;
	@%p100 bra 	$L__BB10_187;
	setp.lt.f64 	%p101, %fd277, %fd276;
	mov.f64 	%fd409, %fd408;
	mov.u64 	%rd495, %rd494;
	@%p101 bra 	$L__BB10_187;
	setp.lt.s64 	%p102, %rd494, %rd359;
	selp.f64 	%fd409, %fd408, %fd275, %p102;
	min.s64 	%rd495, %rd494, %rd359;
$L__BB10_187:
	add.s32 	%r372, %r372, 1024;
	add.s64 	%rd490, %rd490, 16384;
	setp.lt.s32 	%p103, %r372, %r18;
	@%p103 bra 	$L__BB10_175;
$L__BB10_188:
	// begin inline asm
	mov.u32 %r36, %laneid;
	// end inline asm
	mov.b64 	%rd361, %fd409;
	mov.b64 	{%r38, %r43}, %rd361;
	mov.b32 	%r54, 1;
	mov.b32 	%r55, 31;
	mov.b32 	%r56, -1;
	// begin inline asm
	shfl.sync.down.b32 %r37, %r38, %r54, %r55, %r56;
	// end inline asm
	// begin inline asm
	shfl.sync.down.b32 %r42, %r43, %r54, %r55, %r56;
	// end inline asm
	mov.b64 	%rd362, {%r37, %r42};
	mov.b64 	%fd281, %rd362;
	mov.b64 	{%r48, %r53}, %rd495;
	// begin inline asm
	shfl.sync.down.b32 %r47, %r48, %r54, %r55, %r56;
	// end inline asm
	// begin inline asm
	shfl.sync.down.b32 %r52, %r53, %r54, %r55, %r56;
	// end inline asm
	mov.b64 	%rd200, {%r47, %r52};
	setp.gt.s32 	%p104, %r36, 30;
	mov.f64 	%fd411, %fd409;
	mov.u64 	%rd497, %rd495;
	@%p104 bra 	$L__BB10_192;
	abs.f64 	%fd282, %fd409;
	abs.f64 	%fd283, %fd281;
	setp.lt.f64 	%p105, %fd282, %fd283;
	mov.f64 	%fd411, %fd281;
	mov.u64 	%rd497, %rd200;
	@%p105 bra 	$L__BB10_192;
	setp.lt.f64 	%p106, %fd283, %fd282;
	mov.f64 	%fd411, %fd409;
	mov.u64 	%rd497, %rd495;
	@%p106 bra 	$L__BB10_192;
	setp.lt.s64 	%p107, %rd495, %rd200;
	selp.f64 	%fd411, %fd409, %fd281, %p107;
	min.s64 	%rd497, %rd495, %rd200;
$L__BB10_192:
	mov.b64 	%rd363, %fd411;
	mov.b64 	{%r58, %r63}, %rd363;
	mov.b32 	%r74, 2;
	mov.b32 	%r75, 31;
	mov.b32 	%r76, -1;
	// begin inline asm
	shfl.sync.down.b32 %r57, %r58, %r74, %r75, %r76;
	// end inline asm
	// begin inline asm
	shfl.sync.down.b32 %r62, %r63, %r74, %r75, %r76;
	// end inline asm
	mov.b64 	%rd364, {%r57, %r62};
	mov.b64 	%fd286, %rd364;
	mov.b64 	{%r68, %r73}, %rd497;
	// begin inline asm
	shfl.sync.down.b32 %r67, %r68, %r74, %r75, %r76;
	// end inline asm
	// begin inline asm
	shfl.sync.down.b32 %r72, %r73, %r74, %r75, %r76;
	// end inline asm
	mov.b64 	%rd203, {%r67, %r72};
	setp.gt.s32 	%p108, %r36, 29;
	mov.f64 	%fd412, %fd411;
	mov.u64 	%rd498, %rd497;
	@%p108 bra 	$L__BB10_196;
	abs.f64 	%fd287, %fd411;
	abs.f64 	%fd288, %fd286;
	setp.lt.f64 	%p109, %fd287, %fd288;
	mov.f64 	%fd412, %fd286;
	mov.u64 	%rd498, %rd203;
	@%p109 bra 	$L__BB10_196;
	setp.lt.f64 	%p110, %fd288, %fd287;
	mov.f64 	%fd412, %fd411;
	mov.u64 	%rd498, %rd497;
	@%p110 bra 	$L__BB10_196;
	setp.lt.s64 	%p111, %rd497, %rd203;
	selp.f64 	%fd412, %fd411, %fd286, %p111;
	min.s64 	%rd498, %rd497, %rd203;
$L__BB10_196:
	mov.b64 	%rd365, %fd412;
	mov.b64 	{%r78, %r83}, %rd365;
	mov.b32 	%r94, 4;
	mov.b32 	%r95, 31;
	mov.b32 	%r96, -1;
	// begin inline asm
	shfl.sync.down.b32 %r77, %r78, %r94, %r95, %r96;
	// end inline asm
	// begin inline asm
	shfl.sync.down.b32 %r82, %r83, %r94, %r95, %r96;
	// end inline asm
	mov.b64 	%rd366, {%r77, %r82};
	mov.b64 	%fd291, %rd366;
	mov.b64 	{%r88, %r93}, %rd498;
	// begin inline asm
	shfl.sync.down.b32 %r87, %r88, %r94, %r95, %r96;
	// end inline asm
	// begin inline asm
	shfl.sync.down.b32 %r92, %r93, %r94, %r95, %r96;
	// end inline asm
	mov.b64 	%rd206, {%r87, %r92};
	setp.gt.s32 	%p112, %r36, 27;
	mov.f64 	%fd413, %fd412;
	mov.u64 	%rd499, %rd498;
	@%p112 bra 	$L__BB10_200;
	abs.f64 	%fd292, %fd412;
	abs.f64 	%fd293, %fd291;
	setp.lt.f64 	%p113, %fd292, %fd293;
	mov.f64 	%fd413, %fd291;
	mov.u64 	%rd499, %rd206;
	@%p113 bra 	$L__BB10_200;
	setp.lt.f64 	%p114, %fd293, %fd292;
	mov.f64 	%fd413, %fd412;
	mov.u64 	%rd499, %rd498;
	@%p114 bra 	$L__BB10_200;
	setp.lt.s64 	%p115, %rd498, %rd206;
	selp.f64 	%fd413, %fd412, %fd291, %p115;
	min.s64 	%rd499, %rd498, %rd206;
$L__BB10_200:
	mov.b64 	%rd367, %fd413;
	mov.b64 	{%r98, %r103}, %rd367;
	mov.b32 	%r114, 8;
	mov.b32 	%r115, 31;
	mov.b32 	%r116, -1;
	// begin inline asm
	shfl.sync.down.b32 %r97, %r98, %r114, %r115, %r116;
	// end inline asm
	// begin inline asm
	shfl.sync.down.b32 %r102, %r103, %r114, %r115, %r116;
	// end inline asm
	mov.b64 	%rd368, {%r97, %r102};
	mov.b64 	%fd296, %rd368;
	mov.b64 	{%r108, %r113}, %rd499;
	// begin inline asm
	shfl.sync.down.b32 %r107, %r108, %r114, %r115, %r116;
	// end inline asm
	// begin inline asm
	shfl.sync.down.b32 %r112, %r113, %r114, %r115, %r116;
	// end inline asm
	mov.b64 	%rd209, {%r107, %r112};
	setp.gt.s32 	%p116, %r36, 23;
	mov.f64 	%fd414, %fd413;
	mov.u64 	%rd500, %rd499;
	@%p116 bra 	$L__BB10_204;
	abs.f64 	%fd297, %fd413;
	abs.f64 	%fd298, %fd296;
	setp.lt.f64 	%p117, %fd297, %fd298;
	mov.f64 	%fd414, %fd296;
	mov.u64 	%rd500, %rd209;
	@%p117 bra 	$L__BB10_204;
	setp.lt.f64 	%p118, %fd298, %fd297;
	mov.f64 	%fd414, %fd413;
	mov.u64 	%rd500, %rd499;
	@%p118 bra 	$L__BB10_204;
	setp.lt.s64 	%p119, %rd499, %rd209;
	selp.f64 	%fd414, %fd413, %fd296, %p119;
	min.s64 	%rd500, %rd499, %rd209;
$L__BB10_204:
	mov.b64 	%rd369, %fd414;
	mov.b64 	{%r118, %r123}, %rd369;
	mov.b32 	%r134, 16;
	mov.b32 	%r135, 31;
	mov.b32 	%r136, -1;
	// begin inline asm
	shfl.sync.down.b32 %r117, %r118, %r134, %r135, %r136;
	// end inline asm
	// begin inline asm
	shfl.sync.down.b32 %r122, %r123, %r134, %r135, %r136;
	// end inline asm
	mov.b64 	%rd370, {%r117, %r122};
	mov.b64 	%fd301, %rd370;
	mov.b64 	{%r128, %r133}, %rd500;
	// begin inline asm
	shfl.sync.down.b32 %r127, %r128, %r134, %r135, %r136;
	// end inline asm
	// begin inline asm
	shfl.sync.down.b32 %r132, %r133, %r134, %r135, %r136;
	// end inline asm
	mov.b64 	%rd212, {%r127, %r132};
	setp.gt.s32 	%p120, %r36, 15;
	mov.f64 	%fd422, %fd414;
	mov.u64 	%rd508, %rd500;
	@%p120 bra 	$L__BB10_208;
	abs.f64 	%fd302, %fd414;
	abs.f64 	%fd303, %fd301;
	setp.lt.f64 	%p121, %fd302, %fd303;
	mov.f64 	%fd422, %fd301;
	mov.u64 	%rd508, %rd212;
	@%p121 bra 	$L__BB10_208;
	setp.lt.f64 	%p122, %fd303, %fd302;
	mov.f64 	%fd422, %fd414;
	mov.u64 	%rd508, %rd500;
	@%p122 bra 	$L__BB10_208;
	setp.lt.s64 	%p123, %rd500, %rd212;
	selp.f64 	%fd422, %fd414, %fd301, %p123;
	min.s64 	%rd508, %rd500, %rd212;
$L__BB10_208:
	setp.ne.s32 	%p124, %r36, 0;
	@%p124 bra 	$L__BB10_210;
	shr.u32 	%r137, %r16, 1;
	and.b32  	%r138, %r137, 496;
	mov.u32 	%r139, _ZN6thrust24THRUST_300001_SM_1000_NS8cuda_cub4core6detail5shmemE;
	add.s32 	%r140, %r139, %r138;
	st.shared.f64 	[%r140+8], %fd422;
	st.shared.u64 	[%r140+16], %rd508;
$L__BB10_210:
	bar.sync 	0;
	setp.ne.s32 	%p125, %r16, 0;
	@%p125 bra 	$L__BB10_232;
	ld.shared.f64 	%fd306, [_ZN6thrust24THRUST_300001_SM_1000_NS8cuda_cub4core6detail5shmemE+24];
	ld.shared.u64 	%rd215, [_ZN6thrust24THRUST_300001_SM_1000_NS8cuda_cub4core6detail5shmemE+32];
	abs.f64 	%fd307, %fd422;
	abs.f64 	%fd308, %fd306;
	setp.lt.f64 	%p126, %fd307, %fd308;
	mov.f64 	%fd416, %fd306;
	mov.u64 	%rd502, %rd215;
	@%p126 bra 	$L__BB10_214;
	setp.lt.f64 	%p127, %fd308, %fd307;
	mov.f64 	%fd416, %fd422;
	mov.u64 	%rd502, %rd508;
	@%p127 bra 	$L__BB10_214;
	setp.lt.s64 	%p128, %rd508, %rd215;
	selp.f64 	%fd416, %fd422, %fd306, %p128;
	min.s64 	%rd502, %rd508, %rd215;
$L__BB10_214:
	ld.shared.f64 	%fd311, [_ZN6thrust24THRUST_300001_SM_1000_NS8cuda_cub4core6detail5shmemE+40];
	ld.shared.u64 	%rd218, [_ZN6thrust24THRUST_300001_SM_1000_NS8cuda_cub4core6detail5shmemE+48];
	abs.f64 	%fd312, %fd416;
	abs.f64 	%fd313, %fd311;
	setp.lt.f64 	%p129, %fd312, %fd313;
	mov.f64 	%fd417, %fd311;
	mov.u64 	%rd503, %rd218;
	@%p129 bra 	$L__BB10_217;
	setp.lt.f64 	%p130, %fd313, %fd312;
	mov.f64 	%fd417, %fd416;
	mov.u64 	%rd503, %rd502;
	@%p130 bra 	$L__BB10_217;
	setp.lt.s64 	%p131, %rd502, %rd218;
	selp.f64 	%fd417, %fd416, %fd311, %p131;
	min.s64 	%rd503, %rd502, %rd218;
$L__BB10_217:
	ld.shared.f64 	%fd316, [_ZN6thrust24THRUST_300001_SM_1000_NS8cuda_cub4core6detail5shmemE+56];
	ld.shared.u64 	%rd221, [_ZN6thrust24THRUST_300001_SM_1000_NS8cuda_cub4core6detail5shmemE+64];
	abs.f64 	%fd317, %fd417;
	abs.f64 	%fd318, %fd316;
	setp.lt.f64 	%p132, %fd317, %fd318;
	mov.f64 	%fd418, %fd316;
	mov.u64 	%rd504, %rd221;
	@%p132 bra 	$L__BB10_220;
	setp.lt.f64 	%p133, %fd318, %fd317;
	mov.f64 	%fd418, %fd417;
	mov.u64 	%rd504, %rd503;
	@%p133 bra 	$L__BB10_220;
	setp.lt.s64 	%p134, %rd503, %rd221;
	selp.f64 	%fd418, %fd417, %fd316, %p134;
	min.s64 	%rd504, %rd503, %rd221;
$L__BB10_220:
	ld.shared.f64 	%fd321, [_ZN6thrust24THRUST_300001_SM_1000_NS8cuda_cub4core6detail5shmemE+72];
	ld.shared.u64 	%rd224, [_ZN6thrust24THRUST_300001_SM_1000_NS8cuda_cub4core6detail5shmemE+80];
	abs.f64 	%fd322, %fd418;
	abs.f64 	%fd323, %fd321;
	setp.lt.f64 	%p135, %fd322, %fd323;
	mov.f64 	%fd419, %fd321;
	mov.u64 	%rd505, %rd224;
	@%p135 bra 	$L__BB10_223;
	setp.lt.f64 	%p136, %fd323, %fd322;
	mov.f64 	%fd419, %fd418;
	mov.u64 	%rd505, %rd504;
	@%p136 bra 	$L__BB10_223;
	setp.lt.s64 	%p137, %rd504, %rd224;
	selp.f64 	%fd419, %fd418, %fd321, %p137;
	min.s64 	%rd505, %rd504, %rd224;
$L__BB10_223:
	ld.shared.f64 	%fd326, [_ZN6thrust24THRUST_300001_SM_1000_NS8cuda_cub4core6detail5shmemE+88];
	ld.shared.u64 	%rd227, [_ZN6thrust24THRUST_300001_SM_1000_NS8cuda_cub4core6detail5shmemE+96];
	abs.f64 	%fd327, %fd419;
	abs.f64 	%fd328, %fd326;
	setp.lt.f64 	%p138, %fd327, %fd328;
	mov.f64 	%fd420, %fd326;
	mov.u64 	%rd506, %rd227;
	@%p138 bra 	$L__BB10_226;
	setp.lt.f64 	%p139, %fd328, %fd327;
	mov.f64 	%fd420, %fd419;
	mov.u64 	%rd506, %rd505;
	@%p139 bra 	$L__BB10_226;
	setp.lt.s64 	%p140, %rd505, %rd227;
	selp.f64 	%fd420, %fd419, %fd326, %p140;
	min.s64 	%rd506, %rd505, %rd227;
$L__BB10_226:
	ld.shared.f64 	%fd331, [_ZN6thrust24THRUST_300001_SM_1000_NS8cuda_cub4core6detail5shmemE+104];
	ld.shared.u64 	%rd230, [_ZN6thrust24THRUST_300001_SM_1000_NS8cuda_cub4core6detail5shmemE+112];
	abs.f64 	%fd332, %fd420;
	abs.f64 	%fd333, %fd331;
	setp.lt.f64 	%p141, %fd332, %fd333;
	mov.f64 	%fd421, %fd331;
	mov.u64 	%rd507, %rd230;
	@%p141 bra 	$L__BB10_229;
	setp.lt.f64 	%p142, %fd333, %fd332;
	mov.f64 	%fd421, %fd420;
	mov.u64 	%rd507, %rd506;
	@%p142 bra 	$L__BB10_229;
	setp.lt.s64 	%p143, %rd506, %rd230;
	selp.f64 	%fd421, %fd420, %fd331, %p143;
	min.s64 	%rd507, %rd506, %rd230;
$L__BB10_229:
	ld.shared.f64 	%fd336, [_ZN6thrust24THRUST_300001_SM_1000_NS8cuda_cub4core6detail5shmemE+120];
	ld.shared.u64 	%rd233, [_ZN6thrust24THRUST_300001_SM_1000_NS8cuda_cub4core6detail5shmemE+128];
	abs.f64 	%fd337, %fd421;
	abs.f64 	%fd338, %fd336;
	setp.lt.f64 	%p144, %fd337, %fd338;
	mov.u64 	%rd508, %rd233;
	mov.f64 	%fd422, %fd336;
	@%p144 bra 	$L__BB10_232;
	setp.lt.f64 	%p145, %fd338, %fd337;
	mov.u64 	%rd508, %rd507;
	mov.f64 	%fd422, %fd421;
	@%p145 bra 	$L__BB10_232;
	setp.lt.s64 	%p146, %rd507, %rd233;
	selp.f64 	%fd422, %fd421, %fd336, %p146;
	min.s64 	%rd508, %rd507, %rd233;
$L__BB10_232:
	mov.u32 	%r364, %tid.x;
	setp.ne.s32 	%p263, %r364, 0;
	@%p263 bra 	$L__BB10_234;
	ld.param.u64 	%rd421, [_ZN6thrust24THRUST_300001_SM_1000_NS8cuda_cub4core6detail13_kernel_agentINS1_8__reduce11ReduceAgentIPN4cuda3std3__45tupleIJdlEEESC_SB_lNS1_9__extrema9arg_max_fIdl13compare_valueEEEEJSC_SC_iSG_EEEvDpT0__param_1];
	cvta.to.global.u64 	%rd420, %rd421;
	st.global.f64 	[%rd420], %fd422;
	st.global.u64 	[%rd420+8], %rd508;
$L__BB10_234:
	ret;

}
	// .globl	_ZN3cub18CUB_300001_SM_10006detail11EmptyKernelIvEEvv
.visible .entry _ZN3cub18CUB_300001_SM_10006detail11EmptyKernelIvEEvv()
{


	ret;

}


// ===== COMPILED SASS (sm_100) =====

	.target	sm_100

	.elftype	@"ET_EXEC"


//--------------------- .note.nv.tkinfo           --------------------------
	.section	.note.nv.tkinfo,"",@"SHT_NOTE"
	.sectionflags	@"SHF_NOTE_NV_TKINFO"
	.tkinfo
        /*0018*/ 	.word	0x00000002
        /*0030*/ 	.string	""
        /*0030*/ 	.string	"ptxas"
        /*0030*/ 	.string	"Cuda compilation tools, release 13.0, V13.0.88"
        /*0030*/ 	.string	"Build cuda_13.0.r13.0/compiler.36424714_0"
        /*0030*/ 	.string	"-arch sm_100 -m 64 "



//--------------------- .note.nv.cuinfo           --------------------------
	.section	.note.nv.cuinfo,"",@"SHT_NOTE"
	.sectionflags	@"SHF_NOTE_NV_CUINFO"
        /*0018*/ 	.short	0x0002
        /*001a*/ 	.short	0x0064
        /*001c*/ 	.short	0x0082
	.zero		2


//--------------------- .nv.info                  --------------------------
	.section	.nv.info,"",@"SHT_CUDA_INFO"
	.align	4


	//----- nvinfo : EIATTR_REGCOUNT
	.align		4
        /*0000*/ 	.byte	0x04, 0x2f
        /*0002*/ 	.short	(.L_46 - .L_45)
	.align		4
.L_45:
        /*0004*/ 	.word	index@(_Z4swapPdS_iii)
        /*0008*/ 	.word	0x00000020


	//----- nvinfo : EIATTR_FRAME_SIZE
	.align		4
.L_46:
        /*000c*/ 	.byte	0x04, 0x11
        /*000e*/ 	.short	(.L_48 - .L_47)
	.align		4
.L_47:
        /*0010*/ 	.word	index@(_Z4swapPdS_iii)
        /*0014*/ 	.word	0x00000000


	//----- nvinfo : EIATTR_REGCOUNT
	.align		4
.L_48:
        /*0018*/ 	.byte	0x04, 0x2f
        /*001a*/ 	.short	(.L_50 - .L_49)
	.align		4
.L_49:
        /*001c*/ 	.word	index@(_Z11nullifyDownPdS_ii)
        /*0020*/ 	.word	0x00000036


	//----- nvinfo : EIATTR_FRAME_SIZE
	.align		4
.L_50:
        /*0024*/ 	.byte	0x04, 0x11
        /*0026*/ 	.short	(.L_52 - .L_51)
	.align		4
.L_51:
        /*0028*/ 	.word	index@($__internal_1_$__cuda_sm20_div_rn_f64_full)
        /*002c*/ 	.word	0x00000000


	//----- nvinfo : EIATTR_FRAME_SIZE
	.align		4
.L_52:
        /*0030*/ 	.byte	0x04, 0x11
        /*0032*/ 	.short	(.L_54 - .L_53)
	.align		4
.L_53:
        /*0034*/ 	.word	index@(_Z11nullifyDownPdS_ii)
        /*0038*/ 	.word	0x00000000


	//----- nvinfo : EIATTR_REGCOUNT
	.align		4
.L_54:
        /*003c*/ 	.byte	0x04, 0x2f
        /*003e*/ 	.short	(.L_56 - .L_55)
	.align		4
.L_55:
        /*0040*/ 	.word	index@(_Z6kernelPdS_i)
        /*0044*/ 	.word	0x00000028


	//----- nvinfo : EIATTR_FRAME_SIZE
	.align		4
.L_56:
        /*0048*/ 	.byte	0x04, 0x11
        /*004a*/ 	.short	(.L_58 - .L_57)
	.align		4
.L_57:
        /*004c*/ 	.word	index@($__internal_0_$__cuda_sm20_div_rn_f64_full)
        /*0050*/ 	.word	0x00000000


	//----- nvinfo : EIATTR_FRAME_SIZE
	.align		4
.L_58:
        /*0054*/ 	.byte	0x04, 0x11
        /*0056*/ 	.short	(.L_60 - .L_59)
	.align		4
.L_59:
        /*0058*/ 	.word	index@(_Z6kernelPdS_i)
        /*005c*/ 	.word	0x00000000


	//----- nvinfo : EIATTR_REGCOUNT
	.align		4
.L_60:
        /*0060*/ 	.byte	0x04, 0x2f
        /*0062*/ 	.short	(.L_62 - .L_61)
	.align		4
.L_61:
        /*0064*/ 	.word	index@(_ZN6thrust24THRUST_300001_SM_1000_NS8cuda_cub4core6detail13_kernel_agentINS1_8__reduce11ReduceAgentINS0_12zip_iteratorIN4cuda3std3__45tupleIJNS0_10device_ptrIdEENS0_17counting_iteratorIlNS0_11use_defaultESF_SF_EEEEEEEPNSB_IJdlEEESJ_iNS1_9__extrema9arg_max_fIdl13compare_valueEEEEJSI_SK_iSO_EEEvDpT0_)
        /*0068*/ 	.word	0x00000020


	//----- nvinfo : EIATTR_FRAME_SIZE
	.align		4
.L_62:
        /*006c*/ 	.byte	0x04, 0x11
        /*006e*/ 	.short	(.L_64 - .L_63)
	.align		4
.L_63:
        /*0070*/ 	.word	index@(_ZN6thrust24THRUST_300001_SM_1000_NS8cuda_cub4core6detail13_kernel_agentINS1_8__reduce11ReduceAgentINS0_12zip_iteratorIN4cuda3std3__45tupleIJNS0_10device_ptrIdEENS0_17counting_iteratorIlNS0_11use_defaultESF_SF_EEEEEEEPNSB_IJdlEEESJ_iNS1_9__extrema9arg_max_fIdl13compare_valueEEEEJSI_SK_iSO_EEEvDpT0_)
        /*0074*/ 	.word	0x00000000


	//----- nvinfo : EIATTR_REGCOUNT
	.align		4
.L_64:
        /*0078*/ 	.byte	0x04, 0x2f
        /*007a*/ 	.short	(.L_66 - .L_65)
	.align		4
.L_65:
        /*007c*/ 	.word	index@(_ZN6thrust24THRUST_300001_SM_1000_NS8cuda_cub4core6detail13_kernel_agentINS1_8__reduce11ReduceAgentINS0_12zip_iteratorIN4cuda3std3__45tupleIJNS0_10device_ptrIdEENS0_17counting_iteratorIlNS0_11use_defaultESF_SF_EEEEEEEPNSB_IJdlEEESJ_iNS1_9__extrema9arg_max_fIdl13compare_valueEEEEJSI_SK_iN3cub18CUB_300001_SM_100013GridEvenShareIiEENSR_9GridQueueIjEESO_EEEvDpT0_)
        /*0080*/ 	.word	0x00000028


	//----- nvinfo : EIATTR_FRAME_SIZE
	.align		4
.L_66:
        /*0084*/ 	.byte	0x04, 0x11
        /*0086*/ 	.short	(.L_68 - .L_67)
	.align		4
.L_67:
        /*0088*/ 	.word	index@(_ZN6thrust24THRUST_300001_SM_1000_NS8cuda_cub4core6detail13_kernel_agentINS1_8__reduce11ReduceAgentINS0_12zip_iteratorIN4cuda3std3__45tupleIJNS0_10device_ptrIdEENS0_17counting_iteratorIlNS0_11use_defaultESF_SF_EEEEEEEPNSB_IJdlEEESJ_iNS1_9__extrema9arg_max_fIdl13compare_valueEEEEJSI_SK_iN3cub18CUB_300001_SM_100013GridEvenShareIiEENSR_9GridQueueIjEESO_EEEvDpT0_)
        /*008c*/ 	.word	0x00000000


	//----- nvinfo : EIATTR_REGCOUNT
	.align		4
.L_68:
        /*0090*/ 	.byte	0x04, 0x2f
        /*0092*/ 	.short	(.L_70 - .L_69)
	.align		4
.L_69:
        /*0094*/ 	.word	index@(_ZN6thrust24THRUST_300001_SM_1000_NS8cuda_cub4core6detail13_kernel_agentINS1_8__reduce10DrainAgentIiEEJN3cub18CUB_300001_SM_10009GridQueueIjEEiEEEvDpT0_)
        /*0098*/ 	.word	0x00000008


	//----- nvinfo : EIATTR_FRAME_SIZE
	.align		4
.L_70:
        /*009c*/ 	.byte	0x04, 0x11
        /*009e*/ 	.short	(.L_72 - .L_71)
	.align		4
.L_71:
        /*00a0*/ 	.word	index@(_ZN6thrust24THRUST_300001_SM_1000_NS8cuda_cub4core6detail13_kernel_agentINS1_8__reduce10DrainAgentIiEEJN3cub18CUB_300001_SM_10009GridQueueIjEEiEEEvDpT0_)
        /*00a4*/ 	.word	0x00000000


	//----- nvinfo : EIATTR_REGCOUNT
	.align		4
.L_72:
        /*00a8*/ 	.byte	0x04, 0x2f
        /*00aa*/ 	.short	(.L_74 - .L_73)
	.align		4
.L_73:
        /*00ac*/ 	.word	index@(_ZN6thrust24THRUST_300001_SM_1000_NS8cuda_cub4core6detail13_kernel_agentINS1_8__reduce11ReduceAgentIPN4cuda3std3__45tupleIJdlEEESC_SB_iNS1_9__extrema9arg_max_fIdl13compare_valueEEEEJSC_SC_iSG_EEEvDpT0_)
        /*00b0*/ 	.word	0x00000020


	//----- nvinfo : EIATTR_FRAME_SIZE
	.align		4
.L_74:
        /*00b4*/ 	.byte	0x04, 0x11
        /*00b6*/ 	.short	(.L_76 - .L_75)
	.align		4
.L_75:
        /*00b8*/ 	.word	index@(_ZN6thrust24THRUST_300001_SM_1000_NS8cuda_cub4core6detail13_kernel_agentINS1_8__reduce11ReduceAgentIPN4cuda3std3__45tupleIJdlEEESC_SB_iNS1_9__extrema9arg_max_fIdl13compare_valueEEEEJSC_SC_iSG_EEEvDpT0_)
        /*00bc*/ 	.word	0x00000000


	//----- nvinfo : EIATTR_REGCOUNT
	.align		4
.L_76:
        /*00c0*/ 	.byte	0x04, 0x2f
        /*00c2*/ 	.short	(.L_78 - .L_77)
	.align		4
.L_77:
        /*00c4*/ 	.word	index@(_ZN6thrust24THRUST_300001_SM_1000_NS8cuda_cub4core6detail13_kernel_agentINS1_8__reduce11ReduceAgentINS0_12zip_iteratorIN4cuda3std3__45tupleIJNS0_10device_ptrIdEENS0_17counting_iteratorIlNS0_11use_defaultESF_SF_EEEEEEEPNSB_IJdlEEESJ_lNS1_9__extrema9arg_max_fIdl13compare_valueEEEEJSI_SK_lSO_EEEvDpT0_)
        /*00c8*/ 	.word	0x00000020


	//----- nvinfo : EIATTR_FRAME_SIZE
	.align		4
.L_78:
        /*00cc*/ 	.byte	0x04, 0x11
        /*00ce*/ 	.short	(.L_80 - .L_79)
	.align		4
.L_79:
        /*00d0*/ 	.word	index@(_ZN6thrust24THRUST_300001_SM_1000_NS8cuda_cub4core6detail13_kernel_agentINS1_8__reduce11ReduceAgentINS0_12zip_iteratorIN4cuda3std3__45tupleIJNS0_10device_ptrIdEENS0_17counting_iteratorIlNS0_11use_defaultESF_SF_EEEEEEEPNSB_IJdlEEESJ_lNS1_9__extrema9arg_max_fIdl13compare_valueEEEEJSI_SK_lSO_EEEvDpT0_)
        /*00d4*/ 	.word	0x00000000


	//----- nvinfo : EIATTR_REGCOUNT
	.align		4
.L_80:
        /*00d8*/ 	.byte	0x04, 0x2f
        /*00da*/ 	.short	(.L_82 - .L_81)
	.align		4
.L_81:
        /*00dc*/ 	.word	index@(_ZN6thrust24THRUST_300001_SM_1000_NS8cuda_cub4core6detail13_kernel_agentINS1_8__reduce11ReduceAgentINS0_12zip_iteratorIN4cuda3std3__45tupleIJNS0_10device_ptrIdEENS0_17counting_iteratorIlNS0_11use_defaultESF_SF_EEEEEEEPNSB_IJdlEEESJ_lNS1_9__extrema9arg_max_fIdl13compare_valueEEEEJSI_SK_lN3cub18CUB_300001_SM_100013GridEvenShareIlEENSR_9GridQueueIyEESO_EEEvDpT0_)
        /*00e0*/ 	.word	0x00000020


	//----- nvinfo : EIATTR_FRAME_SIZE
	.align		4
.L_82:
        /*00e4*/ 	.byte	0x04, 0x11
        /*00e6*/ 	.short	(.L_84 - .L_83)
	.align		4
.L_83:
        /*00e8*/ 	.word	index@(_ZN6thrust24THRUST_300001_SM_1000_NS8cuda_cub4core6detail13_kernel_agentINS1_8__reduce11ReduceAgentINS0_12zip_iteratorIN4cuda3std3__45tupleIJNS0_10device_ptrIdEENS0_17counting_iteratorIlNS0_11use_defaultESF_SF_EEEEEEEPNSB_IJdlEEESJ_lNS1_9__extrema9arg_max_fIdl13compare_valueEEEEJSI_SK_lN3cub18CUB_300001_SM_100013GridEvenShareIlEENSR_9GridQueueIyEESO_EEEvDpT0_)
        /*00ec*/ 	.word	0x00000000


	//----- nvinfo : EIATTR_REGCOUNT
	.align		4
.L_84:
        /*00f0*/ 	.byte	0x04, 0x2f
        /*00f2*/ 	.short	(.L_86 - .L_85)
	.align		4
.L_85:
        /*00f4*/ 	.word	index@(_ZN6thrust24THRUST_300001_SM_1000_NS8cuda_cub4core6detail13_kernel_agentINS1_8__reduce10DrainAgentIlEEJN3cub18CUB_300001_SM_10009GridQueueIyEElEEEvDpT0_)
        /*00f8*/ 	.word	0x00000008


	//----- nvinfo : EIATTR_FRAME_SIZE
	.align		4
.L_86:
        /*00fc*/ 	.byte	0x04, 0x11
        /*00fe*/ 	.short	(.L_88 - .L_87)
	.align		4
.L_87:
        /*0100*/ 	.word	index@(_ZN6thrust24THRUST_300001_SM_1000_NS8cuda_cub4core6detail13_kernel_agentINS1_8__reduce10DrainAgentIlEEJN3cub18CUB_300001_SM_10009GridQueueIyEElEEEvDpT0_)
        /*0104*/ 	.word	0x00000000


	//----- nvinfo : EIATTR_REGCOUNT
	.align		4
.L_88:
        /*0108*/ 	.byte	0x04, 0x2f
        /*010a*/ 	.short	(.L_90 - .L_89)
	.align		4
.L_89:
        /*010c*/ 	.word	index@(_ZN6thrust24THRUST_300001_SM_1000_NS8cuda_cub4core6detail13_kernel_agentINS1_8__reduce11ReduceAgentIPN4cuda3std3__45tupleIJdlEEESC_SB_lNS1_9__extrema9arg_max_fIdl13compare_valueEEEEJSC_SC_iSG_EEEvDpT0_)
        /*0110*/ 	.word	0x00000020


	//----- nvinfo : EIATTR_FRAME_SIZE
	.align		4
.L_90:
        /*0114*/ 	.byte	0x04, 0x11
        /*0116*/ 	.short	(.L_92 - .L_91)
	.align		4
.L_91:
        /*0118*/ 	.word	index@(_ZN6thrust24THRUST_300001_SM_1000_NS8cuda_cub4core6detail13_kernel_agentINS1_8__reduce11ReduceAgentIPN4cuda3std3__45tupleIJdlEEESC_SB_lNS1_9__extrema9arg_max_fIdl13compare_valueEEEEJSC_SC_iSG_EEEvDpT0_)
        /*011c*/ 	.word	0x00000000


	//----- nvinfo : EIATTR_REGCOUNT
	.align		4
.L_92:
        /*0120*/ 	.byte	0x04, 0x2f
        /*0122*/ 	.short	(.L_94 - .L_93)
	.align		4
.L_93:
        /*0124*/ 	.word	index@(_ZN3cub18CUB_300001_SM_10006detail11EmptyKernelIvEEvv)
        /*0128*/ 	.word	0x00000004


	//----- nvinfo : EIATTR_FRAME_SIZE
	.align		4
.L_94:
        /*012c*/ 	.byte	0x04, 0x11
        /*012e*/ 	.short	(.L_96 - .L_95)
	.align		4
.L_95:
        /*0130*/ 	.word	index@(_ZN3cub18CUB_300001_SM_10006detail11EmptyKernelIvEEvv)
        /*0134*/ 	.word	0x00000000


	//----- nvinfo : EIATTR_MIN_STACK_SIZE
	.align		4
.L_96:
        /*0138*/ 	.byte	0x04, 0x12
        /*013a*/ 	.short	(.L_98 - .L_97)
	.align		4
.L_97:
        /*013c*/ 	.word	index@(_ZN3cub18CUB_300001_SM_10006detail11EmptyKernelIvEEvv)
        /*0140*/ 	.word	0x00000000


	//----- nvinfo : EIATTR_MIN_STACK_SIZE
	.align		4
.L_98:
        /*0144*/ 	.byte	0x04, 0x12
        /*0146*/ 	.short	(.L_100 - .L_99)
	.align		4
.L_99:
        /*0148*/ 	.word	index@(_ZN6thrust24THRUST_300001_SM_1000_NS8cuda_cub4core6detail13_kernel_agentINS1_8__reduce11ReduceAgentIPN4cuda3std3__45tupleIJdlEEESC_SB_lNS1_9__extrema9arg_max_fIdl13compare_valueEEEEJSC_SC_iSG_EEEvDpT0_)
        /*014c*/ 	.word	0x00000000


	//----- nvinfo : EIATTR_MIN_STACK_SIZE
	.align		4
.L_100:
        /*0150*/ 	.byte	0x04, 0x12
        /*0152*/ 	.short	(.L_102 - .L_101)
	.align		4
.L_101:
        /*0154*/ 	.word	index@(_ZN6thrust24THRUST_300001_SM_1000_NS8cuda_cub4core6detail13_kernel_agentINS1_8__reduce10DrainAgentIlEEJN3cub18CUB_300001_SM_10009GridQueueIyEElEEEvDpT0_)
        /*0158*/ 	.word	0x00000000


	//----- nvinfo : EIATTR_MIN_STACK_SIZE
	.align		4
.L_102:
        /*015c*/ 	.byte	0x04, 0x12
        /*015e*/ 	.short	(.L_104 - .L_103)
	.align		4
.L_103:
        /*0160*/ 	.word	index@(_ZN6thrust24THRUST_300001_SM_1000_NS8cuda_cub4core6detail13_kernel_agentINS1_8__reduce11ReduceAgentINS0_12zip_iteratorIN4cuda3std3__45tupleIJNS0_10device_ptrIdEENS0_17counting_iteratorIlNS0_11use_defaultESF_SF_EEEEEEEPNSB_IJdlEEESJ_lNS1_9__extrema9arg_max_fIdl13compare_valueEEEEJSI_SK_lN3cub18CUB_300001_SM_100013GridEvenShareIlEENSR_9GridQueueIyEESO_EEEvDpT0_)
        /*0164*/ 	.word	0x00000000


	//----- nvinfo : EIATTR_MIN_STACK_SIZE
	.align		4
.L_104:
        /*0168*/ 	.byte	0x04, 0x12
        /*016a*/ 	.short	(.L_106 - .L_105)
	.align		4
.L_105:
        /*016c*/ 	.word	index@(_ZN6thrust24THRUST_300001_SM_1000_NS8cuda_cub4core6detail13_kernel_agentINS1_8__reduce11ReduceAgentINS0_12zip_iteratorIN4cuda3std3__45tupleIJNS0_10device_ptrIdEENS0_17counting_iteratorIlNS0_11use_defaultESF_SF_EEEEEEEPNSB_IJdlEEESJ_lNS1_9__extrema9arg_max_fIdl13compare_valueEEEEJSI_SK_lSO_EEEvDpT0_)
        /*0170*/ 	.word	0x00000000


	//----- nvinfo : EIATTR_MIN_STACK_SIZE
	.align		4
.L_106:
        /*0174*/ 	.byte	0x04, 0x12
        /*0176*/ 	.short	(.L_108 - .L_107)
	.align		4
.L_107:
        /*0178*/ 	.word	index@(_ZN6thrust24THRUST_300001_SM_1000_NS8cuda_cub4core6detail13_kernel_agentINS1_8__reduce11ReduceAgentIPN4cuda3std3__45tupleIJdlEEESC_SB_iNS1_9__extrema9arg_max_fIdl13compare_valueEEEEJSC_SC_iSG_EEEvDpT0_)
        /*017c*/ 	.word	0x00000000


	//----- nvinfo : EIATTR_MIN_STACK_SIZE
	.align		4
.L_108:
        /*0180*/ 	.byte	0x04, 0x12
        /*0182*/ 	.short	(.L_110 - .L_109)
	.align		4
.L_109:
        /*0184*/ 	.word	index@(_ZN6thrust24THRUST_300001_SM_1000_NS8cuda_cub4core6detail13_kernel_agentINS1_8__reduce10DrainAgentIiEEJN3cub18CUB_300001_SM_10009GridQueueIjEEiEEEvDpT0_)
        /*0188*/ 	.word	0x00000000


	//----- nvinfo : EIATTR_MIN_STACK_SIZE
	.align		4
.L_110:
        /*018c*/ 	.byte	0x04, 0x12
        /*018e*/ 	.short	(.L_112 - .L_111)
	.align		4
.L_111:
        /*0190*/ 	.word	index@(_ZN6thrust24THRUST_300001_SM_1000_NS8cuda_cub4core6detail13_kernel_agentINS1_8__reduce11ReduceAgentINS0_12zip_iteratorIN4cuda3std3__45tupleIJNS0_10device_ptrIdEENS0_17counting_iteratorIlNS0_11use_defaultESF_SF_EEEEEEEPNSB_IJdlEEESJ_iNS1_9__extrema9arg_max_fIdl13compare_valueEEEEJSI_SK_iN3cub18CUB_300001_SM_100013GridEvenShareIiEENSR_9GridQueueIjEESO_EEEvDpT0_)
        /*0194*/ 	.word	0x00000000


	//----- nvinfo : EIATTR_MIN_STACK_SIZE
	.align		4
.L_112:
        /*0198*/ 	.byte	0x04, 0x12
        /*019a*/ 	.short	(.L_114 - .L_113)
	.align		4
.L_113:
        /*019c*/ 	.word	index@(_ZN6thrust24THRUST_300001_SM_1000_NS8cuda_cub4core6detail13_kernel_agentINS1_8__reduce11ReduceAgentINS0_12zip_iteratorIN4cuda3std3__45tupleIJNS0_10device_ptrIdEENS0_17counting_iteratorIlNS0_11use_defaultESF_SF_EEEEEEEPNSB_IJdlEEESJ_iNS1_9__extrema9arg_max_fIdl13compare_valueEEEEJSI_SK_iSO_EEEvDpT0_)
        /*01a0*/ 	.word	0x00000000


	//----- nvinfo : EIATTR_MIN_STACK_SIZE
	.align		4
.L_114:
        /*01a4*/ 	.byte	0x04, 0x12
        /*01a6*/ 	.short	(.L_116 - .L_115)
	.align		4
.L_115:
        /*01a8*/ 	.word	index@(_Z6kernelPdS_i)
        /*01ac*/ 	.word	0x00000000


	//----- nvinfo : EIATTR_MIN_STACK_SIZE
	.align		4
.L_116:
        /*01b0*/ 	.byte	0x04, 0x12
        /*01b2*/ 	.short	(.L_118 - .L_117)
	.align		4
.L_117:
        /*01b4*/ 	.word	index@(_Z11nullifyDownPdS_ii)
        /*01b8*/ 	.word	0x00000000


	//----- nvinfo : EIATTR_MIN_STACK_SIZE
	.align		4
.L_118:
        /*01bc*/ 	.byte	0x04, 0x12
        /*01be*/ 	.short	(.L_120 - .L_119)
	.align		4
.L_119:
        /*01c0*/ 	.word	index@(_Z4swapPdS_iii)
        /*01c4*/ 	.word	0x00000000
.L_120:


//--------------------- .nv.compat                --------------------------
	.section	.nv.compat,"",@"SHT_CUDA_COMPAT_INFO"
	.align	4
        /*0000*/ 	.byte	0x02, 0x09, 0x00, 0x00, 0x02, 0x02, 0x01, 0x00, 0x02, 0x05, 0x05, 0x00, 0x03, 0x07, 0x01, 0x01
        /*0010*/ 	.byte	0x02, 0x03, 0x00, 0x00, 0x02, 0x06, 0x01, 0x00, 0x04, 0x0b, 0x08, 0x00, 0x01, 0x00, 0x00, 0x00
        /*0020*/ 	.byte	0x00, 0x00, 0x00, 0x00


//--------------------- .nv.info._ZN3cub18CUB_300001_SM_10006detail11EmptyKernelIvEEvv --------------------------
	.section	.nv.info._ZN3cub18CUB_300001_SM_10006detail11EmptyKernelIvEEvv,"",@"SHT_CUDA_INFO"
	.sectionflags	@""
	.align	4


	//----- nvinfo : EIATTR_CUDA_API_VERSION
	.align		4
        /*0000*/ 	.byte	0x04, 0x37
        /*0002*/ 	.short	(.L_122 - .L_121)
.L_121:
        /*0004*/ 	.word	0x00000082


	//----- nvinfo : EIATTR_SPARSE_MMA_MASK
	.align		4
.L_122:
        /*0008*/ 	.byte	0x03, 0x50
        /*000a*/ 	.short	0x0000


	//----- nvinfo : EIATTR_MAXREG_COUNT
	.align		4
        /*000c*/ 	.byte	0x03, 0x1b
        /*000e*/ 	.short	0x00ff


	//----- nvinfo : EIATTR_MERCURY_ISA_VERSION
	.align		4
        /*0010*/ 	.byte	0x03, 0x5f
        /*0012*/ 	.short	0x0101


	//----- nvinfo : EIATTR_VRC_CTA_INIT_COUNT
	.align		4
        /*0014*/ 	.byte	0x02, 0x4a
	.zero		1
	.zero		1


	//----- nvinfo : EIATTR_EXIT_INSTR_OFFSETS
	.align		4
        /*0018*/ 	.byte	0x04, 0x1c
        /*001a*/ 	.short	(.L_124 - .L_123)


	//   ....[0]....
.L_123:
        /*001c*/ 	.word	0x00000010


	//----- nvinfo : EIATTR_SW_WAR
	.align		4
.L_124:
        /*0020*/ 	.byte	0x04, 0x36
        /*0022*/ 	.short	(.L_126 - .L_125)
.L_125:
        /*0024*/ 	.word	0x00000008
.L_126:


//--------------------- .nv.info._ZN6thrust24THRUST_300001_SM_1000_NS8cuda_cub4core6detail13_kernel_agentINS1_8__reduce11ReduceAgentIPN4cuda3std3__45tupleIJdlEEESC_SB_lNS1_9__extrema9arg_max_fIdl13compare_valueEEEEJSC_SC_iSG_EEEvDpT0_ --------------------------
	.section	.nv.info._ZN6thrust24THRUST_300001_SM_1000_NS8cuda_cub4core6detail13_kernel_agentINS1_8__reduce11ReduceAgentIPN4cuda3std3__45tupleIJdlEEESC_SB_lNS1_9__extrema9arg_max_fIdl13compare_valueEEEEJSC_SC_iSG_EEEvDpT0_,"",@"SHT_CUDA_INFO"
	.sectionflags	@""
	.align	4


	//----- nvinfo : EIATTR_CUDA_API_VERSION
	.align		4
        /*0000*/ 	.byte	0x04, 0x37
        /*0002*/ 	.short	(.L_128 - .L_127)
.L_127:
        /*0004*/ 	.word	0x00000082


	//----- nvinfo : EIATTR_KPARAM_INFO
	.align		4
.L_128:
        /*0008*/ 	.byte	0x04, 0x17
        /*000a*/ 	.short	(.L_130 - .L_129)
.L_129:
        /*000c*/ 	.word	0x00000000
        /*0010*/ 	.short	0x0003
        /*0012*/ 	.short	0x0014
        /*0014*/ 	.byte	0x00, 0xf0, 0x05, 0x00


	//----- nvinfo : EIATTR_KPARAM_INFO
	.align		4
.L_130:
        /*0018*/ 	.byte	0x04, 0x17
        /*001a*/ 	.short	(.L_132 - .L_131)
.L_131:
        /*001c*/ 	.word	0x00000000
        /*0020*/ 	.short	0x0002
        /*0022*/ 	.short	0x0010
        /*0024*/ 	.byte	0x00, 0xf0, 0x11, 0x00


	//----- nvinfo : EIATTR_KPARAM_INFO
	.align		4
.L_132:
        /*0028*/ 	.byte	0x04, 0x17
        /*002a*/ 	.short	(.L_134 - .L_133)
.L_133:
        /*002c*/ 	.word	0x00000000
        /*0030*/ 	.short	0x0001
        /*0032*/ 	.short	0x0008
        /*0034*/ 	.byte	0x00, 0xf5, 0x21, 0x00


	//----- nvinfo : EIATTR_KPARAM_INFO
	.align		4
.L_134:
        /*0038*/ 	.byte	0x04, 0x17
        /*003a*/ 	.short	(.L_136 - .L_135)
.L_135:
        /*003c*/ 	.word	0x00000000
        /*0040*/ 	.short	0x0000
        /*0042*/ 	.short	0x0000
        /*0044*/ 	.byte	0x00, 0xf5, 0x21, 0x00


	//----- nvinfo : EIATTR_SPARSE_MMA_MASK
	.align		4
.L_136:
        /*0048*/ 	.byte	0x03, 0x50
        /*004a*/ 	.short	0x0000


	//----- nvinfo : EIATTR_MAXREG_COUNT
	.align		4
        /*004c*/ 	.byte	0x03, 0x1b
        /*004e*/ 	.short	0x00ff


	//----- nvinfo : EIATTR_NUM_BARRIERS
	.align		4
        /*0050*/ 	.byte	0x02, 0x4c
        /*0052*/ 	.byte	0x01
	.zero		1


	//----- nvinfo : EIATTR_MERCURY_ISA_VERSION
	.align		4
        /*0054*/ 	.byte	0x03, 0x5f
        /*0056*/ 	.short	0x0101


	//----- nvinfo : EIATTR_COOP_GROUP_MASK_REGIDS
	.align		4
        /*0058*/ 	.byte	0x04, 0x29
        /*005a*/ 	.short	(.L_138 - .L_137)


	//   ....[0]....
.L_137:
        /*005c*/ 	.word	0xffffffff


	//   ....[1]....
        /*0060*/ 	.word	0xffffffff


	//   ....[2]....
        /*0064*/ 	.word	0xffffffff


	//   ....[3]....
        /*0068*/ 	.word	0xffffffff


	//   ....[4]....
        /*006c*/ 	.word	0xffffffff


	//   ....[5]....
        /*0070*/ 	.word	0xffffffff


	//   ....[6]....
        /*0074*/ 	.word	0xffffffff


	//   ....[7]....
        /*0078*/ 	.word	0xffffffff


	//   ....[8]....
        /*007c*/ 	.word	0xffffffff


	//   ....[9]....
        /*0080*/ 	.word	0xffffffff


	//   ....[10]....
        /*0084*/ 	.word	0xffffffff


	//   ....[11]....
        /*0088*/ 	.word	0xffffffff


	//   ....[12]....
        /*008c*/ 	.word	0xffffffff


	//   ....[13]....
        /*0090*/ 	.word	0xffffffff


	//   ....[14]....
        /*0094*/ 	.word	0xffffffff


	//   ....[15]....
        /*0098*/ 	.word	0xffffffff


	//   ....[16]....
        /*009c*/ 	.word	0xffffffff


	//   ....[17]....
        /*00a0*/ 	.word	0xffffffff


	//   ....[18]....
        /*00a4*/ 	.word	0xffffffff


	//   ....[19]....
        /*00a8*/ 	.word	0xffffffff


	//   ....[20]....
        /*00ac*/ 	.word	0xffffffff


	//   ....[21]....
        /*00b0*/ 	.word	0xffffffff


	//   ....[22]....
        /*00b4*/ 	.word	0xffffffff


	//   ....[23]....
        /*00b8*/ 	.word	0xffffffff


	//   ....[24]....
        /*00bc*/ 	.word	0xffffffff


	//   ....[25]....
        /*00c0*/ 	.word	0xffffffff


	//   ....[26]....
        /*00c4*/ 	.word	0xffffffff


	//   ....[27]....
        /*00c8*/ 	.word	0xffffffff


	//   ....[28]....
        /*00cc*/ 	.word	0xffffffff


	//   ....[29]....
        /*00d0*/ 	.word	0xffffffff


	//   ....[30]....
        /*00d4*/ 	.word	0xffffffff


	//   ....[31]....
        /*00d8*/ 	.word	0xffffffff


	//   ....[32]....
        /*00dc*/ 	.word	0xffffffff


	//   ....[33]....
        /*00e0*/ 	.word	0xffffffff


	//   ....[34]....
        /*00e4*/ 	.word	0xffffffff


	//   ....[35]....
        /*00e8*/ 	.word	0xffffffff


	//   ....[36]....
        /*00ec*/ 	.word	0xffffffff


	//   ....[37]....
        /*00f0*/ 	.word	0xffffffff


	//   ....[38]....
        /*00f4*/ 	.word	0xffffffff


	//   ....[39]....
        /*00f8*/ 	.word	0xffffffff


	//   ....[40]....
        /*00fc*/ 	.word	0xffffffff


	//   ....[41]....
        /*0100*/ 	.word	0xffffffff


	//   ....[42]....
        /*0104*/ 	.word	0xffffffff


	//   ....[43]....
        /*0108*/ 	.word	0xffffffff


	//   ....[44]....
        /*010c*/ 	.word	0xffffffff


	//   ....[45]....
        /*0110*/ 	.word	0xffffffff


	//   ....[46]....
        /*0114*/ 	.word	0xffffffff


	//   ....[47]....
        /*0118*/ 	.word	0xffffffff


	//   ....[48]....
        /*011c*/ 	.word	0xffffffff


	//   ....[49]....
        /*0120*/ 	.word	0xffffffff


	//   ....[50]....
        /*0124*/ 	.word	0xffffffff


	//   ....[51]....
        /*0128*/ 	.word	0xffffffff


	//   ....[52]....
        /*012c*/ 	.word	0xffffffff


	//   ....[53]....
        /*0130*/ 	.word	0xffffffff


	//   ....[54]....
        /*0134*/ 	.word	0xffffffff


	//   ....[55]....
        /*0138*/ 	.word	0xffffffff


	//   ....[56]....
        /*013c*/ 	.word	0xffffffff


	//   ....[57]....
        /*0140*/ 	.word	0xffffffff


	//   ....[58]....
        /*0144*/ 	.word	0xffffffff


	//   ....[59]....
        /*0148*/ 	.word	0xffffffff


	//----- nvinfo : EIATTR_COOP_GROUP_INSTR_OFFSETS
	.align		4
.L_138:
        /*014c*/ 	.byte	0x04, 0x28
        /*014e*/ 	.short	(.L_140 - .L_139)


	//   ....[0]....
.L_139:
        /*0150*/ 	.word	0x00000b70


	//   ....[1]....
        /*0154*/ 	.word	0x00000ba0


	//   ....[2]....
        /*0158*/ 	.word	0x00000bc0


	//   ....[3]....
        /*015c*/ 	.word	0x00000bd0


	//   ....[4]....
        /*0160*/ 	.word	0x00000d60


	//   ....[5]....
        /*0164*/ 	.word	0x00000d90


	//   ....[6]....
        /*0168*/ 	.word	0x00000dc0


	//   ....[7]....
        /*016c*/ 	.word	0x00000de0


	//   ....[8]....
        /*0170*/ 	.word	0x00000f60


	//   ....[9]....
        /*0174*/ 	.word	0x00000f90


	//   ....[10]....
        /*0178*/ 	.word	0x00000fc0


	//   ....[11]....
        /*017c*/ 	.word	0x00000fe0


	//   ....[12]....
        /*0180*/ 	.word	0x00001160


	//   ....[13]....
        /*0184*/ 	.word	0x00001190


	//   ....[14]....
        /*0188*/ 	.word	0x000011c0


	//   ....[15]....
        /*018c*/ 	.word	0x000011e0


	//   ....[16]....
        /*0190*/ 	.word	0x00001360


	//   ....[17]....
        /*0194*/ 	.word	0x00001390


	//   ....[18]....
        /*0198*/ 	.word	0x000013c0


	//   ....[19]....
        /*019c*/ 	.word	0x000013e0


	//   ....[20]....
        /*01a0*/ 	.word	0x00002140


	//   ....[21]....
        /*01a4*/ 	.word	0x00002150


	//   ....[22]....
        /*01a8*/ 	.word	0x00002160


	//   ....[23]....
        /*01ac*/ 	.word	0x00002180


	//   ....[24]....
        /*01b0*/ 	.word	0x00002300


	//   ....[25]....
        /*01b4*/ 	.word	0x00002340


	//   ....[26]....
        /*01b8*/ 	.word	0x00002370


	//   ....[27]....
        /*01bc*/ 	.word	0x00002390


	//   ....[28]....
        /*01c0*/ 	.word	0x00002510


	//   ....[29]....
        /*01c4*/ 	.word	0x00002550


	//   ....[30]....
        /*01c8*/ 	.word	0x00002580


	//   ....[31]....
        /*01cc*/ 	.word	0x000025a0


	//   ....[32]....
        /*01d0*/ 	.word	0x00002720


	//   ....[33]....
        /*01d4*/ 	.word	0x00002760


	//   ....[34]....
        /*01d8*/ 	.word	0x00002790


	//   ....[35]....
        /*01dc*/ 	.word	0x000027b0


	//   ....[36]....
        /*01e0*/ 	.word	0x00002930


	//   ....[37]....
        /*01e4*/ 	.word	0x00002970


	//   ....[38]....
        /*01e8*/ 	.word	0x000029a0


	//   ....[39]....
        /*01ec*/ 	.word	0x000029c0


	//   ....[40]....
        /*01f0*/ 	.word	0x00005760


	//   ....[41]....
        /*01f4*/ 	.word	0x00005790


	//   ....[42]....
        /*01f8*/ 	.word	0x000057b0


	//   ....[43]....
        /*01fc*/ 	.word	0x000057c0


	//   ....[44]....
        /*0200*/ 	.word	0x00005950


	//   ....[45]....
        /*0204*/ 	.word	0x00005980


	//   ....[46]....
        /*0208*/ 	.word	0x000059b0


	//   ....[47]....
        /*020c*/ 	.word	0x000059d0


	//   ....[48]....
        /*0210*/ 	.word	0x00005b50


	//   ....[49]....
        /*0214*/ 	.word	0x00005b80


	//   ....[50]....
        /*0218*/ 	.word	0x00005bb0


	//   ....[51]....
        /*021c*/ 	.word	0x00005bd0


	//   ....[52]....
        /*0220*/ 	.word	0x00005d50


	//   ....[53]....
        /*0224*/ 	.word	0x00005d80


	//   ....[54]....
        /*0228*/ 	.word	0x00005db0


	//   ....[55]....
        /*022c*/ 	.word	0x00005dd0


	//   ....[56]....
        /*0230*/ 	.word	0x00005f50


	//   ....[57]....
        /*0234*/ 	.word	0x00005f80


	//   ....[58]....
        /*0238*/ 	.word	0x00005fb0


	//   ....[59]....
        /*023c*/ 	.word	0x00005fd0


	//----- nvinfo : EIATTR_VRC_CTA_INIT_COUNT
	.align		4
.L_140:
        /*0240*/ 	.byte	0x02, 0x4a
	.zero		1
	.zero		1


	//----- nvinfo : EIATTR_EXIT_INSTR_OFFSETS
	.align		4
        /*0244*/ 	.byte	0x04, 0x1c
        /*0246*/ 	.short	(.L_142 - .L_141)


	//   ....[0]....
.L_141:
        /*0248*/ 	.word	0x00000030


	//   ....[1]....
        /*024c*/ 	.word	0x00006c70


	//   ....[2]....
        /*0250*/ 	.word	0x00006cb0


	//----- nvinfo : EIATTR_MAX_THREADS
	.align		4
.L_142:
        /*0254*/ 	.byte	0x04, 0x05
        /*0256*/ 	.short	(.L_144 - .L_143)
.L_143:
        /*0258*/ 	.word	0x00000100
        /*025c*/ 	.word	0x00000001
        /*0260*/ 	.word	0x00000001


	//----- nvinfo : EIATTR_CRS_STACK_SIZE
	.align		4
.L_144:
        /*0264*/ 	.byte	0x04, 0x1e
        /*0266*/ 	.short	(.L_146 - .L_145)
.L_145:
        /*0268*/ 	.word	0x00000000


	//----- nvinfo : EIATTR_CBANK_PARAM_SIZE
	.align		4
.L_146:
        /*026c*/ 	.byte	0x03, 0x19
        /*026e*/ 	.short	0x0015


	//----- nvinfo : EIATTR_PARAM_CBANK
	.align		4
        /*0270*/ 	.byte	0x04, 0x0a
        /*0272*/ 	.short	(.L_148 - .L_147)
	.align		4
.L_147:
        /*0274*/ 	.word	index@(.nv.constant0._ZN6thrust24THRUST_300001_SM_1000_NS8cuda_cub4core6detail13_kernel_agentINS1_8__reduce11ReduceAgentIPN4cuda3std3__45tupleIJdlEEESC_SB_lNS1_9__extrema9arg_max_fIdl13compare_valueEEEEJSC_SC_iSG_EEEvDpT0_)
        /*0278*/ 	.short	0x0380
        /*027a*/ 	.short	0x0015


	//----- nvinfo : EIATTR_SW_WAR
	.align		4
.L_148:
        /*027c*/ 	.byte	0x04, 0x36
        /*027e*/ 	.short	(.L_150 - .L_149)
.L_149:
        /*0280*/ 	.word	0x00000008
.L_150:


//--------------------- .nv.info._ZN6thrust24THRUST_300001_SM_1000_NS8cuda_cub4core6detail13_kernel_agentINS1_8__reduce10DrainAgentIlEEJN3cub18CUB_300001_SM_10009GridQueueIyEElEEEvDpT0_ --------------------------
	.section	.nv.info._ZN6thrust24THRUST_300001_SM_1000_NS8cuda_cub4core6detail13_kernel_agentINS1_8__reduce10DrainAgentIlEEJN3cub18CUB_300001_SM_10009GridQueueIyEElEEEvDpT0_,"",@"SHT_CUDA_INFO"
	.sectionflags	@""
	.align	4


	//----- nvinfo : EIATTR_CUDA_API_VERSION
	.align		4
        /*0000*/ 	.byte	0x04, 0x37
        /*0002*/ 	.short	(.L_152 - .L_151)
.L_151:
        /*0004*/ 	.word	0x00000082


	//----- nvinfo : EIATTR_KPARAM_INFO
	.align		4
.L_152:
        /*0008*/ 	.byte	0x04, 0x17
        /*000a*/ 	.short	(.L_154 - .L_153)
.L_153:
        /*000c*/ 	.word	0x00000000
        /*0010*/ 	.short	0x0001
        /*0012*/ 	.short	0x0008
        /*0014*/ 	.byte	0x00, 0xf0, 0x21, 0x00


	//----- nvinfo : EIATTR_KPARAM_INFO
	.align		4
.L_154:
        /*0018*/ 	.byte	0x04, 0x17
        /*001a*/ 	.short	(.L_156 - .L_155)
.L_155:
        /*001c*/ 	.word	0x00000000
        /*0020*/ 	.short	0x0000
        /*0022*/ 	.short	0x0000
        /*0024*/ 	.byte	0x00, 0xf0, 0x21, 0x00


	//----- nvinfo : EIATTR_SPARSE_MMA_MASK
	.align		4
.L_156:
        /*0028*/ 	.byte	0x03, 0x50
        /*002a*/ 	.short	0x0000


	//----- nvinfo : EIATTR_MAXREG_COUNT
	.align		4
        /*002c*/ 	.byte	0x03, 0x1b
        /*002e*/ 	.short	0x00ff


	//----- nvinfo : EIATTR_MERCURY_ISA_VERSION
	.align		4
        /*0030*/ 	.byte	0x03, 0x5f
        /*0032*/ 	.short	0x0101


	//----- nvinfo : EIATTR_VRC_CTA_INIT_COUNT
	.align		4
        /*0034*/ 	.byte	0x02, 0x4a
	.zero		1
	.zero		1


	//----- nvinfo : EIATTR_EXIT_INSTR_OFFSETS
	.align		4
        /*0038*/ 	.byte	0x04, 0x1c
        /*003a*/ 	.short	(.L_158 - .L_157)


	//   ....[0]....
.L_157:
        /*003c*/ 	.word	0x00000060


	//----- nvinfo : EIATTR_MAX_THREADS
	.align		4
.L_158:
        /*0040*/ 	.byte	0x04, 0x05
        /*0042*/ 	.short	(.L_160 - .L_159)
.L_159:
        /*0044*/ 	.word	0x00000001
        /*0048*/ 	.word	0x00000001
        /*004c*/ 	.word	0x00000001


	//----- nvinfo : EIATTR_CBANK_PARAM_SIZE
	.align		4
.L_160:
        /*0050*/ 	.byte	0x03, 0x19
        /*0052*/ 	.short	0x0010


	//----- nvinfo : EIATTR_PARAM_CBANK
	.align		4
        /*0054*/ 	.byte	0x04, 0x0a
        /*0056*/ 	.short	(.L_162 - .L_161)
	.align		4
.L_161:
        /*0058*/ 	.word	index@(.nv.constant0._ZN6thrust24THRUST_300001_SM_1000_NS8cuda_cub4core6detail13_kernel_agentINS1_8__reduce10DrainAgentIlEEJN3cub18CUB_300001_SM_10009GridQueueIyEElEEEvDpT0_)
        /*005c*/ 	.short	0x0380
        /*005e*/ 	.short	0x0010


	//----- nvinfo : EIATTR_SW_WAR
	.align		4
.L_162:
        /*0060*/ 	.byte	0x04, 0x36
        /*0062*/ 	.short	(.L_164 - .L_163)
.L_163:
        /*0064*/ 	.word	0x00000008
.L_164:


//--------------------- .nv.info._ZN6thrust24THRUST_300001_SM_1000_NS8cuda_cub4core6detail13_kernel_agentINS1_8__reduce11ReduceAgentINS0_12zip_iteratorIN4cuda3std3__45tupleIJNS0_10device_ptrIdEENS0_17counting_iteratorIlNS0_11use_defaultESF_SF_EEEEEEEPNSB_IJdlEEESJ_lNS1_9__extrema9arg_max_fIdl13compare_valueEEEEJSI_SK_lN3cub18CUB_300001_SM_100013GridEvenShareIlEENSR_9GridQueueIyEESO_EEEvDpT0_ --------------------------
	.section	.nv.info._ZN6thrust24THRUST_300001_SM_1000_NS8cuda_cub4core6detail13_kernel_agentINS1_8__reduce11ReduceAgentINS0_12zip_iteratorIN4cuda3std3__45tupleIJNS0_10device_ptrIdEENS0_17counting_iteratorIlNS0_11use_defaultESF_SF_EEEEEEEPNSB_IJdlEEESJ_lNS1_9__extrema9arg_max_fIdl13compare_valueEEEEJSI_SK_lN3cub18CUB_300001_SM_100013GridEvenShareIlEENSR_9GridQueueIyEESO_EEEvDpT0_,"",@"SHT_CUDA_INFO"
	.sectionflags	@""
	.align	4


	//----- nvinfo : EIATTR_CUDA_API_VERSION
	.align		4
        /*0000*/ 	.byte	0x04, 0x37
        /*0002*/ 	.short	(.L_166 - .L_165)
.L_165:
        /*0004*/ 	.word	0x00000082


	//----- nvinfo : EIATTR_KPARAM_INFO
	.align		4
.L_166:
        /*0008*/ 	.byte	0x04, 0x17
        /*000a*/ 	.short	(.L_168 - .L_167)
.L_167:
        /*000c*/ 	.word	0x00000000
        /*0010*/ 	.short	0x0005
        /*0012*/ 	.short	0x0070
        /*0014*/ 	.byte	0x00, 0xf0, 0x05, 0x00


	//----- nvinfo : EIATTR_KPARAM_INFO
	.align		4
.L_168:
        /*0018*/ 	.byte	0x04, 0x17
        /*001a*/ 	.short	(.L_170 - .L_169)
.L_169:
        /*001c*/ 	.word	0x00000000
        /*0020*/ 	.short	0x0004
        /*0022*/ 	.short	0x0068
        /*0024*/ 	.byte	0x00, 0xf0, 0x21, 0x00


	//----- nvinfo : EIATTR_KPARAM_INFO
	.align		4
.L_170:
        /*0028*/ 	.byte	0x04, 0x17
        /*002a*/ 	.short	(.L_172 - .L_171)
.L_171:
        /*002c*/ 	.word	0x00000000
        /*0030*/ 	.short	0x0003
        /*0032*/ 	.short	0x0020
        /*0034*/ 	.byte	0x00, 0xf0, 0x21, 0x01


	//----- nvinfo : EIATTR_KPARAM_INFO
	.align		4
.L_172:
        /*0038*/ 	.byte	0x04, 0x17
        /*003a*/ 	.short	(.L_174 - .L_173)
.L_173:
        /*003c*/ 	.word	0x00000000
        /*0040*/ 	.short	0x0002
        /*0042*/ 	.short	0x0018
        /*0044*/ 	.byte	0x00, 0xf0, 0x21, 0x00


	//----- nvinfo : EIATTR_KPARAM_INFO
	.align		4
.L_174:
        /*0048*/ 	.byte	0x04, 0x17
        /*004a*/ 	.short	(.L_176 - .L_175)
.L_175:
        /*004c*/ 	.word	0x00000000
        /*0050*/ 	.short	0x0001
        /*0052*/ 	.short	0x0010
        /*0054*/ 	.byte	0x00, 0xf5, 0x21, 0x00


	//----- nvinfo : EIATTR_KPARAM_INFO
	.align		4
.L_176:
        /*0058*/ 	.byte	0x04, 0x17
        /*005a*/ 	.short	(.L_178 - .L_177)
.L_177:
        /*005c*/ 	.word	0x00000000
        /*0060*/ 	.short	0x0000
        /*0062*/ 	.short	0x0000
        /*0064*/ 	.byte	0x00, 0xf0, 0x41, 0x00


	//----- nvinfo : EIATTR_SPARSE_MMA_MASK
	.align		4
.L_178:
        /*0068*/ 	.byte	0x03, 0x50
        /*006a*/ 	.short	0x0000


	//----- nvinfo : EIATTR_MAXREG_COUNT
	.align		4
        /*006c*/ 	.byte	0x03, 0x1b
        /*006e*/ 	.short	0x00ff


	//----- nvinfo : EIATTR_NUM_BARRIERS
	.align		4
        /*0070*/ 	.byte	0x02, 0x4c
        /*0072*/ 	.byte	0x01
	.zero		1


	//----- nvinfo : EIATTR_MERCURY_ISA_VERSION
	.align		4
        /*0074*/ 	.byte	0x03, 0x5f
        /*0076*/ 	.short	0x0101


	//----- nvinfo : EIATTR_COOP_GROUP_MASK_REGIDS
	.align		4
        /*0078*/ 	.byte	0x04, 0x29
        /*007a*/ 	.short	(.L_180 - .L_179)


	//   ....[0]....
.L_179:
        /*007c*/ 	.word	0xffffffff


	//   ....[1]....
        /*0080*/ 	.word	0xffffffff


	//   ....[2]....
        /*0084*/ 	.word	0xffffffff


	//   ....[3]....
        /*0088*/ 	.word	0xffffffff


	//   ....[4]....
        /*008c*/ 	.word	0xffffffff


	//   ....[5]....
        /*0090*/ 	.word	0xffffffff


	//   ....[6]....
        /*0094*/ 	.word	0xffffffff


	//   ....[7]....
        /*0098*/ 	.word	0xffffffff


	//   ....[8]....
        /*009c*/ 	.word	0xffffffff


	//   ....[9]....
        /*00a0*/ 	.word	0xffffffff


	//   ....[10]....
        /*00a4*/ 	.word	0xffffffff


	//   ....[11]....
        /*00a8*/ 	.word	0xffffffff


	//   ....[12]....
        /*00ac*/ 	.word	0xffffffff


	//   ....[13]....
        /*00b0*/ 	.word	0xffffffff


	//   ....[14]....
        /*00b4*/ 	.word	0xffffffff


	//   ....[15]....
        /*00b8*/ 	.word	0xffffffff


	//   ....[16]....
        /*00bc*/ 	.word	0xffffffff


	//   ....[17]....
        /*00c0*/ 	.word	0xffffffff


	//   ....[18]....
        /*00c4*/ 	.word	0xffffffff


	//   ....[19]....
        /*00c8*/ 	.word	0xffffffff


	//   ....[20]....
        /*00cc*/ 	.word	0xffffffff


	//   ....[21]....
        /*00d0*/ 	.word	0xffffffff


	//   ....[22]....
        /*00d4*/ 	.word	0xffffffff


	//   ....[23]....
        /*00d8*/ 	.word	0xffffffff


	//   ....[24]....
        /*00dc*/ 	.word	0xffffffff


	//   ....[25]....
        /*00e0*/ 	.word	0xffffffff


	//   ....[26]....
        /*00e4*/ 	.word	0xffffffff


	//   ....[27]....
        /*00e8*/ 	.word	0xffffffff


	//   ....[28]....
        /*00ec*/ 	.word	0xffffffff


	//   ....[29]....
        /*00f0*/ 	.word	0xffffffff


	//   ....[30]....
        /*00f4*/ 	.word	0xffffffff


	//   ....[31]....
        /*00f8*/ 	.word	0xffffffff


	//   ....[32]....
        /*00fc*/ 	.word	0xffffffff


	//   ....[33]....
        /*0100*/ 	.word	0xffffffff


	//   ....[34]....
        /*0104*/ 	.word	0xffffffff


	//   ....[35]....
        /*0108*/ 	.word	0xffffffff


	//   ....[36]....
        /*010c*/ 	.word	0xffffffff


	//   ....[37]....
        /*0110*/ 	.word	0xffffffff


	//   ....[38]....
        /*0114*/ 	.word	0xffffffff


	//   ....[39]....
        /*0118*/ 	.word	0xffffffff


	//   ....[40]....
        /*011c*/ 	.word	0xffffffff


	//   ....[41]....
        /*0120*/ 	.word	0xffffffff


	//   ....[42]....
        /*0124*/ 	.word	0xffffffff


	//   ....[43]....
        /*0128*/ 	.word	0xffffffff


	//   ....[44]....
        /*012c*/ 	.word	0xffffffff


	//   ....[45]....
        /*0130*/ 	.word	0xffffffff


	//   ....[46]....
        /*0134*/ 	.word	0xffffffff


	//   ....[47]....
        /*0138*/ 	.word	0xffffffff


	//   ....[48]....
        /*013c*/ 	.word	0xffffffff


	//   ....[49]....
        /*0140*/ 	.word	0xffffffff


	//   ....[50]....
        /*0144*/ 	.word	0xffffffff


	//   ....[51]....
        /*0148*/ 	.word	0xffffffff


	//   ....[52]....
        /*014c*/ 	.word	0xffffffff


	//   ....[53]....
        /*0150*/ 	.word	0xffffffff


	//   ....[54]....
        /*0154*/ 	.word	0xffffffff


	//   ....[55]....
        /*0158*/ 	.word	0xffffffff


	//   ....[56]....
        /*015c*/ 	.word	0xffffffff


	//   ....[57]....
        /*0160*/ 	.word	0xffffffff


	//   ....[58]....
        /*0164*/ 	.word	0xffffffff


	//   ....[59]....
        /*0168*/ 	.word	0xffffffff


	//----- nvinfo : EIATTR_COOP_GROUP_INSTR_OFFSETS
	.align		4
.L_180:
        /*016c*/ 	.byte	0x04, 0x28
        /*016e*/ 	.short	(.L_182 - .L_181)


	//   ....[0]....
.L_181:
        /*0170*/ 	.word	0x00000d70


	//   ....[1]....
        /*0174*/ 	.word	0x00000da0


	//   ....[2]....
        /*0178*/ 	.word	0x00000dc0


	//   ....[3]....
        /*017c*/ 	.word	0x00000dd0


	//   ....[4]....
        /*0180*/ 	.word	0x00000f60


	//   ....[5]....
        /*0184*/ 	.word	0x00000f90


	//   ....[6]....
        /*0188*/ 	.word	0x00000fc0


	//   ....[7]....
        /*018c*/ 	.word	0x00000fe0


	//   ....[8]....
        /*0190*/ 	.word	0x00001160


	//   ....[9]....
        /*0194*/ 	.word	0x00001190


	//   ....[10]....
        /*0198*/ 	.word	0x000011c0


	//   ....[11]....
        /*019c*/ 	.word	0x000011e0


	//   ....[12]....
        /*01a0*/ 	.word	0x00001360


	//   ....[13]....
        /*01a4*/ 	.word	0x00001390


	//   ....[14]....
        /*01a8*/ 	.word	0x000013c0


	//   ....[15]....
        /*01ac*/ 	.word	0x000013e0


	//   ....[16]....
        /*01b0*/ 	.word	0x00001560


	//   ....[17]....
        /*01b4*/ 	.word	0x00001590


	//   ....[18]....
        /*01b8*/ 	.word	0x000015c0


	//   ....[19]....
        /*01bc*/ 	.word	0x000015e0


	//   ....[20]....
        /*01c0*/ 	.word	0x00002340


	//   ....[21]....
        /*01c4*/ 	.word	0x00002350


	//   ....[22]....
        /*01c8*/ 	.word	0x00002360


	//   ....[23]....
        /*01cc*/ 	.word	0x00002380


	//   ....[24]....
        /*01d0*/ 	.word	0x00002500


	//   ....[25]....
        /*01d4*/ 	.word	0x00002540


	//   ....[26]....
        /*01d8*/ 	.word	0x00002570


	//   ....[27]....
        /*01dc*/ 	.word	0x00002590


	//   ....[28]....
        /*01e0*/ 	.word	0x00002710


	//   ....[29]....
        /*01e4*/ 	.word	0x00002750


	//   ....[30]....
        /*01e8*/ 	.word	0x00002780


	//   ....[31]....
        /*01ec*/ 	.word	0x000027a0


	//   ....[32]....
        /*01f0*/ 	.word	0x00002920


	//   ....[33]....
        /*01f4*/ 	.word	0x00002960


	//   ....[34]....
        /*01f8*/ 	.word	0x00002990


	//   ....[35]....
        /*01fc*/ 	.word	0x000029b0


	//   ....[36]....
        /*0200*/ 	.word	0x00002b30


	//   ....[37]....
        /*0204*/ 	.word	0x00002b70


	//   ....[38]....
        /*0208*/ 	.word	0x00002ba0


	//   ....[39]....
        /*020c*/ 	.word	0x00002bc0


	//   ....[40]....
        /*0210*/ 	.word	0x000053c0


	//   ....[41]....
        /*0214*/ 	.word	0x000053f0


	//   ....[42]....
        /*0218*/ 	.word	0x00005410


	//   ....[43]....
        /*021c*/ 	.word	0x00005420


	//   ....[44]....
        /*0220*/ 	.word	0x000055b0


	//   ....[45]....
        /*0224*/ 	.word	0x000055e0


	//   ....[46]....
        /*0228*/ 	.word	0x00005610


	//   ....[47]....
        /*022c*/ 	.word	0x00005630


	//   ....[48]....
        /*0230*/ 	.word	0x000057b0


	//   ....[49]....
        /*0234*/ 	.word	0x000057e0


	//   ....[50]....
        /*0238*/ 	.word	0x00005810


	//   ....[51]....
        /*023c*/ 	.word	0x00005830


	//   ....[52]....
        /*0240*/ 	.word	0x000059b0


	//   ....[53]....
        /*0244*/ 	.word	0x000059e0


	//   ....[54]....
        /*0248*/ 	.word	0x00005a10


	//   ....[55]....
        /*024c*/ 	.word	0x00005a30


	//   ....[56]....
        /*0250*/ 	.word	0x00005bb0


	//   ....[57]....
        /*0254*/ 	.word	0x00005be0


	//   ....[58]....
        /*0258*/ 	.word	0x00005c10


	//   ....[59]....
        /*025c*/ 	.word	0x00005c30


	//----- nvinfo : EIATTR_VRC_CTA_INIT_COUNT
	.align		4
.L_182:
        /*0260*/ 	.byte	0x02, 0x4a
	.zero		1
	.zero		1


	//----- nvinfo : EIATTR_EXIT_INSTR_OFFSETS
	.align		4
        /*0264*/ 	.byte	0x04, 0x1c
        /*0266*/ 	.short	(.L_184 - .L_183)


	//   ....[0]....
.L_183:
        /*0268*/ 	.word	0x000068d0


	//   ....[1]....
        /*026c*/ 	.word	0x00006920


	//----- nvinfo : EIATTR_MAX_THREADS
	.align		4
.L_184:
        /*0270*/ 	.byte	0x04, 0x05
        /*0272*/ 	.short	(.L_186 - .L_185)
.L_185:
        /*0274*/ 	.word	0x00000100
        /*0278*/ 	.word	0x00000001
        /*027c*/ 	.word	0x00000001


	//----- nvinfo : EIATTR_CRS_STACK_SIZE
	.align		4
.L_186:
        /*0280*/ 	.byte	0x04, 0x1e
        /*0282*/ 	.short	(.L_188 - .L_187)
.L_187:
        /*0284*/ 	.word	0x00000000


	//----- nvinfo : EIATTR_CBANK_PARAM_SIZE
	.align		4
.L_188:
        /*0288*/ 	.byte	0x03, 0x19
        /*028a*/ 	.short	0x0071


	//----- nvinfo : EIATTR_PARAM_CBANK
	.align		4
        /*028c*/ 	.byte	0x04, 0x0a
        /*028e*/ 	.short	(.L_190 - .L_189)
	.align		4
.L_189:
        /*0290*/ 	.word	index@(.nv.constant0._ZN6thrust24THRUST_300001_SM_1000_NS8cuda_cub4core6detail13_kernel_agentINS1_8__reduce11ReduceAgentINS0_12zip_iteratorIN4cuda3std3__45tupleIJNS0_10device_ptrIdEENS0_17counting_iteratorIlNS0_11use_defaultESF_SF_EEEEEEEPNSB_IJdlEEESJ_lNS1_9__extrema9arg_max_fIdl13compare_valueEEEEJSI_SK_lN3cub18CUB_300001_SM_100013GridEvenShareIlEENSR_9GridQueueIyEESO_EEEvDpT0_)
        /*0294*/ 	.short	0x0380
        /*0296*/ 	.short	0x0071


	//----- nvinfo : EIATTR_SW_WAR
	.align		4
.L_190:
        /*0298*/ 	.byte	0x04, 0x36
        /*029a*/ 	.short	(.L_192 - .L_191)
.L_191:
        /*029c*/ 	.word	0x00000008
.L_192:


//--------------------- .nv.info._ZN6thrust24THRUST_300001_SM_1000_NS8cuda_cub4core6detail13_kernel_agentINS1_8__reduce11ReduceAgentINS0_12zip_iteratorIN4cuda3std3__45tupleIJNS0_10device_ptrIdEENS0_17counting_iteratorIlNS0_11use_defaultESF_SF_EEEEEEEPNSB_IJdlEEESJ_lNS1_9__extrema9arg_max_fIdl13compare_valueEEEEJSI_SK_lSO_EEEvDpT0_ --------------------------
	.section	.nv.info._ZN6thrust24THRUST_300001_SM_1000_NS8cuda_cub4core6detail13_kernel_agentINS1_8__reduce11ReduceAgentINS0_12zip_iteratorIN4cuda3std3__45tupleIJNS0_10device_ptrIdEENS0_17counting_iteratorIlNS0_11use_defaultESF_SF_EEEEEEEPNSB_IJdlEEESJ_lNS1_9__extrema9arg_max_fIdl13compare_valueEEEEJSI_SK_lSO_EEEvDpT0_,"",@"SHT_CUDA_INFO"
	.sectionflags	@""
	.align	4


	//----- nvinfo : EIATTR_CUDA_API_VERSION
	.align		4
        /*0000*/ 	.byte	0x04, 0x37
        /*0002*/ 	.short	(.L_194 - .L_193)
.L_193:
        /*0004*/ 	.word	0x00000082


	//----- nvinfo : EIATTR_KPARAM_INFO
	.align		4
.L_194:
        /*0008*/ 	.byte	0x04, 0x17
        /*000a*/ 	.short	(.L_196 - .L_195)
.L_195:
        /*000c*/ 	.word	0x00000000
        /*0010*/ 	.short	0x0003
        /*0012*/ 	.short	0x0020
        /*0014*/ 	.byte	0x00, 0xf0, 0x05, 0x00


	//----- nvinfo : EIATTR_KPARAM_INFO
	.align		4
.L_196:
        /*0018*/ 	.byte	0x04, 0x17
        /*001a*/ 	.short	(.L_198 - .L_197)
.L_197:
        /*001c*/ 	.word	0x00000000
        /*0020*/ 	.short	0x0002
        /*0022*/ 	.short	0x0018
        /*0024*/ 	.byte	0x00, 0xf0, 0x21, 0x00


	//----- nvinfo : EIATTR_KPARAM_INFO
	.align		4
.L_198:
        /*0028*/ 	.byte	0x04, 0x17
        /*002a*/ 	.short	(.L_200 - .L_199)
.L_199:
        /*002c*/ 	.word	0x00000000
        /*0030*/ 	.short	0x0001
        /*0032*/ 	.short	0x0010
        /*0034*/ 	.byte	0x00, 0xf5, 0x21, 0x00


	//----- nvinfo : EIATTR_KPARAM_INFO
	.align		4
.L_200:
        /*0038*/ 	.byte	0x04, 0x17
        /*003a*/ 	.short	(.L_202 - .L_201)
.L_201:
        /*003c*/ 	.word	0x00000000
        /*0040*/ 	.short	0x0000
        /*0042*/ 	.short	0x0000
        /*0044*/ 	.byte	0x00, 0xf0, 0x41, 0x00


	//----- nvinfo : EIATTR_SPARSE_MMA_MASK
	.align		4
.L_202:
        /*0048*/ 	.byte	0x03, 0x50
        /*004a*/ 	.short	0x0000


	//----- nvinfo : EIATTR_MAXREG_COUNT
	.align		4
        /*004c*/ 	.byte	0x03, 0x1b
        /*004e*/ 	.short	0x00ff


	//----- nvinfo : EIATTR_NUM_BARRIERS
	.align		4
        /*0050*/ 	.byte	0x02, 0x4c
        /*0052*/ 	.byte	0x01
	.zero		1


	//----- nvinfo : EIATTR_MERCURY_ISA_VERSION
	.align		4
        /*0054*/ 	.byte	0x03, 0x5f
        /*0056*/ 	.short	0x0101


	//----- nvinfo : EIATTR_COOP_GROUP_MASK_REGIDS
	.align		4
        /*0058*/ 	.byte	0x04, 0x29
        /*005a*/ 	.short	(.L_204 - .L_203)


	//   ....[0]....
.L_203:
        /*005c*/ 	.word	0xffffffff


	//   ....[1]....
        /*0060*/ 	.word	0xffffffff


	//   ....[2]....
        /*0064*/ 	.word	0xffffffff


	//   ....[3]....
        /*0068*/ 	.word	0xffffffff


	//   ....[4]....
        /*006c*/ 	.word	0xffffffff


	//   ....[5]....
        /*0070*/ 	.word	0xffffffff


	//   ....[6]....
        /*0074*/ 	.word	0xffffffff


	//   ....[7]....
        /*0078*/ 	.word	0xffffffff


	//   ....[8]....
        /*007c*/ 	.word	0xffffffff


	//   ....[9]....
        /*0080*/ 	.word	0xffffffff


	//   ....[10]....
        /*0084*/ 	.word	0xffffffff


	//   ....[11]....
        /*0088*/ 	.word	0xffffffff


	//   ....[12]....
        /*008c*/ 	.word	0xffffffff


	//   ....[13]....
        /*0090*/ 	.word	0xffffffff


	//   ....[14]....
        /*0094*/ 	.word	0xffffffff


	//   ....[15]....
        /*0098*/ 	.word	0xffffffff


	//   ....[16]....
        /*009c*/ 	.word	0xffffffff


	//   ....[17]....
        /*00a0*/ 	.word	0xffffffff


	//   ....[18]....
        /*00a4*/ 	.word	0xffffffff


	//   ....[19]....
        /*00a8*/ 	.word	0xffffffff


	//   ....[20]....
        /*00ac*/ 	.word	0xffffffff


	//   ....[21]....
        /*00b0*/ 	.word	0xffffffff


	//   ....[22]....
        /*00b4*/ 	.word	0xffffffff


	//   ....[23]....
        /*00b8*/ 	.word	0xffffffff


	//   ....[24]....
        /*00bc*/ 	.word	0xffffffff


	//   ....[25]....
        /*00c0*/ 	.word	0xffffffff


	//   ....[26]....
        /*00c4*/ 	.word	0xffffffff


	//   ....[27]....
        /*00c8*/ 	.word	0xffffffff


	//   ....[28]....
        /*00cc*/ 	.word	0xffffffff


	//   ....[29]....
        /*00d0*/ 	.word	0xffffffff


	//   ....[30]....
        /*00d4*/ 	.word	0xffffffff


	//   ....[31]....
        /*00d8*/ 	.word	0xffffffff


	//   ....[32]....
        /*00dc*/ 	.word	0xffffffff


	//   ....[33]....
        /*00e0*/ 	.word	0xffffffff


	//   ....[34]....
        /*00e4*/ 	.word	0xffffffff


	//   ....[35]....
        /*00e8*/ 	.word	0xffffffff


	//   ....[36]....
        /*00ec*/ 	.word	0xffffffff


	//   ....[37]....
        /*00f0*/ 	.word	0xffffffff


	//   ....[38]....
        /*00f4*/ 	.word	0xffffffff


	//   ....[39]....
        /*00f8*/ 	.word	0xffffffff


	//   ....[40]....
        /*00fc*/ 	.word	0xffffffff


	//   ....[41]....
        /*0100*/ 	.word	0xffffffff


	//   ....[42]....
        /*0104*/ 	.word	0xffffffff


	//   ....[43]....
        /*0108*/ 	.word	0xffffffff


	//   ....[44]....
        /*010c*/ 	.word	0xffffffff


	//   ....[45]....
        /*0110*/ 	.word	0xffffffff


	//   ....[46]....
        /*0114*/ 	.word	0xffffffff


	//   ....[47]....
        /*0118*/ 	.word	0xffffffff


	//   ....[48]....
        /*011c*/ 	.word	0xffffffff


	//   ....[49]....
        /*0120*/ 	.word	0xffffffff


	//   ....[50]....
        /*0124*/ 	.word	0xffffffff


	//   ....[51]....
        /*0128*/ 	.word	0xffffffff


	//   ....[52]....
        /*012c*/ 	.word	0xffffffff


	//   ....[53]....
        /*0130*/ 	.word	0xffffffff


	//   ....[54]....
        /*0134*/ 	.word	0xffffffff


	//   ....[55]....
        /*0138*/ 	.word	0xffffffff


	//   ....[56]....
        /*013c*/ 	.word	0xffffffff


	//   ....[57]....
        /*0140*/ 	.word	0xffffffff


	//   ....[58]....
        /*0144*/ 	.word	0xffffffff


	//   ....[59]....
        /*0148*/ 	.word	0xffffffff


	//----- nvinfo : EIATTR_COOP_GROUP_INSTR_OFFSETS
	.align		4
.L_204:
        /*014c*/ 	.byte	0x04, 0x28
        /*014e*/ 	.short	(.L_206 - .L_205)


	//   ....[0]....
.L_205:
        /*0150*/ 	.word	0x00000cb0


	//   ....[1]....
        /*0154*/ 	.word	0x00000ce0


	//   ....[2]....
        /*0158*/ 	.word	0x00000d00


	//   ....[3]....
        /*015c*/ 	.word	0x00000d10


	//   ....[4]....
        /*0160*/ 	.word	0x00000ea0


	//   ....[5]....
        /*0164*/ 	.word	0x00000ed0


	//   ....[6]....
        /*0168*/ 	.word	0x00000f00


	//   ....[7]....
        /*016c*/ 	.word	0x00000f20


	//   ....[8]....
        /*0170*/ 	.word	0x000010a0


	//   ....[9]....
        /*0174*/ 	.word	0x000010d0


	//   ....[10]....
        /*0178*/ 	.word	0x00001100


	//   ....[11]....
        /*017c*/ 	.word	0x00001120


	//   ....[12]....
        /*0180*/ 	.word	0x000012a0


	//   ....[13]....
        /*0184*/ 	.word	0x000012d0


	//   ....[14]....
        /*0188*/ 	.word	0x00001300


	//   ....[15]....
        /*018c*/ 	.word	0x00001320


	//   ....[16]....
        /*0190*/ 	.word	0x000014a0


	//   ....[17]....
        /*0194*/ 	.word	0x000014e0


	//   ....[18]....
        /*0198*/ 	.word	0x00001510


	//   ....[19]....
        /*019c*/ 	.word	0x00001520


	//   ....[20]....
        /*01a0*/ 	.word	0x00002280


	//   ....[21]....
        /*01a4*/ 	.word	0x00002290


	//   ....[22]....
        /*01a8*/ 	.word	0x000022a0


	//   ....[23]....
        /*01ac*/ 	.word	0x000022c0


	//   ....[24]....
        /*01b0*/ 	.word	0x00002440


	//   ....[25]....
        /*01b4*/ 	.word	0x00002480


	//   ....[26]....
        /*01b8*/ 	.word	0x000024b0


	//   ....[27]....
        /*01bc*/ 	.word	0x000024d0


	//   ....[28]....
        /*01c0*/ 	.word	0x00002650


	//   ....[29]....
        /*01c4*/ 	.word	0x00002690


	//   ....[30]....
        /*01c8*/ 	.word	0x000026c0


	//   ....[31]....
        /*01cc*/ 	.word	0x000026e0


	//   ....[32]....
        /*01d0*/ 	.word	0x00002860


	//   ....[33]....
        /*01d4*/ 	.word	0x000028a0


	//   ....[34]....
        /*01d8*/ 	.word	0x000028d0


	//   ....[35]....
        /*01dc*/ 	.word	0x000028f0


	//   ....[36]....
        /*01e0*/ 	.word	0x00002a70


	//   ....[37]....
        /*01e4*/ 	.word	0x00002ab0


	//   ....[38]....
        /*01e8*/ 	.word	0x00002ae0


	//   ....[39]....
        /*01ec*/ 	.word	0x00002b00


	//   ....[40]....
        /*01f0*/ 	.word	0x00004f40


	//   ....[41]....
        /*01f4*/ 	.word	0x00004f70


	//   ....[42]....
        /*01f8*/ 	.word	0x00004f90


	//   ....[43]....
        /*01fc*/ 	.word	0x00004fa0


	//   ....[44]....
        /*0200*/ 	.word	0x00005130


	//   ....[45]....
        /*0204*/ 	.word	0x00005160


	//   ....[46]....
        /*0208*/ 	.word	0x00005190


	//   ....[47]....
        /*020c*/ 	.word	0x000051b0


	//   ....[48]....
        /*0210*/ 	.word	0x00005330


	//   ....[49]....
        /*0214*/ 	.word	0x00005360


	//   ....[50]....
        /*0218*/ 	.word	0x00005390


	//   ....[51]....
        /*021c*/ 	.word	0x000053b0


	//   ....[52]....
        /*0220*/ 	.word	0x00005530


	//   ....[53]....
        /*0224*/ 	.word	0x00005560


	//   ....[54]....
        /*0228*/ 	.word	0x00005590


	//   ....[55]....
        /*022c*/ 	.word	0x000055b0


	//   ....[56]....
        /*0230*/ 	.word	0x00005730


	//   ....[57]....
        /*0234*/ 	.word	0x00005760


	//   ....[58]....
        /*0238*/ 	.word	0x00005790


	//   ....[59]....
        /*023c*/ 	.word	0x000057b0


	//----- nvinfo : EIATTR_VRC_CTA_INIT_COUNT
	.align		4
.L_206:
        /*0240*/ 	.byte	0x02, 0x4a
	.zero		1
	.zero		1


	//----- nvinfo : EIATTR_EXIT_INSTR_OFFSETS
	.align		4
        /*0244*/ 	.byte	0x04, 0x1c
        /*0246*/ 	.short	(.L_208 - .L_207)


	//   ....[0]....
.L_207:
        /*0248*/ 	.word	0x00000040


	//   ....[1]....
        /*024c*/ 	.word	0x00006450


	//   ....[2]....
        /*0250*/ 	.word	0x00006490


	//----- nvinfo : EIATTR_MAX_THREADS
	.align		4
.L_208:
        /*0254*/ 	.byte	0x04, 0x05
        /*0256*/ 	.short	(.L_210 - .L_209)
.L_209:
        /*0258*/ 	.word	0x00000100
        /*025c*/ 	.word	0x00000001
        /*0260*/ 	.word	0x00000001


	//----- nvinfo : EIATTR_CRS_STACK_SIZE
	.align		4
.L_210:
        /*0264*/ 	.byte	0x04, 0x1e
        /*0266*/ 	.short	(.L_212 - .L_211)
.L_211:
        /*0268*/ 	.word	0x00000000


	//----- nvinfo : EIATTR_CBANK_PARAM_SIZE
	.align		4
.L_212:
        /*026c*/ 	.byte	0x03, 0x19
        /*026e*/ 	.short	0x0021


	//----- nvinfo : EIATTR_PARAM_CBANK
	.align		4
        /*0270*/ 	.byte	0x04, 0x0a
        /*0272*/ 	.short	(.L_214 - .L_213)
	.align		4
.L_213:
        /*0274*/ 	.word	index@(.nv.constant0._ZN6thrust24THRUST_300001_SM_1000_NS8cuda_cub4core6detail13_kernel_agentINS1_8__reduce11ReduceAgentINS0_12zip_iteratorIN4cuda3std3__45tupleIJNS0_10device_ptrIdEENS0_17counting_iteratorIlNS0_11use_defaultESF_SF_EEEEEEEPNSB_IJdlEEESJ_lNS1_9__extrema9arg_max_fIdl13compare_valueEEEEJSI_SK_lSO_EEEvDpT0_)
        /*0278*/ 	.short	0x0380
        /*027a*/ 	.short	0x0021


	//----- nvinfo : EIATTR_SW_WAR
	.align		4
.L_214:
        /*027c*/ 	.byte	0x04, 0x36
        /*027e*/ 	.short	(.L_216 - .L_215)
.L_215:
        /*0280*/ 	.word	0x00000008
.L_216:


//--------------------- .nv.info._ZN6thrust24THRUST_300001_SM_1000_NS8cuda_cub4core6detail13_kernel_agentINS1_8__reduce11ReduceAgentIPN4cuda3std3__45tupleIJdlEEESC_SB_iNS1_9__extrema9arg_max_fIdl13compare_valueEEEEJSC_SC_iSG_EEEvDpT0_ --------------------------
	.section	.nv.info._ZN6thrust24THRUST_300001_SM_1000_NS8cuda_cub4core6detail13_kernel_agentINS1_8__reduce11ReduceAgentIPN4cuda3std3__45tupleIJdlEEESC_SB_iNS1_9__extrema9arg_max_fIdl13compare_valueEEEEJSC_SC_iSG_EEEvDpT0_,"",@"SHT_CUDA_INFO"
	.sectionflags	@""
	.align	4


	//----- nvinfo : EIATTR_CUDA_API_VERSION
	.align		4
        /*0000*/ 	.byte	0x04, 0x37
        /*0002*/ 	.short	(.L_218 - .L_217)
.L_217:
        /*0004*/ 	.word	0x00000082


	//----- nvinfo : EIATTR_KPARAM_INFO
	.align		4
.L_218:
        /*0008*/ 	.byte	0x04, 0x17
        /*000a*/ 	.short	(.L_220 - .L_219)
.L_219:
        /*000c*/ 	.word	0x00000000
        /*0010*/ 	.short	0x0003
        /*0012*/ 	.short	0x0014
        /*0014*/ 	.byte	0x00, 0xf0, 0x05, 0x00


	//----- nvinfo : EIATTR_KPARAM_INFO
	.align		4
.L_220:
        /*0018*/ 	.byte	0x04, 0x17
        /*001a*/ 	.short	(.L_222 - .L_221)
.L_221:
        /*001c*/ 	.word	0x00000000
        /*0020*/ 	.short	0x0002
        /*0022*/ 	.short	0x0010
        /*0024*/ 	.byte	0x00, 0xf0, 0x11, 0x00


	//----- nvinfo : EIATTR_KPARAM_INFO
	.align		4
.L_222:
        /*0028*/ 	.byte	0x04, 0x17
        /*002a*/ 	.short	(.L_224 - .L_223)
.L_223:
        /*002c*/ 	.word	0x00000000
        /*0030*/ 	.short	0x0001
        /*0032*/ 	.short	0x0008
        /*0034*/ 	.byte	0x00, 0xf5, 0x21, 0x00


	//----- nvinfo : EIATTR_KPARAM_INFO
	.align		4
.L_224:
        /*0038*/ 	.byte	0x04, 0x17
        /*003a*/ 	.short	(.L_226 - .L_225)
.L_225:
        /*003c*/ 	.word	0x00000000
        /*0040*/ 	.short	0x0000
        /*0042*/ 	.short	0x0000
        /*0044*/ 	.byte	0x00, 0xf5, 0x21, 0x00


	//----- nvinfo : EIATTR_SPARSE_MMA_MASK
	.align		4
.L_226:
        /*0048*/ 	.byte	0x03, 0x50
        /*004a*/ 	.short	0x0000


	//----- nvinfo : EIATTR_MAXREG_COUNT
	.align		4
        /*004c*/ 	.byte	0x03, 0x1b
        /*004e*/ 	.short	0x00ff


	//----- nvinfo : EIATTR_NUM_BARRIERS
	.align		4
        /*0050*/ 	.byte	0x02, 0x4c
        /*0052*/ 	.byte	0x01
	.zero		1


	//----- nvinfo : EIATTR_MERCURY_ISA_VERSION
	.align		4
        /*0054*/ 	.byte	0x03, 0x5f
        /*0056*/ 	.short	0x0101


	//----- nvinfo : EIATTR_COOP_GROUP_MASK_REGIDS
	.align		4
        /*0058*/ 	.byte	0x04, 0x29
        /*005a*/ 	.short	(.L_228 - .L_227)


	//   ....[0]....
.L_227:
        /*005c*/ 	.word	0xffffffff


	//   ....[1]....
        /*0060*/ 	.word	0xffffffff


	//   ....[2]....
        /*0064*/ 	.word	0xffffffff


	//   ....[3]....
        /*0068*/ 	.word	0xffffffff


	//   ....[4]....
        /*006c*/ 	.word	0xffffffff


	//   ....[5]....
        /*0070*/ 	.word	0xffffffff


	//   ....[6]....
        /*0074*/ 	.word	0xffffffff


	//   ....[7]....
        /*0078*/ 	.word	0xffffffff


	//   ....[8]....
        /*007c*/ 	.word	0xffffffff


	//   ....[9]....
        /*0080*/ 	.word	0xffffffff


	//   ....[10]....
        /*0084*/ 	.word	0xffffffff


	//   ....[11]....
        /*0088*/ 	.word	0xffffffff


	//   ....[12]....
        /*008c*/ 	.word	0xffffffff


	//   ....[13]....
        /*0090*/ 	.word	0xffffffff


	//   ....[14]....
        /*0094*/ 	.word	0xffffffff


	//   ....[15]....
        /*0098*/ 	.word	0xffffffff


	//   ....[16]....
        /*009c*/ 	.word	0xffffffff


	//   ....[17]....
        /*00a0*/ 	.word	0xffffffff


	//   ....[18]....
        /*00a4*/ 	.word	0xffffffff


	//   ....[19]....
        /*00a8*/ 	.word	0xffffffff


	//   ....[20]....
        /*00ac*/ 	.word	0xffffffff


	//   ....[21]....
        /*00b0*/ 	.word	0xffffffff


	//   ....[22]....
        /*00b4*/ 	.word	0xffffffff


	//   ....[23]....
        /*00b8*/ 	.word	0xffffffff


	//   ....[24]....
        /*00bc*/ 	.word	0xffffffff


	//   ....[25]....
        /*00c0*/ 	.word	0xffffffff


	//   ....[26]....
        /*00c4*/ 	.word	0xffffffff


	//   ....[27]....
        /*00c8*/ 	.word	0xffffffff


	//   ....[28]....
        /*00cc*/ 	.word	0xffffffff


	//   ....[29]....
        /*00d0*/ 	.word	0xffffffff


	//   ....[30]....
        /*00d4*/ 	.word	0xffffffff


	//   ....[31]....
        /*00d8*/ 	.word	0xffffffff


	//   ....[32]....
        /*00dc*/ 	.word	0xffffffff


	//   ....[33]....
        /*00e0*/ 	.word	0xffffffff


	//   ....[34]....
        /*00e4*/ 	.word	0xffffffff


	//   ....[35]....
        /*00e8*/ 	.word	0xffffffff


	//   ....[36]....
        /*00ec*/ 	.word	0xffffffff


	//   ....[37]....
        /*00f0*/ 	.word	0xffffffff


	//   ....[38]....
        /*00f4*/ 	.word	0xffffffff


	//   ....[39]....
        /*00f8*/ 	.word	0xffffffff


	//   ....[40]....
        /*00fc*/ 	.word	0xffffffff


	//   ....[41]....
        /*0100*/ 	.word	0xffffffff


	//   ....[42]....
        /*0104*/ 	.word	0xffffffff


	//   ....[43]....
        /*0108*/ 	.word	0xffffffff


	//   ....[44]....
        /*010c*/ 	.word	0xffffffff


	//   ....[45]....
        /*0110*/ 	.word	0xffffffff


	//   ....[46]....
        /*0114*/ 	.word	0xffffffff


	//   ....[47]....
        /*0118*/ 	.word	0xffffffff


	//   ....[48]....
        /*011c*/ 	.word	0xffffffff


	//   ....[49]....
        /*0120*/ 	.word	0xffffffff


	//   ....[50]....
        /*0124*/ 	.word	0xffffffff


	//   ....[51]....
        /*0128*/ 	.word	0xffffffff


	//   ....[52]....
        /*012c*/ 	.word	0xffffffff


	//   ....[53]....
        /*0130*/ 	.word	0xffffffff


	//   ....[54]....
        /*0134*/ 	.word	0xffffffff


	//   ....[55]....
        /*0138*/ 	.word	0xffffffff


	//   ....[56]....
        /*013c*/ 	.word	0xffffffff


	//   ....[57]....
        /*0140*/ 	.word	0xffffffff


	//   ....[58]....
        /*0144*/ 	.word	0xffffffff


	//   ....[59]....
        /*0148*/ 	.word	0xffffffff


	//----- nvinfo : EIATTR_COOP_GROUP_INSTR_OFFSETS
	.align		4
.L_228:
        /*014c*/ 	.byte	0x04, 0x28
        /*014e*/ 	.short	(.L_230 - .L_229)


	//   ....[0]....
.L_229:
        /*0150*/ 	.word	0x00000b70


	//   ....[1]....
        /*0154*/ 	.word	0x00000ba0


	//   ....[2]....
        /*0158*/ 	.word	0x00000bc0


	//   ....[3]....
        /*015c*/ 	.word	0x00000bd0


	//   ....[4]....
        /*0160*/ 	.word	0x00000d60


	//   ....[5]....
        /*0164*/ 	.word	0x00000d90


	//   ....[6]....
        /*0168*/ 	.word	0x00000dc0


	//   ....[7]....
        /*016c*/ 	.word	0x00000de0


	//   ....[8]....
        /*0170*/ 	.word	0x00000f60


	//   ....[9]....
        /*0174*/ 	.word	0x00000f90


	//   ....[10]....
        /*0178*/ 	.word	0x00000fc0


	//   ....[11]....
        /*017c*/ 	.word	0x00000fe0


	//   ....[12]....
        /*0180*/ 	.word	0x00001160


	//   ....[13]....
        /*0184*/ 	.word	0x00001190


	//   ....[14]....
        /*0188*/ 	.word	0x000011c0


	//   ....[15]....
        /*018c*/ 	.word	0x000011e0


	//   ....[16]....
        /*0190*/ 	.word	0x00001360


	//   ....[17]....
        /*0194*/ 	.word	0x000013a0


	//   ....[18]....
        /*0198*/ 	.word	0x000013d0


	//   ....[19]....
        /*019c*/ 	.word	0x000013e0


	//   ....[20]....
        /*01a0*/ 	.word	0x00002140


	//   ....[21]....
        /*01a4*/ 	.word	0x00002150


	//   ....[22]....
        /*01a8*/ 	.word	0x00002160


	//   ....[23]....
        /*01ac*/ 	.word	0x00002180


	//   ....[24]....
        /*01b0*/ 	.word	0x00002300


	//   ....[25]....
        /*01b4*/ 	.word	0x00002340


	//   ....[26]....
        /*01b8*/ 	.word	0x00002370


	//   ....[27]....
        /*01bc*/ 	.word	0x00002390


	//   ....[28]....
        /*01c0*/ 	.word	0x00002510


	//   ....[29]....
        /*01c4*/ 	.word	0x00002550


	//   ....[30]....
        /*01c8*/ 	.word	0x00002580


	//   ....[31]....
        /*01cc*/ 	.word	0x000025a0


	//   ....[32]....
        /*01d0*/ 	.word	0x00002720


	//   ....[33]....
        /*01d4*/ 	.word	0x00002760


	//   ....[34]....
        /*01d8*/ 	.word	0x00002790


	//   ....[35]....
        /*01dc*/ 	.word	0x000027b0


	//   ....[36]....
        /*01e0*/ 	.word	0x00002930


	//   ....[37]....
        /*01e4*/ 	.word	0x00002970


	//   ....[38]....
        /*01e8*/ 	.word	0x000029b0


	//   ....[39]....
        /*01ec*/ 	.word	0x000029c0


	//   ....[40]....
        /*01f0*/ 	.word	0x00004d80


	//   ....[41]....
        /*01f4*/ 	.word	0x00004db0


	//   ....[42]....
        /*01f8*/ 	.word	0x00004dd0


	//   ....[43]....
        /*01fc*/ 	.word	0x00004de0


	//   ....[44]....
        /*0200*/ 	.word	0x00004f70


	//   ....[45]....
        /*0204*/ 	.word	0x00004fa0


	//   ....[46]....
        /*0208*/ 	.word	0x00004fd0


	//   ....[47]....
        /*020c*/ 	.word	0x00004ff0


	//   ....[48]....
        /*0210*/ 	.word	0x00005170


	//   ....[49]....
        /*0214*/ 	.word	0x000051a0


	//   ....[50]....
        /*0218*/ 	.word	0x000051d0


	//   ....[51]....
        /*021c*/ 	.word	0x000051f0


	//   ....[52]....
        /*0220*/ 	.word	0x00005370


	//   ....[53]....
        /*0224*/ 	.word	0x000053a0


	//   ....[54]....
        /*0228*/ 	.word	0x000053d0


	//   ....[55]....
        /*022c*/ 	.word	0x000053f0


	//   ....[56]....
        /*0230*/ 	.word	0x00005570


	//   ....[57]....
        /*0234*/ 	.word	0x000055a0


	//   ....[58]....
        /*0238*/ 	.word	0x000055d0


	//   ....[59]....
        /*023c*/ 	.word	0x000055f0


	//----- nvinfo : EIATTR_VRC_CTA_INIT_COUNT
	.align		4
.L_230:
        /*0240*/ 	.byte	0x02, 0x4a
	.zero		1
	.zero		1


	//----- nvinfo : EIATTR_EXIT_INSTR_OFFSETS
	.align		4
        /*0244*/ 	.byte	0x04, 0x1c
        /*0246*/ 	.short	(.L_232 - .L_231)


	//   ....[0]....
.L_231:
        /*0248*/ 	.word	0x00000030


	//   ....[1]....
        /*024c*/ 	.word	0x00006290


	//   ....[2]....
        /*0250*/ 	.word	0x000062d0


	//----- nvinfo : EIATTR_MAX_THREADS
	.align		4
.L_232:
        /*0254*/ 	.byte	0x04, 0x05
        /*0256*/ 	.short	(.L_234 - .L_233)
.L_233:
        /*0258*/ 	.word	0x00000100
        /*025c*/ 	.word	0x00000001
        /*0260*/ 	.word	0x00000001


	//----- nvinfo : EIATTR_CRS_STACK_SIZE
	.align		4
.L_234:
        /*0264*/ 	.byte	0x04, 0x1e
        /*0266*/ 	.short	(.L_236 - .L_235)
.L_235:
        /*0268*/ 	.word	0x00000000


	//----- nvinfo : EIATTR_CBANK_PARAM_SIZE
	.align		4
.L_236:
        /*026c*/ 	.byte	0x03, 0x19
        /*026e*/ 	.short	0x0015


	//----- nvinfo : EIATTR_PARAM_CBANK
	.align		4
        /*0270*/ 	.byte	0x04, 0x0a
        /*0272*/ 	.short	(.L_238 - .L_237)
	.align		4
.L_237:
        /*0274*/ 	.word	index@(.nv.constant0._ZN6thrust24THRUST_300001_SM_1000_NS8cuda_cub4core6detail13_kernel_agentINS1_8__reduce11ReduceAgentIPN4cuda3std3__45tupleIJdlEEESC_SB_iNS1_9__extrema9arg_max_fIdl13compare_valueEEEEJSC_SC_iSG_EEEvDpT0_)
        /*0278*/ 	.short	0x0380
        /*027a*/ 	.short	0x0015


	//----- nvinfo : EIATTR_SW_WAR
	.align		4
.L_238:
        /*027c*/ 	.byte	0x04, 0x36
        /*027e*/ 	.short	(.L_240 - .L_239)
.L_239:
        /*0280*/ 	.word	0x00000008
.L_240:


//--------------------- .nv.info._ZN6thrust24THRUST_300001_SM_1000_NS8cuda_cub4core6detail13_kernel_agentINS1_8__reduce10DrainAgentIiEEJN3cub18CUB_300001_SM_10009GridQueueIjEEiEEEvDpT0_ --------------------------
	.section	.nv.info._ZN6thrust24THRUST_300001_SM_1000_NS8cuda_cub4core6detail13_kernel_agentINS1_8__reduce10DrainAgentIiEEJN3cub18CUB_300001_SM_10009GridQueueIjEEiEEEvDpT0_,"",@"SHT_CUDA_INFO"
	.sectionflags	@""
	.align	4


	//----- nvinfo : EIATTR_CUDA_API_VERSION
	.align		4
        /*0000*/ 	.byte	0x04, 0x37
        /*0002*/ 	.short	(.L_242 - .L_241)
.L_241:
        /*0004*/ 	.word	0x00000082


	//----- nvinfo : EIATTR_KPARAM_INFO
	.align		4
.L_242:
        /*0008*/ 	.byte	0x04, 0x17
        /*000a*/ 	.short	(.L_244 - .L_243)
.L_243:
        /*000c*/ 	.word	0x00000000
        /*0010*/ 	.short	0x0001
        /*0012*/ 	.short	0x0008
        /*0014*/ 	.byte	0x00, 0xf0, 0x11, 0x00


	//----- nvinfo : EIATTR_KPARAM_INFO
	.align		4
.L_244:
        /*0018*/ 	.byte	0x04, 0x17
        /*001a*/ 	.short	(.L_246 - .L_245)
.L_245:
        /*001c*/ 	.word	0x00000000
        /*0020*/ 	.short	0x0000
        /*0022*/ 	.short	0x0000
        /*0024*/ 	.byte	0x00, 0xf0, 0x21, 0x00


	//----- nvinfo : EIATTR_SPARSE_MMA_MASK
	.align		4
.L_246:
        /*0028*/ 	.byte	0x03, 0x50
        /*002a*/ 	.short	0x0000


	//----- nvinfo : EIATTR_MAXREG_COUNT
	.align		4
        /*002c*/ 	.byte	0x03, 0x1b
        /*002e*/ 	.short	0x00ff


	//----- nvinfo : EIATTR_MERCURY_ISA_VERSION
	.align		4
        /*0030*/ 	.byte	0x03, 0x5f
        /*0032*/ 	.short	0x0101


	//----- nvinfo : EIATTR_VRC_CTA_INIT_COUNT
	.align		4
        /*0034*/ 	.byte	0x02, 0x4a
	.zero		1
	.zero		1


	//----- nvinfo : EIATTR_EXIT_INSTR_OFFSETS
	.align		4
        /*0038*/ 	.byte	0x04, 0x1c
        /*003a*/ 	.short	(.L_248 - .L_247)


	//   ....[0]....
.L_247:
        /*003c*/ 	.word	0x00000060


	//----- nvinfo : EIATTR_MAX_THREADS
	.align		4
.L_248:
        /*0040*/ 	.byte	0x04, 0x05
        /*0042*/ 	.short	(.L_250 - .L_249)
.L_249:
        /*0044*/ 	.word	0x00000001
        /*0048*/ 	.word	0x00000001
        /*004c*/ 	.word	0x00000001


	//----- nvinfo : EIATTR_CBANK_PARAM_SIZE
	.align		4
.L_250:
        /*0050*/ 	.byte	0x03, 0x19
        /*0052*/ 	.short	0x000c


	//----- nvinfo : EIATTR_PARAM_CBANK
	.align		4
        /*0054*/ 	.byte	0x04, 0x0a
        /*0056*/ 	.short	(.L_252 - .L_251)
	.align		4
.L_251:
        /*0058*/ 	.word	index@(.nv.constant0._ZN6thrust24THRUST_300001_SM_1000_NS8cuda_cub4core6detail13_kernel_agentINS1_8__reduce10DrainAgentIiEEJN3cub18CUB_300001_SM_10009GridQueueIjEEiEEEvDpT0_)
        /*005c*/ 	.short	0x0380
        /*005e*/ 	.short	0x000c


	//----- nvinfo : EIATTR_SW_WAR
	.align		4
.L_252:
        /*0060*/ 	.byte	0x04, 0x36
        /*0062*/ 	.short	(.L_254 - .L_253)
.L_253:
        /*0064*/ 	.word	0x00000008
.L_254:


//--------------------- .nv.info._ZN6thrust24THRUST_300001_SM_1000_NS8cuda_cub4core6detail13_kernel_agentINS1_8__reduce11ReduceAgentINS0_12zip_iteratorIN4cuda3std3__45tupleIJNS0_10device_ptrIdEENS0_17counting_iteratorIlNS0_11use_defaultESF_SF_EEEEEEEPNSB_IJdlEEESJ_iNS1_9__extrema9arg_max_fIdl13compare_valueEEEEJSI_SK_iN3cub18CUB_300001_SM_100013GridEvenShareIiEENSR_9GridQueueIjEESO_EEEvDpT0_ --------------------------
	.section	.nv.info._ZN6thrust24THRUST_300001_SM_1000_NS8cuda_cub4core6detail13_kernel_agentINS1_8__reduce11ReduceAgentINS0_12zip_iteratorIN4cuda3std3__45tupleIJNS0_10device_ptrIdEENS0_17counting_iteratorIlNS0_11use_defaultESF_SF_EEEEEEEPNSB_IJdlEEESJ_iNS1_9__extrema9arg_max_fIdl13compare_valueEEEEJSI_SK_iN3cub18CUB_300001_SM_100013GridEvenShareIiEENSR_9GridQueueIjEESO_EEEvDpT0_,"",@"SHT_CUDA_INFO"
	.sectionflags	@""
	.align	4


	//----- nvinfo : EIATTR_CUDA_API_VERSION
	.align		4
        /*0000*/ 	.byte	0x04, 0x37
        /*0002*/ 	.short	(.L_256 - .L_255)
.L_255:
        /*0004*/ 	.word	0x00000082


	//----- nvinfo : EIATTR_KPARAM_INFO
	.align		4
.L_256:
        /*0008*/ 	.byte	0x04, 0x17
        /*000a*/ 	.short	(.L_258 - .L_257)
.L_257:
        /*000c*/ 	.word	0x00000000
        /*0010*/ 	.short	0x0005
        /*0012*/ 	.short	0x0050
        /*0014*/ 	.byte	0x00, 0xf0, 0x05, 0x00


	//----- nvinfo : EIATTR_KPARAM_INFO
	.align		4
.L_258:
        /*0018*/ 	.byte	0x04, 0x17
        /*001a*/ 	.short	(.L_260 - .L_259)
.L_259:
        /*001c*/ 	.word	0x00000000
        /*0020*/ 	.short	0x0004
        /*0022*/ 	.short	0x0048
        /*0024*/ 	.byte	0x00, 0xf0, 0x21, 0x00


	//----- nvinfo : EIATTR_KPARAM_INFO
	.align		4
.L_260:
        /*0028*/ 	.byte	0x04, 0x17
        /*002a*/ 	.short	(.L_262 - .L_261)
.L_261:
        /*002c*/ 	.word	0x00000000
        /*0030*/ 	.short	0x0003
        /*0032*/ 	.short	0x001c
        /*0034*/ 	.byte	0x00, 0xf0, 0xa1, 0x00


	//----- nvinfo : EIATTR_KPARAM_INFO
	.align		4
.L_262:
        /*0038*/ 	.byte	0x04, 0x17
        /*003a*/ 	.short	(.L_264 - .L_263)
.L_263:
        /*003c*/ 	.word	0x00000000
        /*0040*/ 	.short	0x0002
        /*0042*/ 	.short	0x0018
        /*0044*/ 	.byte	0x00, 0xf0, 0x11, 0x00


	//----- nvinfo : EIATTR_KPARAM_INFO
	.align		4
.L_264:
        /*0048*/ 	.byte	0x04, 0x17
        /*004a*/ 	.short	(.L_266 - .L_265)
.L_265:
        /*004c*/ 	.word	0x00000000
        /*0050*/ 	.short	0x0001
        /*0052*/ 	.short	0x0010
        /*0054*/ 	.byte	0x00, 0xf5, 0x21, 0x00


	//----- nvinfo : EIATTR_KPARAM_INFO
	.align		4
.L_266:
        /*0058*/ 	.byte	0x04, 0x17
        /*005a*/ 	.short	(.L_268 - .L_267)
.L_267:
        /*005c*/ 	.word	0x00000000
        /*0060*/ 	.short	0x0000
        /*0062*/ 	.short	0x0000
        /*0064*/ 	.byte	0x00, 0xf0, 0x41, 0x00


	//----- nvinfo : EIATTR_SPARSE_MMA_MASK
	.align		4
.L_268:
        /*0068*/ 	.byte	0x03, 0x50
        /*006a*/ 	.short	0x0000


	//----- nvinfo : EIATTR_MAXREG_COUNT
	.align		4
        /*006c*/ 	.byte	0x03, 0x1b
        /*006e*/ 	.short	0x00ff


	//----- nvinfo : EIATTR_NUM_BARRIERS
	.align		4
        /*0070*/ 	.byte	0x02, 0x4c
        /*0072*/ 	.byte	0x01
	.zero		1


	//----- nvinfo : EIATTR_MERCURY_ISA_VERSION
	.align		4
        /*0074*/ 	.byte	0x03, 0x5f
        /*0076*/ 	.short	0x0101


	//----- nvinfo : EIATTR_COOP_GROUP_MASK_REGIDS
	.align		4
        /*0078*/ 	.byte	0x04, 0x29
        /*007a*/ 	.short	(.L_270 - .L_269)


	//   ....[0]....
.L_269:
        /*007c*/ 	.word	0xffffffff


	//   ....[1]....
        /*0080*/ 	.word	0xffffffff


	//   ....[2]....
        /*0084*/ 	.word	0xffffffff


	//   ....[3]....
        /*0088*/ 	.word	0xffffffff


	//   ....[4]....
        /*008c*/ 	.word	0xffffffff


	//   ....[5]....
        /*0090*/ 	.word	0xffffffff


	//   ....[6]....
        /*0094*/ 	.word	0xffffffff


	//   ....[7]....
        /*0098*/ 	.word	0xffffffff


	//   ....[8]....
        /*009c*/ 	.word	0xffffffff


	//   ....[9]....
        /*00a0*/ 	.word	0xffffffff


	//   ....[10]....
        /*00a4*/ 	.word	0xffffffff


	//   ....[11]....
        /*00a8*/ 	.word	0xffffffff


	//   ....[12]....
        /*00ac*/ 	.word	0xffffffff


	//   ....[13]....
        /*00b0*/ 	.word	0xffffffff


	//   ....[14]....
        /*00b4*/ 	.word	0xffffffff


	//   ....[15]....
        /*00b8*/ 	.word	0xffffffff


	//   ....[16]....
        /*00bc*/ 	.word	0xffffffff


	//   ....[17]....
        /*00c0*/ 	.word	0xffffffff


	//   ....[18]....
        /*00c4*/ 	.word	0xffffffff


	//   ....[19]....
        /*00c8*/ 	.word	0xffffffff


	//   ....[20]....
        /*00cc*/ 	.word	0xffffffff


	//   ....[21]....
        /*00d0*/ 	.word	0xffffffff


	//   ....[22]....
        /*00d4*/ 	.word	0xffffffff


	//   ....[23]....
        /*00d8*/ 	.word	0xffffffff


	//   ....[24]....
        /*00dc*/ 	.word	0xffffffff


	//   ....[25]....
        /*00e0*/ 	.word	0xffffffff


	//   ....[26]....
        /*00e4*/ 	.word	0xffffffff


	//   ....[27]....
        /*00e8*/ 	.word	0xffffffff


	//   ....[28]....
        /*00ec*/ 	.word	0xffffffff


	//   ....[29]....
        /*00f0*/ 	.word	0xffffffff


	//   ....[30]....
        /*00f4*/ 	.word	0xffffffff


	//   ....[31]....
        /*00f8*/ 	.word	0xffffffff


	//   ....[32]....
        /*00fc*/ 	.word	0xffffffff


	//   ....[33]....
        /*0100*/ 	.word	0xffffffff


	//   ....[34]....
        /*0104*/ 	.word	0xffffffff


	//   ....[35]....
        /*0108*/ 	.word	0xffffffff


	//   ....[36]....
        /*010c*/ 	.word	0xffffffff


	//   ....[37]....
        /*0110*/ 	.word	0xffffffff


	//   ....[38]....
        /*0114*/ 	.word	0xffffffff


	//   ....[39]....
        /*0118*/ 	.word	0xffffffff


	//   ....[40]....
        /*011c*/ 	.word	0xffffffff


	//   ....[41]....
        /*0120*/ 	.word	0xffffffff


	//   ....[42]....
        /*0124*/ 	.word	0xffffffff


	//   ....[43]....
        /*0128*/ 	.word	0xffffffff


	//   ....[44]....
        /*012c*/ 	.word	0xffffffff


	//   ....[45]....
        /*0130*/ 	.word	0xffffffff


	//   ....[46]....
        /*0134*/ 	.word	0xffffffff


	//   ....[47]....
        /*0138*/ 	.word	0xffffffff


	//   ....[48]....
        /*013c*/ 	.word	0xffffffff


	//   ....[49]....
        /*0140*/ 	.word	0xffffffff


	//   ....[50]....
        /*0144*/ 	.word	0xffffffff


	//   ....[51]....
        /*0148*/ 	.word	0xffffffff


	//   ....[52]....
        /*014c*/ 	.word	0xffffffff


	//   ....[53]....
        /*0150*/ 	.word	0xffffffff


	//   ....[54]....
        /*0154*/ 	.word	0xffffffff


	//   ....[55]....
        /*0158*/ 	.word	0xffffffff


	//   ....[56]....
        /*015c*/ 	.word	0xffffffff


	//   ....[57]....
        /*0160*/ 	.word	0xffffffff


	//   ....[58]....
        /*0164*/ 	.word	0xffffffff


	//   ....[59]....
        /*0168*/ 	.word	0xffffffff


	//----- nvinfo : EIATTR_COOP_GROUP_INSTR_OFFSETS
	.align		4
.L_270:
        /*016c*/ 	.byte	0x04, 0x28
        /*016e*/ 	.short	(.L_272 - .L_271)


	//   ....[0]....
.L_271:
        /*0170*/ 	.word	0x00000cd0


	//   ....[1]....
        /*0174*/ 	.word	0x00000d00


	//   ....[2]....
        /*0178*/ 	.word	0x00000d20


	//   ....[3]....
        /*017c*/ 	.word	0x00000d30


	//   ....[4]....
        /*0180*/ 	.word	0x00000ec0


	//   ....[5]....
        /*0184*/ 	.word	0x00000ef0


	//   ....[6]....
        /*0188*/ 	.word	0x00000f20


	//   ....[7]....
        /*018c*/ 	.word	0x00000f40


	//   ....[8]....
        /*0190*/ 	.word	0x000010c0


	//   ....[9]....
        /*0194*/ 	.word	0x00001100


	//   ....[10]....
        /*0198*/ 	.word	0x00001130


	//   ....[11]....
        /*019c*/ 	.word	0x00001140


	//   ....[12]....
        /*01a0*/ 	.word	0x000012c0


	//   ....[13]....
        /*01a4*/ 	.word	0x000012f0


	//   ....[14]....
        /*01a8*/ 	.word	0x00001320


	//   ....[15]....
        /*01ac*/ 	.word	0x00001340


	//   ....[16]....
        /*01b0*/ 	.word	0x000014c0


	//   ....[17]....
        /*01b4*/ 	.word	0x000014f0


	//   ....[18]....
        /*01b8*/ 	.word	0x00001520


	//   ....[19]....
        /*01bc*/ 	.word	0x00001540


	//   ....[20]....
        /*01c0*/ 	.word	0x000022b0


	//   ....[21]....
        /*01c4*/ 	.word	0x000022c0


	//   ....[22]....
        /*01c8*/ 	.word	0x000022d0


	//   ....[23]....
        /*01cc*/ 	.word	0x000022f0


	//   ....[24]....
        /*01d0*/ 	.word	0x00002470


	//   ....[25]....
        /*01d4*/ 	.word	0x000024b0


	//   ....[26]....
        /*01d8*/ 	.word	0x000024e0


	//   ....[27]....
        /*01dc*/ 	.word	0x00002500


	//   ....[28]....
        /*01e0*/ 	.word	0x00002680


	//   ....[29]....
        /*01e4*/ 	.word	0x000026c0


	//   ....[30]....
        /*01e8*/ 	.word	0x000026f0


	//   ....[31]....
        /*01ec*/ 	.word	0x00002710


	//   ....[32]....
        /*01f0*/ 	.word	0x00002890


	//   ....[33]....
        /*01f4*/ 	.word	0x000028d0


	//   ....[34]....
        /*01f8*/ 	.word	0x00002900


	//   ....[35]....
        /*01fc*/ 	.word	0x00002920


	//   ....[36]....
        /*0200*/ 	.word	0x00002aa0


	//   ....[37]....
        /*0204*/ 	.word	0x00002ae0


	//   ....[38]....
        /*0208*/ 	.word	0x00002b10


	//   ....[39]....
        /*020c*/ 	.word	0x00002b30


	//   ....[40]....
        /*0210*/ 	.word	0x000051f0


	//   ....[41]....
        /*0214*/ 	.word	0x00005220


	//   ....[42]....
        /*0218*/ 	.word	0x00005240


	//   ....[43]....
        /*021c*/ 	.word	0x00005250


	//   ....[44]....
        /*0220*/ 	.word	0x000053e0


	//   ....[45]....
        /*0224*/ 	.word	0x00005410


	//   ....[46]....
        /*0228*/ 	.word	0x00005440


	//   ....[47]....
        /*022c*/ 	.word	0x00005460


	//   ....[48]....
        /*0230*/ 	.word	0x000055e0


	//   ....[49]....
        /*0234*/ 	.word	0x00005610


	//   ....[50]....
        /*0238*/ 	.word	0x00005640


	//   ....[51]....
        /*023c*/ 	.word	0x00005660


	//   ....[52]....
        /*0240*/ 	.word	0x000057e0


	//   ....[53]....
        /*0244*/ 	.word	0x00005810


	//   ....[54]....
        /*0248*/ 	.word	0x00005840


	//   ....[55]....
        /*024c*/ 	.word	0x00005860


	//   ....[56]....
        /*0250*/ 	.word	0x000059e0


	//   ....[57]....
        /*0254*/ 	.word	0x00005a10


	//   ....[58]....
        /*0258*/ 	.word	0x00005a40


	//   ....[59]....
        /*025c*/ 	.word	0x00005a60


	//----- nvinfo : EIATTR_VRC_CTA_INIT_COUNT
	.align		4
.L_272:
        /*0260*/ 	.byte	0x02, 0x4a
	.zero		1
	.zero		1


	//----- nvinfo : EIATTR_EXIT_INSTR_OFFSETS
	.align		4
        /*0264*/ 	.byte	0x04, 0x1c
        /*0266*/ 	.short	(.L_274 - .L_273)


	//   ....[0]....
.L_273:
        /*0268*/ 	.word	0x00006710


	//   ....[1]....
        /*026c*/ 	.word	0x00006770


	//----- nvinfo : EIATTR_MAX_THREADS
	.align		4
.L_274:
        /*0270*/ 	.byte	0x04, 0x05
        /*0272*/ 	.short	(.L_276 - .L_275)
.L_275:
        /*0274*/ 	.word	0x00000100
        /*0278*/ 	.word	0x00000001
        /*027c*/ 	.word	0x00000001


	//----- nvinfo : EIATTR_CRS_STACK_SIZE
	.align		4
.L_276:
        /*0280*/ 	.byte	0x04, 0x1e
        /*0282*/ 	.short	(.L_278 - .L_277)
.L_277:
        /*0284*/ 	.word	0x00000000


	//----- nvinfo : EIATTR_CBANK_PARAM_SIZE
	.align		4
.L_278:
        /*0288*/ 	.byte	0x03, 0x19
        /*028a*/ 	.short	0x0051


	//----- nvinfo : EIATTR_PARAM_CBANK
	.align		4
        /*028c*/ 	.byte	0x04, 0x0a
        /*028e*/ 	.short	(.L_280 - .L_279)
	.align		4
.L_279:
        /*0290*/ 	.word	index@(.nv.constant0._ZN6thrust24THRUST_300001_SM_1000_NS8cuda_cub4core6detail13_kernel_agentINS1_8__reduce11ReduceAgentINS0_12zip_iteratorIN4cuda3std3__45tupleIJNS0_10device_ptrIdEENS0_17counting_iteratorIlNS0_11use_defaultESF_SF_EEEEEEEPNSB_IJdlEEESJ_iNS1_9__extrema9arg_max_fIdl13compare_valueEEEEJSI_SK_iN3cub18CUB_300001_SM_100013GridEvenShareIiEENSR_9GridQueueIjEESO_EEEvDpT0_)
        /*0294*/ 	.short	0x0380
        /*0296*/ 	.short	0x0051


	//----- nvinfo : EIATTR_SW_WAR
	.align		4
.L_280:
        /*0298*/ 	.byte	0x04, 0x36
        /*029a*/ 	.short	(.L_282 - .L_281)
.L_281:
        /*029c*/ 	.word	0x00000008
.L_282:


//--------------------- .nv.info._ZN6thrust24THRUST_300001_SM_1000_NS8cuda_cub4core6detail13_kernel_agentINS1_8__reduce11ReduceAgentINS0_12zip_iteratorIN4cuda3std3__45tupleIJNS0_10device_ptrIdEENS0_17counting_iteratorIlNS0_11use_defaultESF_SF_EEEEEEEPNSB_IJdlEEESJ_iNS1_9__extrema9arg_max_fIdl13compare_valueEEEEJSI_SK_iSO_EEEvDpT0_ --------------------------
	.section	.nv.info._ZN6thrust24THRUST_300001_SM_1000_NS8cuda_cub4core6detail13_kernel_agentINS1_8__reduce11ReduceAgentINS0_12zip_iteratorIN4cuda3std3__45tupleIJNS0_10device_ptrIdEENS0_17counting_iteratorIlNS0_11use_defaultESF_SF_EEEEEEEPNSB_IJdlEEESJ_iNS1_9__extrema9arg_max_fIdl13compare_valueEEEEJSI_SK_iSO_EEEvDpT0_,"",@"SHT_CUDA_INFO"
	.sectionflags	@""
	.align	4


	//----- nvinfo : EIATTR_CUDA_API_VERSION
	.align		4
        /*0000*/ 	.byte	0x04, 0x37
        /*0002*/ 	.short	(.L_284 - .L_283)
.L_283:
        /*0004*/ 	.word	0x00000082


	//----- nvinfo : EIATTR_KPARAM_INFO
	.align		4
.L_284:
        /*0008*/ 	.byte	0x04, 0x17
        /*000a*/ 	.short	(.L_286 - .L_285)
.L_285:
        /*000c*/ 	.word	0x00000000
        /*0010*/ 	.short	0x0003
        /*0012*/ 	.short	0x001c
        /*0014*/ 	.byte	0x00, 0xf0, 0x05, 0x00


	//----- nvinfo : EIATTR_KPARAM_INFO
	.align		4
.L_286:
        /*0018*/ 	.byte	0x04, 0x17
        /*001a*/ 	.short	(.L_288 - .L_287)
.L_287:
        /*001c*/ 	.word	0x00000000
        /*0020*/ 	.short	0x0002
        /*0022*/ 	.short	0x0018
        /*0024*/ 	.byte	0x00, 0xf0, 0x11, 0x00


	//----- nvinfo : EIATTR_KPARAM_INFO
	.align		4
.L_288:
        /*0028*/ 	.byte	0x04, 0x17
        /*002a*/ 	.short	(.L_290 - .L_289)
.L_289:
        /*002c*/ 	.word	0x00000000
        /*0030*/ 	.short	0x0001
        /*0032*/ 	.short	0x0010
        /*0034*/ 	.byte	0x00, 0xf5, 0x21, 0x00


	//----- nvinfo : EIATTR_KPARAM_INFO
	.align		4
.L_290:
        /*0038*/ 	.byte	0x04, 0x17
        /*003a*/ 	.short	(.L_292 - .L_291)
.L_291:
        /*003c*/ 	.word	0x00000000
        /*0040*/ 	.short	0x0000
        /*0042*/ 	.short	0x0000
        /*0044*/ 	.byte	0x00, 0xf0, 0x41, 0x00


	//----- nvinfo : EIATTR_SPARSE_MMA_MASK
	.align		4
.L_292:
        /*0048*/ 	.byte	0x03, 0x50
        /*004a*/ 	.short	0x0000


	//----- nvinfo : EIATTR_MAXREG_COUNT
	.align		4
        /*004c*/ 	.byte	0x03, 0x1b
        /*004e*/ 	.short	0x00ff


	//----- nvinfo : EIATTR_NUM_BARRIERS
	.align		4
        /*0050*/ 	.byte	0x02, 0x4c
        /*0052*/ 	.byte	0x01
	.zero		1


	//----- nvinfo : EIATTR_MERCURY_ISA_VERSION
	.align		4
        /*0054*/ 	.byte	0x03, 0x5f
        /*0056*/ 	.short	0x0101


	//----- nvinfo : EIATTR_COOP_GROUP_MASK_REGIDS
	.align		4
        /*0058*/ 	.byte	0x04, 0x29
        /*005a*/ 	.short	(.L_294 - .L_293)


	//   ....[0]....
.L_293:
        /*005c*/ 	.word	0xffffffff


	//   ....[1]....
        /*0060*/ 	.word	0xffffffff


	//   ....[2]....
        /*0064*/ 	.word	0xffffffff


	//   ....[3]....
        /*0068*/ 	.word	0xffffffff


	//   ....[4]....
        /*006c*/ 	.word	0xffffffff


	//   ....[5]....
        /*0070*/ 	.word	0xffffffff


	//   ....[6]....
        /*0074*/ 	.word	0xffffffff


	//   ....[7]....
        /*0078*/ 	.word	0xffffffff


	//   ....[8]....
        /*007c*/ 	.word	0xffffffff


	//   ....[9]....
        /*0080*/ 	.word	0xffffffff


	//   ....[10]....
        /*0084*/ 	.word	0xffffffff


	//   ....[11]....
        /*0088*/ 	.word	0xffffffff


	//   ....[12]....
        /*008c*/ 	.word	0xffffffff


	//   ....[13]....
        /*0090*/ 	.word	0xffffffff


	//   ....[14]....
        /*0094*/ 	.word	0xffffffff


	//   ....[15]....
        /*0098*/ 	.word	0xffffffff


	//   ....[16]....
        /*009c*/ 	.word	0xffffffff


	//   ....[17]....
        /*00a0*/ 	.word	0xffffffff


	//   ....[18]....
        /*00a4*/ 	.word	0xffffffff


	//   ....[19]....
        /*00a8*/ 	.word	0xffffffff


	//   ....[20]....
        /*00ac*/ 	.word	0xffffffff


	//   ....[21]....
        /*00b0*/ 	.word	0xffffffff


	//   ....[22]....
        /*00b4*/ 	.word	0xffffffff


	//   ....[23]....
        /*00b8*/ 	.word	0xffffffff


	//   ....[24]....
        /*00bc*/ 	.word	0xffffffff


	//   ....[25]....
        /*00c0*/ 	.word	0xffffffff


	//   ....[26]....
        /*00c4*/ 	.word	0xffffffff


	//   ....[27]....
        /*00c8*/ 	.word	0xffffffff


	//   ....[28]....
        /*00cc*/ 	.word	0xffffffff


	//   ....[29]....
        /*00d0*/ 	.word	0xffffffff


	//   ....[30]....
        /*00d4*/ 	.word	0xffffffff


	//   ....[31]....
        /*00d8*/ 	.word	0xffffffff


	//   ....[32]....
        /*00dc*/ 	.word	0xffffffff


	//   ....[33]....
        /*00e0*/ 	.word	0xffffffff


	//   ....[34]....
        /*00e4*/ 	.word	0xffffffff


	//   ....[35]....
        /*00e8*/ 	.word	0xffffffff


	//   ....[36]....
        /*00ec*/ 	.word	0xffffffff


	//   ....[37]....
        /*00f0*/ 	.word	0xffffffff


	//   ....[38]....
        /*00f4*/ 	.word	0xffffffff


	//   ....[39]....
        /*00f8*/ 	.word	0xffffffff


	//   ....[40]....
        /*00fc*/ 	.word	0xffffffff


	//   ....[41]....
        /*0100*/ 	.word	0xffffffff


	//   ....[42]....
        /*0104*/ 	.word	0xffffffff


	//   ....[43]....
        /*0108*/ 	.word	0xffffffff


	//   ....[44]....
        /*010c*/ 	.word	0xffffffff


	//   ....[45]....
        /*0110*/ 	.word	0xffffffff


	//   ....[46]....
        /*0114*/ 	.word	0xffffffff


	//   ....[47]....
        /*0118*/ 	.word	0xffffffff


	//   ....[48]....
        /*011c*/ 	.word	0xffffffff


	//   ....[49]....
        /*0120*/ 	.word	0xffffffff


	//   ....[50]....
        /*0124*/ 	.word	0xffffffff


	//   ....[51]....
        /*0128*/ 	.word	0xffffffff


	//   ....[52]....
        /*012c*/ 	.word	0xffffffff


	//   ....[53]....
        /*0130*/ 	.word	0xffffffff


	//   ....[54]....
        /*0134*/ 	.word	0xffffffff


	//   ....[55]....
        /*0138*/ 	.word	0xffffffff


	//   ....[56]....
        /*013c*/ 	.word	0xffffffff


	//   ....[57]....
        /*0140*/ 	.word	0xffffffff


	//   ....[58]....
        /*0144*/ 	.word	0xffffffff


	//   ....[59]....
        /*0148*/ 	.word	0xffffffff


	//----- nvinfo : EIATTR_COOP_GROUP_INSTR_OFFSETS
	.align		4
.L_294:
        /*014c*/ 	.byte	0x04, 0x28
        /*014e*/ 	.short	(.L_296 - .L_295)


	//   ....[0]....
.L_295:
        /*0150*/ 	.word	0x00000c90


	//   ....[1]....
        /*0154*/ 	.word	0x00000cc0


	//   ....[2]....
        /*0158*/ 	.word	0x00000ce0


	//   ....[3]....
        /*015c*/ 	.word	0x00000cf0


	//   ....[4]....
        /*0160*/ 	.word	0x00000e80


	//   ....[5]....
        /*0164*/ 	.word	0x00000eb0


	//   ....[6]....
        /*0168*/ 	.word	0x00000ee0


	//   ....[7]....
        /*016c*/ 	.word	0x00000f00


	//   ....[8]....
        /*0170*/ 	.word	0x00001080


	//   ....[9]....
        /*0174*/ 	.word	0x000010b0


	//   ....[10]....
        /*0178*/ 	.word	0x000010e0


	//   ....[11]....
        /*017c*/ 	.word	0x00001100


	//   ....[12]....
        /*0180*/ 	.word	0x00001280


	//   ....[13]....
        /*0184*/ 	.word	0x000012b0


	//   ....[14]....
        /*0188*/ 	.word	0x000012e0


	//   ....[15]....
        /*018c*/ 	.word	0x00001300


	//   ....[16]....
        /*0190*/ 	.word	0x00001480


	//   ....[17]....
        /*0194*/ 	.word	0x000014b0


	//   ....[18]....
        /*0198*/ 	.word	0x000014e0


	//   ....[19]....
        /*019c*/ 	.word	0x00001500


	//   ....[20]....
        /*01a0*/ 	.word	0x00002260


	//   ....[21]....
        /*01a4*/ 	.word	0x00002270


	//   ....[22]....
        /*01a8*/ 	.word	0x00002280


	//   ....[23]....
        /*01ac*/ 	.word	0x000022a0


	//   ....[24]....
        /*01b0*/ 	.word	0x00002420


	//   ....[25]....
        /*01b4*/ 	.word	0x00002460


	//   ....[26]....
        /*01b8*/ 	.word	0x00002490


	//   ....[27]....
        /*01bc*/ 	.word	0x000024b0


	//   ....[28]....
        /*01c0*/ 	.word	0x00002630


	//   ....[29]....
        /*01c4*/ 	.word	0x00002670


	//   ....[30]....
        /*01c8*/ 	.word	0x000026a0


	//   ....[31]....
        /*01cc*/ 	.word	0x000026c0


	//   ....[32]....
        /*01d0*/ 	.word	0x00002840


	//   ....[33]....
        /*01d4*/ 	.word	0x00002880


	//   ....[34]....
        /*01d8*/ 	.word	0x000028b0


	//   ....[35]....
        /*01dc*/ 	.word	0x000028d0


	//   ....[36]....
        /*01e0*/ 	.word	0x00002a50


	//   ....[37]....
        /*01e4*/ 	.word	0x00002a90


	//   ....[38]....
        /*01e8*/ 	.word	0x00002ac0


	//   ....[39]....
        /*01ec*/ 	.word	0x00002ae0


	//   ....[40]....
        /*01f0*/ 	.word	0x00004f90


	//   ....[41]....
        /*01f4*/ 	.word	0x00004fc0


	//   ....[42]....
        /*01f8*/ 	.word	0x00004fe0


	//   ....[43]....
        /*01fc*/ 	.word	0x00004ff0


	//   ....[44]....
        /*0200*/ 	.word	0x00005180


	//   ....[45]....
        /*0204*/ 	.word	0x000051b0


	//   ....[46]....
        /*0208*/ 	.word	0x000051e0


	//   ....[47]....
        /*020c*/ 	.word	0x00005200


	//   ....[48]....
        /*0210*/ 	.word	0x00005380


	//   ....[49]....
        /*0214*/ 	.word	0x000053b0


	//   ....[50]....
        /*0218*/ 	.word	0x000053e0


	//   ....[51]....
        /*021c*/ 	.word	0x00005400


	//   ....[52]....
        /*0220*/ 	.word	0x00005580


	//   ....[53]....
        /*0224*/ 	.word	0x000055c0


	//   ....[54]....
        /*0228*/ 	.word	0x000055f0


	//   ....[55]....
        /*022c*/ 	.word	0x00005600


	//   ....[56]....
        /*0230*/ 	.word	0x00005780


	//   ....[57]....
        /*0234*/ 	.word	0x000057b0


	//   ....[58]....
        /*0238*/ 	.word	0x000057e0


	//   ....[59]....
        /*023c*/ 	.word	0x00005800


	//----- nvinfo : EIATTR_VRC_CTA_INIT_COUNT
	.align		4
.L_296:
        /*0240*/ 	.byte	0x02, 0x4a
	.zero		1
	.zero		1


	//----- nvinfo : EIATTR_EXIT_INSTR_OFFSETS
	.align		4
        /*0244*/ 	.byte	0x04, 0x1c
        /*0246*/ 	.short	(.L_298 - .L_297)


	//   ....[0]....
.L_297:
        /*0248*/ 	.word	0x00000030


	//   ....[1]....
        /*024c*/ 	.word	0x000064a0


	//   ....[2]....
        /*0250*/ 	.word	0x000064e0


	//----- nvinfo : EIATTR_MAX_THREADS
	.align		4
.L_298:
        /*0254*/ 	.byte	0x04, 0x05
        /*0256*/ 	.short	(.L_300 - .L_299)
.L_299:
        /*0258*/ 	.word	0x00000100
        /*025c*/ 	.word	0x00000001
        /*0260*/ 	.word	0x00000001


	//----- nvinfo : EIATTR_CRS_STACK_SIZE
	.align		4
.L_300:
        /*0264*/ 	.byte	0x04, 0x1e
        /*0266*/ 	.short	(.L_302 - .L_301)
.L_301:
        /*0268*/ 	.word	0x00000000


	//----- nvinfo : EIATTR_CBANK_PARAM_SIZE
	.align		4
.L_302:
        /*026c*/ 	.byte	0x03, 0x19
        /*026e*/ 	.short	0x001d


	//----- nvinfo : EIATTR_PARAM_CBANK
	.align		4
        /*0270*/ 	.byte	0x04, 0x0a
        /*0272*/ 	.short	(.L_304 - .L_303)
	.align		4
.L_303:
        /*0274*/ 	.word	index@(.nv.constant0._ZN6thrust24THRUST_300001_SM_1000_NS8cuda_cub4core6detail13_kernel_agentINS1_8__reduce11ReduceAgentINS0_12zip_iteratorIN4cuda3std3__45tupleIJNS0_10device_ptrIdEENS0_17counting_iteratorIlNS0_11use_defaultESF_SF_EEEEEEEPNSB_IJdlEEESJ_iNS1_9__extrema9arg_max_fIdl13compare_valueEEEEJSI_SK_iSO_EEEvDpT0_)
        /*0278*/ 	.short	0x0380
        /*027a*/ 	.short	0x001d


	//----- nvinfo : EIATTR_SW_WAR
	.align		4
.L_304:
        /*027c*/ 	.byte	0x04, 0x36
        /*027e*/ 	.short	(.L_306 - .L_305)
.L_305:
        /*0280*/ 	.word	0x00000008
.L_306:


//--------------------- .nv.info._Z6kernelPdS_i   --------------------------
	.section	.nv.info._Z6kernelPdS_i,"",@"SHT_CUDA_INFO"
	.sectionflags	@""
	.align	4


	//----- nvinfo : EIATTR_CUDA_API_VERSION
	.align		4
        /*0000*/ 	.byte	0x04, 0x37
        /*0002*/ 	.short	(.L_308 - .L_307)
.L_307:
        /*0004*/ 	.word	0x00000082


	//----- nvinfo : EIATTR_KPARAM_INFO
	.align		4
.L_308:
        /*0008*/ 	.byte	0x04, 0x17
        /*000a*/ 	.short	(.L_310 - .L_309)
.L_309:
        /*000c*/ 	.word	0x00000000
        /*0010*/ 	.short	0x0002
        /*0012*/ 	.short	0x0010
        /*0014*/ 	.byte	0x00, 0xf0, 0x11, 0x00


	//----- nvinfo : EIATTR_KPARAM_INFO
	.align		4
.L_310:
        /*0018*/ 	.byte	0x04, 0x17
        /*001a*/ 	.short	(.L_312 - .L_311)
.L_311:
        /*001c*/ 	.word	0x00000000
        /*0020*/ 	.short	0x0001
        /*0022*/ 	.short	0x0008
        /*0024*/ 	.byte	0x00, 0xf5, 0x21, 0x00


	//----- nvinfo : EIATTR_KPARAM_INFO
	.align		4
.L_312:
        /*0028*/ 	.byte	0x04, 0x17
        /*002a*/ 	.short	(.L_314 - .L_313)
.L_313:
        /*002c*/ 	.word	0x00000000
        /*0030*/ 	.short	0x0000
        /*0032*/ 	.short	0x0000
        /*0034*/ 	.byte	0x00, 0xf5, 0x21, 0x00


	//----- nvinfo : EIATTR_SPARSE_MMA_MASK
	.align		4
.L_314:
        /*0038*/ 	.byte	0x03, 0x50
        /*003a*/ 	.short	0x0000


	//----- nvinfo : EIATTR_MAXREG_COUNT
	.align		4
        /*003c*/ 	.byte	0x03, 0x1b
        /*003e*/ 	.short	0x00ff


	//----- nvinfo : EIATTR_MERCURY_ISA_VERSION
	.align		4
        /*0040*/ 	.byte	0x03, 0x5f
        /*0042*/ 	.short	0x0101


	//----- nvinfo : EIATTR_VRC_CTA_INIT_COUNT
	.align		4
        /*0044*/ 	.byte	0x02, 0x4a
	.zero		1
	.zero		1


	//----- nvinfo : EIATTR_EXIT_INSTR_OFFSETS
	.align		4
        /*0048*/ 	.byte	0x04, 0x1c
        /*004a*/ 	.short	(.L_316 - .L_315)


	//   ....[0]....
.L_315:
        /*004c*/ 	.word	0x00000610


	//   ....[1]....
        /*0050*/ 	.word	0x000015a0


	//----- nvinfo : EIATTR_CRS_STACK_SIZE
	.align		4
.L_316:
        /*0054*/ 	.byte	0x04, 0x1e
        /*0056*/ 	.short	(.L_318 - .L_317)
.L_317:
        /*0058*/ 	.word	0x00000000


	//----- nvinfo : EIATTR_CBANK_PARAM_SIZE
	.align		4
.L_318:
        /*005c*/ 	.byte	0x03, 0x19
        /*005e*/ 	.short	0x0014


	//----- nvinfo : EIATTR_PARAM_CBANK
	.align		4
        /*0060*/ 	.byte	0x04, 0x0a
        /*0062*/ 	.short	(.L_320 - .L_319)
	.align		4
.L_319:
        /*0064*/ 	.word	index@(.nv.constant0._Z6kernelPdS_i)
        /*0068*/ 	.short	0x0380
        /*006a*/ 	.short	0x0014


	//----- nvinfo : EIATTR_SW_WAR
	.align		4
.L_320:
        /*006c*/ 	.byte	0x04, 0x36
        /*006e*/ 	.short	(.L_322 - .L_321)
.L_321:
        /*0070*/ 	.word	0x00000008
.L_322:


//--------------------- .nv.info._Z11nullifyDownPdS_ii --------------------------
	.section	.nv.info._Z11nullifyDownPdS_ii,"",@"SHT_CUDA_INFO"
	.sectionflags	@""
	.align	4


	//----- nvinfo : EIATTR_CUDA_API_VERSION
	.align		4
        /*0000*/ 	.byte	0x04, 0x37
        /*0002*/ 	.short	(.L_324 - .L_323)
.L_323:
        /*0004*/ 	.word	0x00000082


	//----- nvinfo : EIATTR_KPARAM_INFO
	.align		4
.L_324:
        /*0008*/ 	.byte	0x04, 0x17
        /*000a*/ 	.short	(.L_326 - .L_325)
.L_325:
        /*000c*/ 	.word	0x00000000
        /*0010*/ 	.short	0x0003
        /*0012*/ 	.short	0x0014
        /*0014*/ 	.byte	0x00, 0xf0, 0x11, 0x00


	//----- nvinfo : EIATTR_KPARAM_INFO
	.align		4
.L_326:
        /*0018*/ 	.byte	0x04, 0x17
        /*001a*/ 	.short	(.L_328 - .L_327)
.L_327:
        /*001c*/ 	.word	0x00000000
        /*0020*/ 	.short	0x0002
        /*0022*/ 	.short	0x0010
        /*0024*/ 	.byte	0x00, 0xf0, 0x11, 0x00


	//----- nvinfo : EIATTR_KPARAM_INFO
	.align		4
.L_328:
        /*0028*/ 	.byte	0x04, 0x17
        /*002a*/ 	.short	(.L_330 - .L_329)
.L_329:
        /*002c*/ 	.word	0x00000000
        /*0030*/ 	.short	0x0001
        /*0032*/ 	.short	0x0008
        /*0034*/ 	.byte	0x00, 0xf5, 0x21, 0x00


	//----- nvinfo : EIATTR_KPARAM_INFO
	.align		4
.L_330:
        /*0038*/ 	.byte	0x04, 0x17
        /*003a*/ 	.short	(.L_332 - .L_331)
.L_331:
        /*003c*/ 	.word	0x00000000
        /*0040*/ 	.short	0x0000
        /*0042*/ 	.short	0x0000
        /*0044*/ 	.byte	0x00, 0xf5, 0x21, 0x00


	//----- nvinfo : EIATTR_SPARSE_MMA_MASK
	.align		4
.L_332:
        /*0048*/ 	.byte	0x03, 0x50
        /*004a*/ 	.short	0x0000


	//----- nvinfo : EIATTR_MAXREG_COUNT
	.align		4
        /*004c*/ 	.byte	0x03, 0x1b
        /*004e*/ 	.short	0x00ff


	//----- nvinfo : EIATTR_MERCURY_ISA_VERSION
	.align		4
        /*0050*/ 	.byte	0x03, 0x5f
        /*0052*/ 	.short	0x0101


	//----- nvinfo : EIATTR_VRC_CTA_INIT_COUNT
	.align		4
        /*0054*/ 	.byte	0x02, 0x4a
	.zero		1
	.zero		1


	//----- nvinfo : EIATTR_EXIT_INSTR_OFFSETS
	.align		4
        /*0058*/ 	.byte	0x04, 0x1c
        /*005a*/ 	.short	(.L_334 - .L_333)


	//   ....[0]....
.L_333:
        /*005c*/ 	.word	0x000000a0


	//   ....[1]....
        /*0060*/ 	.word	0x000024d0


	//----- nvinfo : EIATTR_CRS_STACK_SIZE
	.align		4
.L_334:
        /*0064*/ 	.byte	0x04, 0x1e
        /*0066*/ 	.short	(.L_336 - .L_335)
.L_335:
        /*0068*/ 	.word	0x00000000


	//----- nvinfo : EIATTR_CBANK_PARAM_SIZE
	.align		4
.L_336:
        /*006c*/ 	.byte	0x03, 0x19
        /*006e*/ 	.short	0x0018


	//----- nvinfo : EIATTR_PARAM_CBANK
	.align		4
        /*0070*/ 	.byte	0x04, 0x0a
        /*0072*/ 	.short	(.L_338 - .L_337)
	.align		4
.L_337:
        /*0074*/ 	.word	index@(.nv.constant0._Z11nullifyDownPdS_ii)
        /*0078*/ 	.short	0x0380
        /*007a*/ 	.short	0x0018


	//----- nvinfo : EIATTR_SW_WAR
	.align		4
.L_338:
        /*007c*/ 	.byte	0x04, 0x36
        /*007e*/ 	.short	(.L_340 - .L_339)
.L_339:
        /*0080*/ 	.word	0x00000008
.L_340:


//--------------------- .nv.info._Z4swapPdS_iii   --------------------------
	.section	.nv.info._Z4swapPdS_iii,"",@"SHT_CUDA_INFO"
	.sectionflags	@""
	.align	4


	//----- nvinfo : EIATTR_CUDA_API_VERSION
	.align		4
        /*0000*/ 	.byte	0x04, 0x37
        /*0002*/ 	.short	(.L_342 - .L_341)
.L_341:
        /*0004*/ 	.word	0x00000082


	//----- nvinfo : EIATTR_KPARAM_INFO
	.align		4
.L_342:
        /*0008*/ 	.byte	0x04, 0x17
        /*000a*/ 	.short	(.L_344 - .L_343)
.L_343:
        /*000c*/ 	.word	0x00000000
        /*0010*/ 	.short	0x0004
        /*0012*/ 	.short	0x0018
        /*0014*/ 	.byte	0x00, 0xf0, 0x11, 0x00


	//----- nvinfo : EIATTR_KPARAM_INFO
	.align		4
.L_344:
        /*0018*/ 	.byte	0x04, 0x17
        /*001a*/ 	.short	(.L_346 - .L_345)
.L_345:
        /*001c*/ 	.word	0x00000000
        /*0020*/ 	.short	0x0003
        /*0022*/ 	.short	0x0014
        /*0024*/ 	.byte	0x00, 0xf0, 0x11, 0x00


	//----- nvinfo : EIATTR_KPARAM_INFO
	.align		4
.L_346:
        /*0028*/ 	.byte	0x04, 0x17
        /*002a*/ 	.short	(.L_348 - .L_347)
.L_347:
        /*002c*/ 	.word	0x00000000
        /*0030*/ 	.short	0x0002
        /*0032*/ 	.short	0x0010
        /*0034*/ 	.byte	0x00, 0xf0, 0x11, 0x00


	//----- nvinfo : EIATTR_KPARAM_INFO
	.align		4
.L_348:
        /*0038*/ 	.byte	0x04, 0x17
        /*003a*/ 	.short	(.L_350 - .L_349)
.L_349:
        /*003c*/ 	.word	0x00000000
        /*0040*/ 	.short	0x0001
        /*0042*/ 	.short	0x0008
        /*0044*/ 	.byte	0x00, 0xf5, 0x21, 0x00


	//----- nvinfo : EIATTR_KPARAM_INFO
	.align		4
.L_350:
        /*0048*/ 	.byte	0x04, 0x17
        /*004a*/ 	.short	(.L_352 - .L_351)
.L_351:
        /*004c*/ 	.word	0x00000000
        /*0050*/ 	.short	0x0000
        /*0052*/ 	.short	0x0000
        /*0054*/ 	.byte	0x00, 0xf5, 0x21, 0x00


	//----- nvinfo : EIATTR_SPARSE_MMA_MASK
	.align		4
.L_352:
        /*0058*/ 	.byte	0x03, 0x50
        /*005a*/ 	.short	0x0000


	//----- nvinfo : EIATTR_MAXREG_COUNT
	.align		4
        /*005c*/ 	.byte	0x03, 0x1b
        /*005e*/ 	.short	0x00ff


	//----- nvinfo : EIATTR_MERCURY_ISA_VERSION
	.align		4
        /*0060*/ 	.byte	0x03, 0x5f
        /*0062*/ 	.short	0x0101


	//----- nvinfo : EIATTR_VRC_CTA_INIT_COUNT
	.align		4
        /*0064*/ 	.byte	0x02, 0x4a
	.zero		1
	.zero		1


	//----- nvinfo : EIATTR_EXIT_INSTR_OFFSETS
	.align		4
        /*0068*/ 	.byte	0x04, 0x1c
        /*006a*/ 	.short	(.L_354 - .L_353)


	//   ....[0]....
.L_353:
        /*006c*/ 	.word	0x00000090


	//   ....[1]....
        /*0070*/ 	.word	0x00000430


	//   ....[2]....
        /*0074*/ 	.word	0x00000850


	//----- nvinfo : EIATTR_CRS_STACK_SIZE
	.align		4
.L_354:
        /*0078*/ 	.byte	0x04, 0x1e
        /*007a*/ 	.short	(.L_356 - .L_355)
.L_355:
        /*007c*/ 	.word	0x00000000


	//----- nvinfo : EIATTR_CBANK_PARAM_SIZE
	.align		4
.L_356:
        /*0080*/ 	.byte	0x03, 0x19
        /*0082*/ 	.short	0x001c


	//----- nvinfo : EIATTR_PARAM_CBANK
	.align		4
        /*0084*/ 	.byte	0x04, 0x0a
        /*0086*/ 	.short	(.L_358 - .L_357)
	.align		4
.L_357:
        /*0088*/ 	.word	index@(.nv.constant0._Z4swapPdS_iii)
        /*008c*/ 	.short	0x0380
        /*008e*/ 	.short	0x001c


	//----- nvinfo : EIATTR_SW_WAR
	.align		4
.L_358:
        /*0090*/ 	.byte	0x04, 0x36
        /*0092*/ 	.short	(.L_360 - .L_359)
.L_359:
        /*0094*/ 	.word	0x00000008
.L_360:


//--------------------- .nv.callgraph             --------------------------
	.section	.nv.callgraph,"",@"SHT_CUDA_CALLGRAPH"
	.align	4
	.sectionentsize	8
	.align		4
        /*0000*/ 	.word	0x00000000
	.align		4
        /*0004*/ 	.word	0xffffffff
	.align		4
        /*0008*/ 	.word	0x00000000
	.align		4
        /*000c*/ 	.word	0xfffffffe
	.align		4
        /*0010*/ 	.word	0x00000000
	.align		4
        /*0014*/ 	.word	0xfffffffd
	.align		4
        /*0018*/ 	.word	0x00000000
	.align		4
        /*001c*/ 	.word	0xfffffffc


//--------------------- .nv.constant4             --------------------------
	.section	.nv.constant4,"a",@progbits
	.align	8
	.align		8
.nv.constant4:
        /*0000*/ 	.dword	_ZN34_INTERNAL_07932400_4_k_cu_8bf9034d4cuda3std3__45__cpo5beginE
	.align		8
        /*0008*/ 	.dword	_ZN34_INTERNAL_07932400_4_k_cu_8bf9034d4cuda3std3__45__cpo3endE
	.align		8
        /*0010*/ 	.dword	_ZN34_INTERNAL_07932400_4_k_cu_8bf9034d4cuda3std3__45__cpo6cbeginE
	.align		8
        /*0018*/ 	.dword	_ZN34_INTERNAL_07932400_4_k_cu_8bf9034d4cuda3std3__45__cpo4cendE
	.align		8
        /*0020*/ 	.dword	_ZN34_INTERNAL_07932400_4_k_cu_8bf9034d4cuda3std3__45__cpo6rbeginE
	.align		8
        /*0028*/ 	.dword	_ZN34_INTERNAL_07932400_4_k_cu_8bf9034d4cuda3std3__45__cpo4rendE
	.align		8
        /*0030*/ 	.dword	_ZN34_INTERNAL_07932400_4_k_cu_8bf9034d4cuda3std3__45__cpo7crbeginE
	.align		8
        /*0038*/ 	.dword	_ZN34_INTERNAL_07932400_4_k_cu_8bf9034d4cuda3std3__45__cpo5crendE
	.align		8
        /*0040*/ 	.dword	_ZN34_INTERNAL_07932400_4_k_cu_8bf9034d4cuda3std3__436_GLOBAL__N__07932400_4_k_cu_8bf9034d6ignoreE
	.align		8
        /*0048*/ 	.dword	_ZN34_INTERNAL_07932400_4_k_cu_8bf9034d4cuda3std3__419piecewise_constructE
	.align		8
        /*0050*/ 	.dword	_ZN34_INTERNAL_07932400_4_k_cu_8bf9034d4cuda3std3__48in_placeE
	.align		8
        /*0058*/ 	.dword	_ZN34_INTERNAL_07932400_4_k_cu_8bf9034d4cuda3std3__420unreachable_sentinelE
	.align		8
        /*0060*/ 	.dword	_ZN34_INTERNAL_07932400_4_k_cu_8bf9034d4cuda3std3__47nulloptE
	.align		8
        /*0068*/ 	.dword	_ZN34_INTERNAL_07932400_4_k_cu_8bf9034d4cuda3std3__48unexpectE
	.align		8
        /*0070*/ 	.dword	_ZN34_INTERNAL_07932400_4_k_cu_8bf9034d4cuda3std6ranges3__45__cpo4swapE
	.align		8
        /*0078*/ 	.dword	_ZN34_INTERNAL_07932400_4_k_cu_8bf9034d4cuda3std6ranges3__45__cpo9iter_moveE
	.align		8
        /*0080*/ 	.dword	_ZN34_INTERNAL_07932400_4_k_cu_8bf9034d4cuda3std6ranges3__45__cpo5beginE
	.align		8
        /*0088*/ 	.dword	_ZN34_INTERNAL_07932400_4_k_cu_8bf9034d4cuda3std6ranges3__45__cpo3endE
	.align		8
        /*0090*/ 	.dword	_ZN34_INTERNAL_07932400_4_k_cu_8bf9034d4cuda3std6ranges3__45__cpo6cbeginE
	.align		8
        /*0098*/ 	.dword	_ZN34_INTERNAL_07932400_4_k_cu_8bf9034d4cuda3std6ranges3__45__cpo4cendE
	.align		8
        /*00a0*/ 	.dword	_ZN34_INTERNAL_07932400_4_k_cu_8bf9034d4cuda3std6ranges3__45__cpo7advanceE
	.align		8
        /*00a8*/ 	.dword	_ZN34_INTERNAL_07932400_4_k_cu_8bf9034d4cuda3std6ranges3__45__cpo9iter_swapE
	.align		8
        /*00b0*/ 	.dword	_ZN34_INTERNAL_07932400_4_k_cu_8bf9034d4cuda3std6ranges3__45__cpo4nextE
	.align		8
        /*00b8*/ 	.dword	_ZN34_INTERNAL_07932400_4_k_cu_8bf9034d4cuda3std6ranges3__45__cpo4prevE
	.align		8
        /*00c0*/ 	.dword	_ZN34_INTERNAL_07932400_4_k_cu_8bf9034d4cuda3std6ranges3__45__cpo4dataE
	.align		8
        /*00c8*/ 	.dword	_ZN34_INTERNAL_07932400_4_k_cu_8bf9034d4cuda3std6ranges3__45__cpo5cdataE
	.align		8
        /*00d0*/ 	.dword	_ZN34_INTERNAL_07932400_4_k_cu_8bf9034d4cuda3std6ranges3__45__cpo4sizeE
	.align		8
        /*00d8*/ 	.dword	_ZN34_INTERNAL_07932400_4_k_cu_8bf9034d4cuda3std6ranges3__45__cpo5ssizeE
	.align		8
        /*00e0*/ 	.dword	_ZN34_INTERNAL_07932400_4_k_cu_8bf9034d4cuda3std6ranges3__45__cpo8distanceE
	.align		8
        /*00e8*/ 	.dword	_ZN34_INTERNAL_07932400_4_k_cu_8bf9034d6thrust24THRUST_300001_SM_1000_NS8cuda_cub3parE
	.align		8
        /*00f0*/ 	.dword	_ZN34_INTERNAL_07932400_4_k_cu_8bf9034d6thrust24THRUST_300001_SM_1000_NS8cuda_cub10par_nosyncE
	.align		8
        /*00f8*/ 	.dword	_ZN34_INTERNAL_07932400_4_k_cu_8bf9034d6thrust24THRUST_300001_SM_1000_NS6system6detail10sequential3seqE
	.align		8
        /*0100*/ 	.dword	_ZN34_INTERNAL_07932400_4_k_cu_8bf9034d6thrust24THRUST_300001_SM_1000_NS6system3cpp3parE
	.align		8
        /*0108*/ 	.dword	_ZN34_INTERNAL_07932400_4_k_cu_8bf9034d6thrust24THRUST_300001_SM_1000_NS12placeholders2_1E
	.align		8
        /*0110*/ 	.dword	_ZN34_INTERNAL_07932400_4_k_cu_8bf9034d6thrust24THRUST_300001_SM_1000_NS12placeholders2_2E
	.align		8
        /*0118*/ 	.dword	_ZN34_INTERNAL_07932400_4_k_cu_8bf9034d6thrust24THRUST_300001_SM_1000_NS12placeholders2_3E
	.align		8
        /*0120*/ 	.dword	_ZN34_INTERNAL_07932400_4_k_cu_8bf9034d6thrust24THRUST_300001_SM_1000_NS12placeholders2_4E
	.align		8
        /*0128*/ 	.dword	_ZN34_INTERNAL_07932400_4_k_cu_8bf9034d6thrust24THRUST_300001_SM_1000_NS12placeholders2_5E
	.align		8
        /*0130*/ 	.dword	_ZN34_INTERNAL_07932400_4_k_cu_8bf9034d6thrust24THRUST_300001_SM_1000_NS12placeholders2_6E
	.align		8
        /*0138*/ 	.dword	_ZN34_INTERNAL_07932400_4_k_cu_8bf9034d6thrust24THRUST_300001_SM_1000_NS12placeholders2_7E
	.align		8
        /*0140*/ 	.dword	_ZN34_INTERNAL_07932400_4_k_cu_8bf9034d6thrust24THRUST_300001_SM_1000_NS12placeholders2_8E
	.align		8
        /*0148*/ 	.dword	_ZN34_INTERNAL_07932400_4_k_cu_8bf9034d6thrust24THRUST_300001_SM_1000_NS12placeholders2_9E
	.align		8
        /*0150*/ 	.dword	_ZN34_INTERNAL_07932400_4_k_cu_8bf9034d6thrust24THRUST_300001_SM_1000_NS12placeholders3_10E
	.align		8
        /*0158*/ 	.dword	_ZN34_INTERNAL_07932400_4_k_cu_8bf9034d6thrust24THRUST_300001_SM_1000_NS3seqE
	.align		8
        /*0160*/ 	.dword	_ZN34_INTERNAL_07932400_4_k_cu_8bf9034d6thrust24THRUST_300001_SM_1000_NS6deviceE


//--------------------- .text._ZN3cub18CUB_300001_SM_10006detail11EmptyKernelIvEEvv --------------------------
	.section	.text._ZN3cub18CUB_300001_SM_10006detail11EmptyKernelIvEEvv,"ax",@progbits
	.align	128
        .global         _ZN3cub18CUB_300001_SM_10006detail11EmptyKernelIvEEvv
        .type           _ZN3cub18CUB_300001_SM_10006detail11EmptyKernelIvEEvv,@function
        .size           _ZN3cub18CUB_300001_SM_10006detail11EmptyKernelIvEEvv,(.L_x_786 - _ZN3cub18CUB_300001_SM_10006detail11EmptyKernelIvEEvv)
        .other          _ZN3cub18CUB_300001_SM_10006detail11EmptyKernelIvEEvv,@"STO_CUDA_ENTRY STV_DEFAULT"
_ZN3cub18CUB_300001_SM_10006detail11EmptyKernelIvEEvv:
.text._ZN3cub18CUB_300001_SM_10006detail11EmptyKernelIvEEvv:
[----:B------:R-:W-:Y:S01]  /*0000*/  LDC R1, c[0x0][0x37c] ;  /* 0x0000df00ff017b82 */ /* 0x000fe20000000800 */
[----:B------:R-:W-:Y:S05]  /*0010*/  EXIT ;  /* 0x000000000000794d */ /* 0x000fea0003800000 */
.L_x_0:
[----:B------:R-:W-:-:S00]  /*0020*/  BRA `(.L_x_0) ;  /* 0xfffffffc00fc7947 */ /* 0x000fc0000383ffff */
[----:B------:R-:W-:-:S00]  /*0030*/  NOP ;  /* 0x0000000000007918 */ /* 0x000fc00000000000 */
        /* <DEDUP_REMOVED lines=12> */
.L_x_786:


//--------------------- .text._ZN6thrust24THRUST_300001_SM_1000_NS8cuda_cub4core6detail13_kernel_agentINS1_8__reduce11ReduceAgentIPN4cuda3std3__45tupleIJdlEEESC_SB_lNS1_9__extrema9arg_max_fIdl13compare_valueEEEEJSC_SC_iSG_EEEvDpT0_ --------------------------
	.section	.text._ZN6thrust24THRUST_300001_SM_1000_NS8cuda_cub4core6detail13_kernel_agentINS1_8__reduce11ReduceAgentIPN4cuda3std3__45tupleIJdlEEESC_SB_lNS1_9__extrema9arg_max_fIdl13compare_valueEEEEJSC_SC_iSG_EEEvDpT0_,"ax",@progbits
	.align	128
        .global         _ZN6thrust24THRUST_300001_SM_1000_NS8cuda_cub4core6detail13_kernel_agentINS1_8__reduce11ReduceAgentIPN4cuda3std3__45tupleIJdlEEESC_SB_lNS1_9__extrema9arg_max_fIdl13compare_valueEEEEJSC_SC_iSG_EEEvDpT0_
        .type           _ZN6thrust24THRUST_300001_SM_1000_NS8cuda_cub4core6detail13_kernel_agentINS1_8__reduce11ReduceAgentIPN4cuda3std3__45tupleIJdlEEESC_SB_lNS1_9__extrema9arg_max_fIdl13compare_valueEEEEJSC_SC_iSG_EEEvDpT0_,@function
        .size           _ZN6thrust24THRUST_300001_SM_1000_NS8cuda_cub4core6detail13_kernel_agentINS1_8__reduce11ReduceAgentIPN4cuda3std3__45tupleIJdlEEESC_SB_lNS1_9__extrema9arg_max_fIdl13compare_valueEEEEJSC_SC_iSG_EEEvDpT0_,(.L_x_787 - _ZN6thrust24THRUST_300001_SM_1000_NS8cuda_cub4core6detail13_kernel_agentINS1_8__reduce11ReduceAgentIPN4cuda3std3__45tupleIJdlEEESC_SB_lNS1_9__extrema9arg_max_fIdl13compare_valueEEEEJSC_SC_iSG_EEEvDpT0_)
        .other          _ZN6thrust24THRUST_300001_SM_1000_NS8cuda_cub4core6detail13_kernel_agentINS1_8__reduce11ReduceAgentIPN4cuda3std3__45tupleIJdlEEESC_SB_lNS1_9__extrema9arg_max_fIdl13compare_valueEEEEJSC_SC_iSG_EEEvDpT0_,@"STO_CUDA_ENTRY STV_DEFAULT"
_ZN6thrust24THRUST_300001_SM_1000_NS8cuda_cub4core6detail13_kernel_agentINS1_8__reduce11ReduceAgentIPN4cuda3std3__45tupleIJdlEEESC_SB_lNS1_9__extrema9arg_max_fIdl13compare_valueEEEEJSC_SC_iSG_EEEvDpT0_:
.text._ZN6thrust24THRUST_300001_SM_1000_NS8cuda_cub4core6detail13_kernel_agentINS1_8__reduce11ReduceAgentIPN4cuda3std3__45tupleIJdlEEESC_SB_lNS1_9__extrema9arg_max_fIdl13compare_valueEEEEJSC_SC_iSG_EEEvDpT0_:
[----:B------:R-:W-:Y:S01]  /*0000*/  LDC R1, c[0x0][0x37c] ;  /* 0x0000df00ff017b82 */ /* 0x000fe20000000800 */
[----:B------:R-:W0:Y:S02]  /*0010*/  LDCU UR8, c[0x0][0x390] ;  /* 0x00007200ff0877ac */ /* 0x000e240008000800 */
[----:B0-----:R-:W-:-:S13]  /*0020*/  ISETP.NE.AND P0, PT, RZ, UR8, PT ;  /* 0x00000008ff007c0c */ /* 0x001fda000bf05270 */
[----:B------:R-:W-:Y:S05]  /*0030*/  @!P0 EXIT ;  /* 0x000000000000894d */ /* 0x000fea0003800000 */
[----:B------:R-:W-:Y:S01]  /*0040*/  UISETP.GT.AND UP0, UPT, UR8, 0x4ff, UPT ;  /* 0x000004ff0800788c */ /* 0x000fe2000bf04270 */
[----:B------:R-:W-:Y:S01]  /*0050*/  BSSY.RECONVERGENT B0, `(.L_x_1) ;  /* 0x00006c1000007945 */ /* 0x000fe20003800200 */
[----:B------:R-:W0:Y:S07]  /*0060*/  LDCU.64 UR10, c[0x0][0x358] ;  /* 0x00006b00ff0a77ac */ /* 0x000e2e0008000a00 */
[----:B------:R-:W-:Y:S05]  /*0070*/  BRA.U UP0, `(.L_x_2) ;  /* 0x0000003900807547 */ /* 0x000fea000b800000 */
[----:B------:R-:W1:Y:S01]  /*0080*/  S2R R0, SR_TID.X ;  /* 0x0000000000007919 */ /* 0x000e620000002100 */
[----:B------:R-:W2:Y:S01]  /*0090*/  LDCU UR4, c[0x0][0x390] ;  /* 0x00007200ff0477ac */ /* 0x000ea20008000800 */
[----:B------:R-:W-:Y:S01]  /*00a0*/  BSSY.RECONVERGENT B1, `(.L_x_3) ;  /* 0x000000b000017945 */ /* 0x000fe20003800200 */
[----:B------:R-:W-:Y:S02]  /*00b0*/  CS2R R14, SRZ ;  /* 0x00000000000e7805 */ /* 0x000fe4000001ff00 */
[----:B------:R-:W-:Y:S02]  /*00c0*/  CS2R R12, SRZ ;  /* 0x00000000000c7805 */ /* 0x000fe4000001ff00 */
[----:B-1----:R-:W-:Y:S01]  /*00d0*/  ISETP.GE.AND P0, PT, R0, UR8, PT ;  /* 0x0000000800007c0c */ /* 0x002fe2000bf06270 */
[----:B------:R-:W-:-:S12]  /*00e0*/  IMAD.MOV.U32 R19, RZ, RZ, R0 ;  /* 0x000000ffff137224 */ /* 0x000fd800078e0000 */
[----:B--2---:R-:W-:Y:S05]  /*00f0*/  @P0 BRA `(.L_x_4) ;  /* 0x0000000000140947 */ /* 0x004fea0003800000 */
[----:B------:R-:W1:Y:S02]  /*0100*/  LDC.64 R2, c[0x0][0x380] ;  /* 0x0000e000ff027b82 */ /* 0x000e640000000a00 */
[----:B-1----:R-:W-:-:S05]  /*0110*/  IMAD.WIDE.U32 R2, R0, 0x10, R2 ;  /* 0x0000001000027825 */ /* 0x002fca00078e0002 */
[----:B0-----:R1:W5:Y:S04]  /*0120*/  LDG.E.64.CONSTANT R14, desc[UR10][R2.64] ;  /* 0x0000000a020e7981 */ /* 0x001368000c1e9b00 */
[----:B------:R1:W5:Y:S01]  /*0130*/  LDG.E.64.CONSTANT R12, desc[UR10][R2.64+0x8] ;  /* 0x0000080a020c7981 */ /* 0x000362000c1e9b00 */
[----:B------:R-:W-:-:S07]  /*0140*/  VIADD R19, R0, 0x100 ;  /* 0x0000010000137836 */ /* 0x000fce0000000000 */
.L_x_4:
[----:B0-----:R-:W-:Y:S05]  /*0150*/  BSYNC.RECONVERGENT B1 ;  /* 0x0000000000017941 */ /* 0x001fea0003800200 */
.L_x_3:
[----:B------:R-:W-:Y:S01]  /*0160*/  ISETP.GE.AND P0, PT, R19, UR8, PT ;  /* 0x0000000813007c0c */ /* 0x000fe2000bf06270 */
[----:B------:R-:W-:-:S12]  /*0170*/  BSSY.RECONVERGENT B1, `(.L_x_5) ;  /* 0x0000099000017945 */ /* 0x000fd80003800200 */
[----:B------:R-:W-:Y:S05]  /*0180*/  @P0 BRA `(.L_x_6) ;  /* 0x00000008005c0947 */ /* 0x000fea0003800000 */
[----:B------:R-:W-:Y:S01]  /*0190*/  LOP3.LUT R4, RZ, R19, RZ, 0x33, !PT ;  /* 0x00000013ff047212 */ /* 0x000fe200078e33ff */
[----:B------:R-:W-:Y:S04]  /*01a0*/  BSSY.RECONVERGENT B2, `(.L_x_7) ;  /* 0x000002e000027945 */ /* 0x000fe80003800200 */
[----:B------:R-:W-:-:S05]  /*01b0*/  VIADD R4, R4, UR8 ;  /* 0x0000000804047c36 */ /* 0x000fca0008000000 */
[----:B-1----:R-:W-:-:S04]  /*01c0*/  LOP3.LUT R2, R4, 0x300, RZ, 0xc0, !PT ;  /* 0x0000030004027812 */ /* 0x002fc800078ec0ff */
[----:B------:R-:W-:-:S13]  /*01d0*/  ISETP.NE.AND P0, PT, R2, 0x300, PT ;  /* 0x000003000200780c */ /* 0x000fda0003f05270 */
[----:B------:R-:W-:Y:S05]  /*01e0*/  @!P0 BRA `(.L_x_8) ;  /* 0x0000000000a48947 */ /* 0x000fea0003800000 */
[----:B------:R-:W0:Y:S01]  /*01f0*/  LDC.64 R2, c[0x0][0x380] ;  /* 0x0000e000ff027b82 */ /* 0x000e220000000a00 */
[----:B------:R-:W-:-:S04]  /*0200*/  LEA.HI R5, R4, 0x1, RZ, 0x18 ;  /* 0x0000000104057811 */ /* 0x000fc800078fc0ff */
[----:B------:R-:W-:-:S05]  /*0210*/  LOP3.LUT R5, R5, 0x3, RZ, 0xc0, !PT ;  /* 0x0000000305057812 */ /* 0x000fca00078ec0ff */
[----:B------:R-:W-:Y:S02]  /*0220*/  IMAD.MOV R5, RZ, RZ, -R5 ;  /* 0x000000ffff057224 */ /* 0x000fe400078e0a05 */
[----:B0-----:R-:W-:-:S04]  /*0230*/  IMAD.WIDE.U32 R2, R19, 0x10, R2 ;  /* 0x0000001013027825 */ /* 0x001fc800078e0002 */
[----:B------:R-:W-:-:S07]  /*0240*/  IMAD.MOV.U32 R16, RZ, RZ, R2 ;  /* 0x000000ffff107224 */ /* 0x000fce00078e0002 */
.L_x_11:
[----:B------:R-:W-:-:S05]  /*0250*/  IMAD.MOV.U32 R2, RZ, RZ, R16 ;  /* 0x000000ffff027224 */ /* 0x000fca00078e0010 */
[----:B------:R-:W2:Y:S04]  /*0260*/  LDG.E.64.CONSTANT R8, desc[UR10][R2.64] ;  /* 0x0000000a02087981 */ /* 0x000ea8000c1e9b00 */
[----:B------:R-:W3:Y:S01]  /*0270*/  LDG.E.64.CONSTANT R10, desc[UR10][R2.64+0x8] ;  /* 0x0000080a020a7981 */ /* 0x000ee2000c1e9b00 */
[----:B------:R-:W-:Y:S01]  /*0280*/  VIADD R5, R5, 0x1 ;  /* 0x0000000105057836 */ /* 0x000fe20000000000 */
[----:B------:R-:W-:Y:S01]  /*0290*/  BSSY.RECONVERGENT B3, `(.L_x_9) ;  /* 0x000001b000037945 */ /* 0x000fe20003800200 */
[----:B-----5:R-:W-:Y:S01]  /*02a0*/  IMAD.MOV.U32 R21, RZ, RZ, R13 ;  /* 0x000000ffff157224 */ /* 0x020fe200078e000d */
[----:B------:R-:W-:Y:S01]  /*02b0*/  IADD3 R16, P3, PT, R2, 0x1000, RZ ;  /* 0x0000100002107810 */ /* 0x000fe20007f7e0ff */
[----:B------:R-:W-:Y:S01]  /*02c0*/  IMAD.MOV.U32 R17, RZ, RZ, R12 ;  /* 0x000000ffff117224 */ /* 0x000fe200078e000c */
[----:B------:R-:W-:Y:S01]  /*02d0*/  ISETP.NE.AND P2, PT, R5, RZ, PT ;  /* 0x000000ff0500720c */ /* 0x000fe20003f45270 */
[----:B------:R-:W-:-:S02]  /*02e0*/  IMAD.MOV.U32 R6, RZ, RZ, R14 ;  /* 0x000000ffff067224 */ /* 0x000fc400078e000e */
[----:B------:R-:W-:Y:S01]  /*02f0*/  IMAD.MOV.U32 R7, RZ, RZ, R15 ;  /* 0x000000ffff077224 */ /* 0x000fe200078e000f */
[----:B--2---:R-:W-:Y:S01]  /*0300*/  DSETP.GEU.AND P0, PT, |R14|, |R8|, PT ;  /* 0x400000080e00722a */ /* 0x004fe20003f0e200 */
[----:B------:R-:W-:Y:S02]  /*0310*/  IMAD.MOV.U32 R14, RZ, RZ, R8 ;  /* 0x000000ffff0e7224 */ /* 0x000fe400078e0008 */
[----:B---3--:R-:W-:Y:S02]  /*0320*/  IMAD.MOV.U32 R12, RZ, RZ, R10 ;  /* 0x000000ffff0c7224 */ /* 0x008fe400078e000a */
[----:B------:R-:W-:Y:S02]  /*0330*/  IMAD.MOV.U32 R13, RZ, RZ, R11 ;  /* 0x000000ffff0d7224 */ /* 0x000fe400078e000b */
[----:B------:R-:W-:-:S07]  /*0340*/  IMAD.MOV.U32 R15, RZ, RZ, R9 ;  /* 0x000000ffff0f7224 */ /* 0x000fce00078e0009 */
[----:B------:R-:W-:Y:S05]  /*0350*/  @!P0 BRA `(.L_x_10) ;  /* 0x0000000000388947 */ /* 0x000fea0003800000 */
[----:B------:R-:W-:Y:S01]  /*0360*/  DSETP.GEU.AND P0, PT, |R8|, |R6|, PT ;  /* 0x400000060800722a */ /* 0x000fe20003f0e200 */
[----:B------:R-:W-:Y:S02]  /*0370*/  IMAD.MOV.U32 R14, RZ, RZ, R6 ;  /* 0x000000ffff0e7224 */ /* 0x000fe400078e0006 */
[----:B------:R-:W-:Y:S02]  /*0380*/  IMAD.MOV.U32 R15, RZ, RZ, R7 ;  /* 0x000000ffff0f7224 */ /* 0x000fe400078e0007 */
[----:B------:R-:W-:Y:S02]  /*0390*/  IMAD.MOV.U32 R12, RZ, RZ, R17 ;  /* 0x000000ffff0c7224 */ /* 0x000fe400078e0011 */
[----:B------:R-:W-:-:S07]  /*03a0*/  IMAD.MOV.U32 R13, RZ, RZ, R21 ;  /* 0x000000ffff0d7224 */ /* 0x000fce00078e0015 */
[----:B------:R-:W-:Y:S05]  /*03b0*/  @!P0 BRA `(.L_x_10) ;  /* 0x0000000000208947 */ /* 0x000fea0003800000 */
[CC--:B------:R-:W-:Y:S02]  /*03c0*/  ISETP.GE.U32.AND P1, PT, R17.reuse, R10.reuse, PT ;  /* 0x0000000a1100720c */ /* 0x0c0fe40003f26070 */
[----:B------:R-:W-:Y:S02]  /*03d0*/  ISETP.LT.U32.AND P0, PT, R17, R10, PT ;  /* 0x0000000a1100720c */ /* 0x000fe40003f01070 */
[CC--:B------:R-:W-:Y:S02]  /*03e0*/  ISETP.GE.AND.EX P1, PT, R21.reuse, R11.reuse, PT, P1 ;  /* 0x0000000b1500720c */ /* 0x0c0fe40003f26310 */
[----:B------:R-:W-:Y:S02]  /*03f0*/  ISETP.LT.AND.EX P0, PT, R21, R11, PT, P0 ;  /* 0x0000000b1500720c */ /* 0x000fe40003f01300 */
[----:B------:R-:W-:Y:S02]  /*0400*/  FSEL R14, R6, R8, !P1 ;  /* 0x00000008060e7208 */ /* 0x000fe40004800000 */
[----:B------:R-:W-:-:S02]  /*0410*/  FSEL R15, R7, R9, !P1 ;  /* 0x00000009070f7208 */ /* 0x000fc40004800000 */
[----:B------:R-:W-:Y:S02]  /*0420*/  SEL R12, R17, R10, P0 ;  /* 0x0000000a110c7207 */ /* 0x000fe40000000000 */
[----:B------:R-:W-:-:S07]  /*0430*/  SEL R13, R21, R11, P0 ;  /* 0x0000000b150d7207 */ /* 0x000fce0000000000 */
.L_x_10:
[----:B------:R-:W-:Y:S05]  /*0440*/  BSYNC.RECONVERGENT B3 ;  /* 0x0000000000037941 */ /* 0x000fea0003800200 */
.L_x_9:
[----:B------:R-:W-:Y:S02]  /*0450*/  IMAD.X R3, RZ, RZ, R3, P3 ;  /* 0x000000ffff037224 */ /* 0x000fe400018e0603 */
[----:B------:R-:W-:Y:S01]  /*0460*/  VIADD R19, R19, 0x100 ;  /* 0x0000010013137836 */ /* 0x000fe20000000000 */
[----:B------:R-:W-:Y:S06]  /*0470*/  @P2 BRA `(.L_x_11) ;  /* 0xfffffffc00742947 */ /* 0x000fec000383ffff */
.L_x_8:
[----:B------:R-:W-:Y:S05]  /*0480*/  BSYNC.RECONVERGENT B2 ;  /* 0x0000000000027941 */ /* 0x000fea0003800200 */
.L_x_7:
[----:B------:R-:W0:Y:S01]  /*0490*/  LDC.64 R8, c[0x0][0x380] ;  /* 0x0000e000ff087b82 */ /* 0x000e220000000a00 */
[----:B------:R-:W-:-:S13]  /*04a0*/  ISETP.GE.U32.AND P0, PT, R4, 0x300, PT ;  /* 0x000003000400780c */ /* 0x000fda0003f06070 */
[----:B------:R-:W-:Y:S05]  /*04b0*/  @!P0 BRA `(.L_x_6) ;  /* 0x0000000400908947 */ /* 0x000fea0003800000 */
.L_x_20:
[----:B0-----:R-:W-:-:S05]  /*04c0*/  IMAD.WIDE R20, R19, 0x10, R8 ;  /* 0x0000001013147825 */ /* 0x001fca00078e0208 */
[----:B------:R-:W2:Y:S04]  /*04d0*/  LDG.E.64.CONSTANT R10, desc[UR10][R20.64] ;  /* 0x0000000a140a7981 */ /* 0x000ea8000c1e9b00 */
[----:B------:R-:W3:Y:S04]  /*04e0*/  LDG.E.64.CONSTANT R16, desc[UR10][R20.64+0x8] ;  /* 0x0000080a14107981 */ /* 0x000ee8000c1e9b00 */
[----:B-----5:R0:W5:Y:S04]  /*04f0*/  LDG.E.64.CONSTANT R6, desc[UR10][R20.64+0x1000] ;  /* 0x0010000a14067981 */ /* 0x020168000c1e9b00 */
[----:B------:R0:W5:Y:S01]  /*0500*/  LDG.E.64.CONSTANT R4, desc[UR10][R20.64+0x1008] ;  /* 0x0010080a14047981 */ /* 0x000162000c1e9b00 */
[----:B------:R-:W-:Y:S01]  /*0510*/  BSSY.RECONVERGENT B2, `(.L_x_12) ;  /* 0x0000015000027945 */ /* 0x000fe20003800200 */
[----:B--2---:R-:W-:Y:S01]  /*0520*/  DSETP.GEU.AND P0, PT, |R14|, |R10|, PT ;  /* 0x4000000a0e00722a */ /* 0x004fe20003f0e200 */
[----:B------:R-:W-:-:S02]  /*0530*/  IMAD.MOV.U32 R2, RZ, RZ, R10 ;  /* 0x000000ffff027224 */ /* 0x000fc400078e000a */
[----:B------:R-:W-:Y:S02]  /*0540*/  IMAD.MOV.U32 R3, RZ, RZ, R11 ;  /* 0x000000ffff037224 */ /* 0x000fe400078e000b */
[----:B---3--:R-:W-:Y:S02]  /*0550*/  IMAD.MOV.U32 R23, RZ, RZ, R16 ;  /* 0x000000ffff177224 */ /* 0x008fe400078e0010 */
[----:B------:R-:W-:-:S07]  /*0560*/  IMAD.MOV.U32 R25, RZ, RZ, R17 ;  /* 0x000000ffff197224 */ /* 0x000fce00078e0011 */
[----:B0-----:R-:W-:Y:S05]  /*0570*/  @!P0 BRA `(.L_x_13) ;  /* 0x0000000000388947 */ /* 0x001fea0003800000 */
[----:B------:R-:W-:Y:S01]  /*0580*/  DSETP.GEU.AND P0, PT, |R10|, |R14|, PT ;  /* 0x4000000e0a00722a */ /* 0x000fe20003f0e200 */
[----:B------:R-:W-:Y:S02]  /*0590*/  IMAD.MOV.U32 R23, RZ, RZ, R12 ;  /* 0x000000ffff177224 */ /* 0x000fe400078e000c */
[----:B------:R-:W-:Y:S02]  /*05a0*/  IMAD.MOV.U32 R25, RZ, RZ, R13 ;  /* 0x000000ffff197224 */ /* 0x000fe400078e000d */
[----:B------:R-:W-:Y:S02]  /*05b0*/  IMAD.MOV.U32 R2, RZ, RZ, R14 ;  /* 0x000000ffff027224 */ /* 0x000fe400078e000e */
[----:B------:R-:W-:-:S07]  /*05c0*/  IMAD.MOV.U32 R3, RZ, RZ, R15 ;  /* 0x000000ffff037224 */ /* 0x000fce00078e000f */
[----:B------:R-:W-:Y:S05]  /*05d0*/  @!P0 BRA `(.L_x_13) ;  /* 0x0000000000208947 */ /* 0x000fea0003800000 */
[CC--:B------:R-:W-:Y:S02]  /*05e0*/  ISETP.LT.U32.AND P1, PT, R12.reuse, R16.reuse, PT ;  /* 0x000000100c00720c */ /* 0x0c0fe40003f21070 */
[CC--:B------:R-:W-:Y:S02]  /*05f0*/  ISETP.GE.U32.AND P0, PT, R12.reuse, R16.reuse, PT ;  /* 0x000000100c00720c */ /* 0x0c0fe40003f06070 */
[CC--:B------:R-:W-:Y:S02]  /*0600*/  ISETP.LT.AND.EX P1, PT, R13.reuse, R17.reuse, PT, P1 ;  /* 0x000000110d00720c */ /* 0x0c0fe40003f21310 */
[CC--:B------:R-:W-:Y:S02]  /*0610*/  ISETP.GE.AND.EX P0, PT, R13.reuse, R17.reuse, PT, P0 ;  /* 0x000000110d00720c */ /* 0x0c0fe40003f06300 */
[----:B------:R-:W-:Y:S02]  /*0620*/  SEL R23, R12, R16, P1 ;  /* 0x000000100c177207 */ /* 0x000fe40000800000 */
[----:B------:R-:W-:-:S02]  /*0630*/  SEL R25, R13, R17, P1 ;  /* 0x000000110d197207 */ /* 0x000fc40000800000 */
[----:B------:R-:W-:Y:S02]  /*0640*/  FSEL R2, R14, R10, !P0 ;  /* 0x0000000a0e027208 */ /* 0x000fe40004000000 */
[----:B------:R-:W-:-:S07]  /*0650*/  FSEL R3, R15, R11, !P0 ;  /* 0x0000000b0f037208 */ /* 0x000fce0004000000 */
.L_x_13:
[----:B------:R-:W-:Y:S05]  /*0660*/  BSYNC.RECONVERGENT B2 ;  /* 0x0000000000027941 */ /* 0x000fea0003800200 */
.L_x_12:
[----:B------:R0:W5:Y:S04]  /*0670*/  LDG.E.64.CONSTANT R14, desc[UR10][R20.64+0x2000] ;  /* 0x0020000a140e7981 */ /* 0x000168000c1e9b00 */
[----:B------:R0:W5:Y:S04]  /*0680*/  LDG.E.64.CONSTANT R12, desc[UR10][R20.64+0x2008] ;  /* 0x0020080a140c7981 */ /* 0x000168000c1e9b00 */
[----:B------:R0:W5:Y:S04]  /*0690*/  LDG.E.64.CONSTANT R10, desc[UR10][R20.64+0x3000] ;  /* 0x0030000a140a7981 */ /* 0x000168000c1e9b00 */
[----:B------:R0:W5:Y:S02]  /*06a0*/  LDG.E.64.CONSTANT R16, desc[UR10][R20.64+0x3008] ;  /* 0x0030080a14107981 */ /* 0x000164000c1e9b00 */
[----:B-----5:R-:W-:Y:S01]  /*06b0*/  DSETP.GEU.AND P0, PT, |R2|, |R6|, PT ;  /* 0x400000060200722a */ /* 0x020fe20003f0e200 */
[----:B------:R-:W-:Y:S01]  /*06c0*/  BSSY.RECONVERGENT B2, `(.L_x_14) ;  /* 0x0000014000027945 */ /* 0x000fe20003800200 */
[----:B------:R-:W-:-:S02]  /*06d0*/  IMAD.MOV.U32 R26, RZ, RZ, R6 ;  /* 0x000000ffff1a7224 */ /* 0x000fc400078e0006 */
[----:B------:R-:W-:Y:S02]  /*06e0*/  IMAD.MOV.U32 R27, RZ, RZ, R7 ;  /* 0x000000ffff1b7224 */ /* 0x000fe400078e0007 */
[----:B------:R-:W-:Y:S02]  /*06f0*/  IMAD.MOV.U32 R29, RZ, RZ, R4 ;  /* 0x000000ffff1d7224 */ /* 0x000fe400078e0004 */
[----:B------:R-:W-:-:S06]  /*0700*/  IMAD.MOV.U32 R18, RZ, RZ, R5 ;  /* 0x000000ffff127224 */ /* 0x000fcc00078e0005 */
[----:B0-----:R-:W-:Y:S05]  /*0710*/  @!P0 BRA `(.L_x_15) ;  /* 0x0000000000388947 */ /* 0x001fea0003800000 */
        /* <DEDUP_REMOVED lines=14> */
.L_x_15:
[----:B------:R-:W-:Y:S05]  /*0800*/  BSYNC.RECONVERGENT B2 ;  /* 0x0000000000027941 */ /* 0x000fea0003800200 */
.L_x_14:
[----:B------:R-:W-:Y:S01]  /*0810*/  DSETP.GEU.AND P0, PT, |R26|, |R14|, PT ;  /* 0x4000000e1a00722a */ /* 0x000fe20003f0e200 */
[----:B------:R-:W-:Y:S01]  /*0820*/  BSSY.RECONVERGENT B2, `(.L_x_16) ;  /* 0x0000014000027945 */ /* 0x000fe20003800200 */
[----:B------:R-:W-:Y:S02]  /*0830*/  IMAD.MOV.U32 R2, RZ, RZ, R14 ;  /* 0x000000ffff027224 */ /* 0x000fe400078e000e */
[----:B------:R-:W-:Y:S02]  /*0840*/  IMAD.MOV.U32 R3, RZ, RZ, R15 ;  /* 0x000000ffff037224 */ /* 0x000fe400078e000f */
[----:B------:R-:W-:Y:S02]  /*0850*/  IMAD.MOV.U32 R5, RZ, RZ, R12 ;  /* 0x000000ffff057224 */ /* 0x000fe400078e000c */
[----:B------:R-:W-:-:S06]  /*0860*/  IMAD.MOV.U32 R7, RZ, RZ, R13 ;  /* 0x000000ffff077224 */ /* 0x000fcc00078e000d */
        /* <DEDUP_REMOVED lines=15> */
.L_x_17:
[----:B------:R-:W-:Y:S05]  /*0960*/  BSYNC.RECONVERGENT B2 ;  /* 0x0000000000027941 */ /* 0x000fea0003800200 */
.L_x_16:
        /* <DEDUP_REMOVED lines=21> */
.L_x_19:
[----:B------:R-:W-:Y:S05]  /*0ac0*/  BSYNC.RECONVERGENT B2 ;  /* 0x0000000000027941 */ /* 0x000fea0003800200 */
.L_x_18:
[----:B------:R-:W-:-:S05]  /*0ad0*/  VIADD R19, R19, 0x400 ;  /* 0x0000040013137836 */ /* 0x000fca0000000000 */
[----:B------:R-:W-:-:S13]  /*0ae0*/  ISETP.GE.AND P0, PT, R19, UR4, PT ;  /* 0x0000000413007c0c */ /* 0x000fda000bf06270 */
[----:B------:R-:W-:Y:S05]  /*0af0*/  @!P0 BRA `(.L_x_20) ;  /* 0xfffffff800708947 */ /* 0x000fea000383ffff */
.L_x_6:
[----:B------:R-:W-:Y:S05]  /*0b00*/  BSYNC.RECONVERGENT B1 ;  /* 0x0000000000017941 */ /* 0x000fea0003800200 */
.L_x_5:
[----:B------:R-:W2:Y:S02]  /*0b10*/  LDCU UR6, c[0x0][0x390] ;  /* 0x00007200ff0677ac */ /* 0x000ea40008000800 */
[----:B--2---:R-:W-:-:S09]  /*0b20*/  UISETP.GE.AND UP0, UPT, UR6, 0x100, UPT ;  /* 0x000001000600788c */ /* 0x004fd2000bf06270 */
[----:B------:R-:W-:Y:S05]  /*0b30*/  BRA.U !UP0, `(.L_x_21) ;  /* 0x0000001508507547 */ /* 0x000fea000b800000 */
[----:B0-----:R-:W0:Y:S01]  /*0b40*/  S2R R9, SR_LANEID ;  /* 0x0000000000097919 */ /* 0x001e220000000000 */
[----:B------:R-:W-:Y:S01]  /*0b50*/  BSSY.RECONVERGENT B1, `(.L_x_22) ;  /* 0x000001f000017945 */ /* 0x000fe20003800200 */
[----:B-----5:R-:W-:Y:S01]  /*0b60*/  IMAD.MOV.U32 R11, RZ, RZ, R12 ;  /* 0x000000ffff0b7224 */ /* 0x020fe200078e000c */
[----:B------:R2:W3:Y:S01]  /*0b70*/  SHFL.DOWN PT, R4, R14, 0x1, 0x1f ;  /* 0x08201f000e047f89 */ /* 0x0004e200000e0000 */
[----:B------:R-:W-:Y:S02]  /*0b80*/  IMAD.MOV.U32 R16, RZ, RZ, R13 ;  /* 0x000000ffff107224 */ /* 0x000fe400078e000d */
[----:B-1----:R-:W-:Y:S01]  /*0b90*/  IMAD.MOV.U32 R2, RZ, RZ, R14 ;  /* 0x000000ffff027224 */ /* 0x002fe200078e000e */
[----:B------:R2:W1:Y:S01]  /*0ba0*/  SHFL.DOWN PT, R5, R15, 0x1, 0x1f ;  /* 0x08201f000f057f89 */ /* 0x00046200000e0000 */
[----:B------:R-:W-:-:S03]  /*0bb0*/  IMAD.MOV.U32 R3, RZ, RZ, R15 ;  /* 0x000000ffff037224 */ /* 0x000fc600078e000f */
[----:B------:R2:W4:Y:S04]  /*0bc0*/  SHFL.DOWN PT, R7, R12, 0x1, 0x1f ;  /* 0x08201f000c077f89 */ /* 0x00052800000e0000 */
[----:B------:R2:W1:Y:S01]  /*0bd0*/  SHFL.DOWN PT, R17, R13, 0x1, 0x1f ;  /* 0x08201f000d117f89 */ /* 0x00046200000e0000 */
[----:B0-----:R-:W-:-:S13]  /*0be0*/  ISETP.GT.AND P0, PT, R9, 0x1e, PT ;  /* 0x0000001e0900780c */ /* 0x001fda0003f04270 */
[----:B-1234-:R-:W-:Y:S05]  /*0bf0*/  @P0 BRA `(.L_x_23) ;  /* 0x0000000000500947 */ /* 0x01efea0003800000 */
[----:B------:R-:W-:Y:S01]  /*0c00*/  DSETP.GEU.AND P0, PT, |R14|, |R4|, PT ;  /* 0x400000040e00722a */ /* 0x000fe20003f0e200 */
[----:B------:R-:W-:Y:S02]  /*0c10*/  IMAD.MOV.U32 R11, RZ, RZ, R7 ;  /* 0x000000ffff0b7224 */ /* 0x000fe400078e0007 */
[----:B------:R-:W-:Y:S02]  /*0c20*/  IMAD.MOV.U32 R16, RZ, RZ, R17 ;  /* 0x000000ffff107224 */ /* 0x000fe400078e0011 */
        /* <DEDUP_REMOVED lines=9> */
[CC--:B------:R-:W-:Y:S02]  /*0cc0*/  ISETP.LT.U32.AND P1, PT, R12.reuse, R7.reuse, PT ;  /* 0x000000070c00720c */ /* 0x0c0fe40003f21070 */
[C---:B------:R-:W-:Y:S02]  /*0cd0*/  ISETP.GE.U32.AND P0, PT, R12.reuse, R7, PT ;  /* 0x000000070c00720c */ /* 0x040fe40003f06070 */
[CC--:B------:R-:W-:Y:S02]  /*0ce0*/  ISETP.LT.AND.EX P1, PT, R13.reuse, R17.reuse, PT, P1 ;  /* 0x000000110d00720c */ /* 0x0c0fe40003f21310 */
[C---:B------:R-:W-:Y:S02]  /*0cf0*/  ISETP.GE.AND.EX P0, PT, R13.reuse, R17, PT, P0 ;  /* 0x000000110d00720c */ /* 0x040fe40003f06300 */
[----:B------:R-:W-:Y:S02]  /*0d00*/  SEL R11, R12, R7, P1 ;  /* 0x000000070c0b7207 */ /* 0x000fe40000800000 */
[----:B------:R-:W-:-:S02]  /*0d10*/  SEL R16, R13, R17, P1 ;  /* 0x000000110d107207 */ /* 0x000fc40000800000 */
[----:B------:R-:W-:Y:S02]  /*0d20*/  FSEL R2, R14, R4, !P0 ;  /* 0x000000040e027208 */ /* 0x000fe40004000000 */
[----:B------:R-:W-:-:S07]  /*0d30*/  FSEL R3, R15, R5, !P0 ;  /* 0x000000050f037208 */ /* 0x000fce0004000000 */
.L_x_23:
[----:B------:R-:W-:Y:S05]  /*0d40*/  BSYNC.RECONVERGENT B1 ;  /* 0x0000000000017941 */ /* 0x000fea0003800200 */
.L_x_22:
[----:B------:R-:W-:Y:S01]  /*0d50*/  ISETP.GT.AND P0, PT, R9, 0x1d, PT ;  /* 0x0000001d0900780c */ /* 0x000fe20003f04270 */
[----:B------:R0:W1:Y:S01]  /*0d60*/  SHFL.DOWN PT, R6, R2, 0x2, 0x1f ;  /* 0x08401f0002067f89 */ /* 0x00006200000e0000 */
[----:B------:R-:W-:Y:S01]  /*0d70*/  BSSY.RECONVERGENT B1, `(.L_x_24) ;  /* 0x000001d000017945 */ /* 0x000fe20003800200 */
[----:B------:R-:W-:Y:S02]  /*0d80*/  IMAD.MOV.U32 R8, RZ, RZ, R11 ;  /* 0x000000ffff087224 */ /* 0x000fe400078e000b */
[----:B------:R0:W2:Y:S01]  /*0d90*/  SHFL.DOWN PT, R7, R3, 0x2, 0x1f ;  /* 0x08401f0003077f89 */ /* 0x0000a200000e0000 */
[----:B------:R-:W-:Y:S02]  /*0da0*/  IMAD.MOV.U32 R10, RZ, RZ, R16 ;  /* 0x000000ffff0a7224 */ /* 0x000fe400078e0010 */
[----:B------:R-:W-:Y:S01]  /*0db0*/  IMAD.MOV.U32 R4, RZ, RZ, R2 ;  /* 0x000000ffff047224 */ /* 0x000fe200078e0002 */
[----:B------:R0:W3:Y:S01]  /*0dc0*/  SHFL.DOWN PT, R12, R11, 0x2, 0x1f ;  /* 0x08401f000b0c7f89 */ /* 0x0000e200000e0000 */
[----:B------:R-:W-:-:S03]  /*0dd0*/  IMAD.MOV.U32 R5, RZ, RZ, R3 ;  /* 0x000000ffff057224 */ /* 0x000fc600078e0003 */
[----:B------:R0:W4:Y:S01]  /*0de0*/  SHFL.DOWN PT, R13, R16, 0x2, 0x1f ;  /* 0x08401f00100d7f89 */ /* 0x00012200000e0000 */
[----:B------:R-:W-:Y:S05]  /*0df0*/  @P0 BRA `(.L_x_25) ;  /* 0x0000000000500947 */ /* 0x000fea0003800000 */
[----:B-12---:R-:W-:Y:S01]  /*0e00*/  DSETP.GEU.AND P0, PT, |R2|, |R6|, PT ;  /* 0x400000060200722a */ /* 0x006fe20003f0e200 */
[----:B---3--:R-:W-:Y:S02]  /*0e10*/  IMAD.MOV.U32 R8, RZ, RZ, R12 ;  /* 0x000000ffff087224 */ /* 0x008fe400078e000c */
[----:B----4-:R-:W-:Y:S02]  /*0e20*/  IMAD.MOV.U32 R10, RZ, RZ, R13 ;  /* 0x000000ffff0a7224 */ /* 0x010fe400078e000d */
        /* <DEDUP_REMOVED lines=17> */
.L_x_25:
[----:B------:R-:W-:Y:S05]  /*0f40*/  BSYNC.RECONVERGENT B1 ;  /* 0x0000000000017941 */ /* 0x000fea0003800200 */
.L_x_24:
[----:B------:R-:W-:Y:S01]  /*0f50*/  ISETP.GT.AND P0, PT, R9, 0x1b, PT ;  /* 0x0000001b0900780c */ /* 0x000fe20003f04270 */
[----:B-1----:R1:W1:Y:S01]  /*0f60*/  SHFL.DOWN PT, R6, R4, 0x4, 0x1f ;  /* 0x08801f0004067f89 */ /* 0x00226200000e0000 */
[----:B------:R-:W-:Y:S01]  /*0f70*/  BSSY.RECONVERGENT B1, `(.L_x_26) ;  /* 0x000001d000017945 */ /* 0x000fe20003800200 */
[----:B0-----:R-:W-:Y:S02]  /*0f80*/  IMAD.MOV.U32 R11, RZ, RZ, R8 ;  /* 0x000000ffff0b7224 */ /* 0x001fe400078e0008 */
[----:B--2---:R0:W2:Y:S01]  /*0f90*/  SHFL.DOWN PT, R7, R5, 0x4, 0x1f ;  /* 0x08801f0005077f89 */ /* 0x0040a200000e0000 */
[----:B---3--:R-:W-:Y:S02]  /*0fa0*/  IMAD.MOV.U32 R12, RZ, RZ, R10 ;  /* 0x000000ffff0c7224 */ /* 0x008fe400078e000a */
[----:B------:R-:W-:Y:S01]  /*0fb0*/  IMAD.MOV.U32 R2, RZ, RZ, R4 ;  /* 0x000000ffff027224 */ /* 0x000fe200078e0004 */
[----:B----4-:R0:W3:Y:S01]  /*0fc0*/  SHFL.DOWN PT, R13, R8, 0x4, 0x1f ;  /* 0x08801f00080d7f89 */ /* 0x0100e200000e0000 */
        /* <DEDUP_REMOVED lines=23> */
.L_x_27:
[----:B------:R-:W-:Y:S05]  /*1140*/  BSYNC.RECONVERGENT B1 ;  /* 0x0000000000017941 */ /* 0x000fea0003800200 */
.L_x_26:
[----:B------:R-:W-:Y:S01]  /*1150*/  ISETP.GT.AND P0, PT, R9, 0x17, PT ;  /* 0x000000170900780c */ /* 0x000fe20003f04270 */
[----:B-1----:R1:W1:Y:S01]  /*1160*/  SHFL.DOWN PT, R6, R2, 0x8, 0x1f ;  /* 0x09001f0002067f89 */ /* 0x00226200000e0000 */
[----:B------:R-:W-:Y:S01]  /*1170*/  BSSY.RECONVERGENT B1, `(.L_x_28) ;  /* 0x000001d000017945 */ /* 0x000fe20003800200 */
[----:B0-----:R-:W-:Y:S02]  /*1180*/  IMAD.MOV.U32 R8, RZ, RZ, R11 ;  /* 0x000000ffff087224 */ /* 0x001fe400078e000b */
[----:B--2---:R0:W2:Y:S01]  /*1190*/  SHFL.DOWN PT, R7, R3, 0x8, 0x1f ;  /* 0x09001f0003077f89 */ /* 0x0040a200000e0000 */
[----:B------:R-:W-:Y:S02]  /*11a0*/  IMAD.MOV.U32 R10, RZ, RZ, R12 ;  /* 0x000000ffff0a7224 */ /* 0x000fe400078e000c */
[----:B------:R-:W-:Y:S01]  /*11b0*/  IMAD.MOV.U32 R4, RZ, RZ, R2 ;  /* 0x000000ffff047224 */ /* 0x000fe200078e0002 */
[----:B------:R0:W0:Y:S01]  /*11c0*/  SHFL.DOWN PT, R14, R11, 0x8, 0x1f ;  /* 0x09001f000b0e7f89 */ /* 0x00002200000e0000 */
[----:B------:R-:W-:-:S03]  /*11d0*/  IMAD.MOV.U32 R5, RZ, RZ, R3 ;  /* 0x000000ffff057224 */ /* 0x000fc600078e0003 */
[----:B---3--:R3:W0:Y:S01]  /*11e0*/  SHFL.DOWN PT, R13, R12, 0x8, 0x1f ;  /* 0x09001f000c0d7f89 */ /* 0x00862200000e0000 */
[----:B------:R-:W-:Y:S05]  /*11f0*/  @P0 BRA `(.L_x_29) ;  /* 0x0000000000500947 */ /* 0x000fea0003800000 */
[----:B-12---:R-:W-:Y:S01]  /*1200*/  DSETP.GEU.AND P0, PT, |R2|, |R6|, PT ;  /* 0x400000060200722a */ /* 0x006fe20003f0e200 */
[----:B0-----:R-:W-:Y:S02]  /*1210*/  IMAD.MOV.U32 R8, RZ, RZ, R14 ;  /* 0x000000ffff087224 */ /* 0x001fe400078e000e */
        /* <DEDUP_REMOVED lines=18> */
.L_x_29:
[----:B------:R-:W-:Y:S05]  /*1340*/  BSYNC.RECONVERGENT B1 ;  /* 0x0000000000017941 */ /* 0x000fea0003800200 */
.L_x_28:
[----:B------:R-:W-:Y:S01]  /*1350*/  ISETP.GT.AND P0, PT, R9, 0xf, PT ;  /* 0x0000000f0900780c */ /* 0x000fe20003f04270 */
[----:B-1----:R1:W1:Y:S01]  /*1360*/  SHFL.DOWN PT, R6, R4, 0x10, 0x1f ;  /* 0x0a001f0004067f89 */ /* 0x00226200000e0000 */
[----:B------:R-:W-:Y:S01]  /*1370*/  BSSY.RECONVERGENT B1, `(.L_x_30) ;  /* 0x000001d000017945 */ /* 0x000fe20003800200 */
[----:B0-----:R-:W-:Y:S02]  /*1380*/  IMAD.MOV.U32 R14, RZ, RZ, R8 ;  /* 0x000000ffff0e7224 */ /* 0x001fe400078e0008 */
[----:B--2---:R0:W2:Y:S01]  /*1390*/  SHFL.DOWN PT, R7, R5, 0x10, 0x1f ;  /* 0x0a001f0005077f89 */ /* 0x0040a200000e0000 */
[----:B----4-:R-:W-:Y:S02]  /*13a0*/  IMAD.MOV.U32 R15, RZ, RZ, R10 ;  /* 0x000000ffff0f7224 */ /* 0x010fe400078e000a */
[----:B------:R-:W-:Y:S01]  /*13b0*/  IMAD.MOV.U32 R2, RZ, RZ, R4 ;  /* 0x000000ffff027224 */ /* 0x000fe200078e0004 */
[----:B------:R0:W4:Y:S01]  /*13c0*/  SHFL.DOWN PT, R11, R8, 0x10, 0x1f ;  /* 0x0a001f00080b7f89 */ /* 0x00012200000e0000 */
[----:B------:R-:W-:-:S03]  /*13d0*/  IMAD.MOV.U32 R3, RZ, RZ, R5 ;  /* 0x000000ffff037224 */ /* 0x000fc600078e0005 */
[----:B------:R0:W0:Y:S01]  /*13e0*/  SHFL.DOWN PT, R13, R10, 0x10, 0x1f ;  /* 0x0a001f000a0d7f89 */ /* 0x00002200000e0000 */
[----:B------:R-:W-:Y:S05]  /*13f0*/  @P0 BRA `(.L_x_31) ;  /* 0x0000000000500947 */ /* 0x000fea0003800000 */
[----:B-12---:R-:W-:Y:S01]  /*1400*/  DSETP.GEU.AND P0, PT, |R4|, |R6|, PT ;  /* 0x400000060400722a */ /* 0x006fe20003f0e200 */
[----:B----4-:R-:W-:Y:S02]  /*1410*/  IMAD.MOV.U32 R14, RZ, RZ, R11 ;  /* 0x000000ffff0e7224 */ /* 0x010fe400078e000b */
[----:B0-----:R-:W-:Y:S02]  /*1420*/  IMAD.MOV.U32 R15, RZ, RZ, R13 ;  /* 0x000000ffff0f7224 */ /* 0x001fe400078e000d */
        /* <DEDUP_REMOVED lines=17> */
.L_x_31:
[----:B------:R-:W-:Y:S05]  /*1540*/  BSYNC.RECONVERGENT B1 ;  /* 0x0000000000017941 */ /* 0x000fea0003800200 */
.L_x_30:
[----:B------:R-:W-:Y:S01]  /*1550*/  ISETP.NE.AND P0, PT, R9, RZ, PT ;  /* 0x000000ff0900720c */ /* 0x000fe20003f05270 */
[----:B------:R-:W-:-:S12]  /*1560*/  BSSY.RECONVERGENT B1, `(.L_x_32) ;  /* 0x000000a000017945 */ /* 0x000fd80003800200 */
[----:B------:R-:W-:Y:S05]  /*1570*/  @P0 BRA `(.L_x_33) ;  /* 0x0000000000200947 */ /* 0x000fea0003800000 */
[----:B-1----:R-:W1:Y:S01]  /*1580*/  S2R R6, SR_CgaCtaId ;  /* 0x0000000000067919 */ /* 0x002e620000008800 */
[----:B0-----:R-:W-:Y:S02]  /*1590*/  MOV R5, 0x400 ;  /* 0x0000040000057802 */ /* 0x001fe40000000f00 */
[----:B------:R-:W-:-:S04]  /*15a0*/  SHF.R.U32.HI R4, RZ, 0x1, R0 ;  /* 0x00000001ff047819 */ /* 0x000fc80000011600 */
[----:B------:R-:W-:Y:S02]  /*15b0*/  LOP3.LUT R4, R4, 0x1f0, RZ, 0xc0, !PT ;  /* 0x000001f004047812 */ /* 0x000fe400078ec0ff */
[----:B-1----:R-:W-:-:S05]  /*15c0*/  LEA R5, R6, R5, 0x18 ;  /* 0x0000000506057211 */ /* 0x002fca00078ec0ff */
[----:B------:R-:W-:-:S05]  /*15d0*/  IMAD.IADD R5, R4, 0x1, R5 ;  /* 0x0000000104057824 */ /* 0x000fca00078e0205 */
[----:B------:R0:W-:Y:S04]  /*15e0*/  STS.64 [R5+0x10], R14 ;  /* 0x0000100e05007388 */ /* 0x0001e80000000a00 */
[----:B------:R0:W-:Y:S02]  /*15f0*/  STS.64 [R5+0x8], R2 ;  /* 0x0000080205007388 */ /* 0x0001e40000000a00 */
.L_x_33:
[----:B------:R-:W-:Y:S05]  /*1600*/  BSYNC.RECONVERGENT B1 ;  /* 0x0000000000017941 */ /* 0x000fea0003800200 */
.L_x_32:
[----:B------:R-:W-:Y:S01]  /*1610*/  BAR.SYNC.DEFER_BLOCKING 0x0 ;  /* 0x0000000000007b1d */ /* 0x000fe20000010000 */
[----:B------:R-:W-:-:S13]  /*1620*/  ISETP.NE.AND P1, PT, R0, RZ, PT ;  /* 0x000000ff0000720c */ /* 0x000fda0003f25270 */
[----:B------:R-:W-:Y:S05]  /*1630*/  @P1 BRA `(.L_x_34) ;  /* 0x0000005400881947 */ /* 0x000fea0003800000 */
[----:B0-----:R-:W0:Y:S01]  /*1640*/  S2R R5, SR_CgaCtaId ;  /* 0x0000000000057919 */ /* 0x001e220000008800 */
[----:B------:R-:W-:Y:S01]  /*1650*/  MOV R0, 0x400 ;  /* 0x0000040000007802 */ /* 0x000fe20000000f00 */
[----:B------:R-:W-:Y:S03]  /*1660*/  BSSY.RECONVERGENT B1, `(.L_x_35) ;  /* 0x000001a000017945 */ /* 0x000fe60003800200 */
[----:B0-----:R-:W-:-:S05]  /*1670*/  LEA R0, R5, R0, 0x18 ;  /* 0x0000000005007211 */ /* 0x001fca00078ec0ff */
[----:B------:R-:W0:Y:S04]  /*1680*/  LDS.64 R16, [R0+0x18] ;  /* 0x0000180000107984 */ /* 0x000e280000000a00 */
[----:B-12---:R-:W1:Y:S04]  /*1690*/  LDS.128 R4, [R0+0x20] ;  /* 0x0000200000047984 */ /* 0x006e680000000c00 */
[----:B---3--:R2:W3:Y:S04]  /*16a0*/  LDS.64 R12, [R0+0x80] ;  /* 0x00008000000c7984 */ /* 0x0084e80000000a00 */
[----:B----4-:R2:W4:Y:S01]  /*16b0*/  LDS.128 R8, [R0+0x30] ;  /* 0x0000300000087984 */ /* 0x0105220000000c00 */
[----:B0-----:R-:W-:Y:S01]  /*16c0*/  DSETP.GEU.AND P0, PT, |R2|, |R16|, PT ;  /* 0x400000100200722a */ /* 0x001fe20003f0e200 */
[----:B------:R-:W-:-:S02]  /*16d0*/  IMAD.MOV.U32 R24, RZ, RZ, R16 ;  /* 0x000000ffff187224 */ /* 0x000fc400078e0010 */
[----:B------:R-:W-:Y:S02]  /*16e0*/  IMAD.MOV.U32 R25, RZ, RZ, R17 ;  /* 0x000000ffff197224 */ /* 0x000fe400078e0011 */
[----:B-1----:R-:W-:Y:S02]  /*16f0*/  IMAD.MOV.U32 R26, RZ, RZ, R4 ;  /* 0x000000ffff1a7224 */ /* 0x002fe400078e0004 */
[----:B------:R-:W-:-:S07]  /*1700*/  IMAD.MOV.U32 R27, RZ, RZ, R5 ;  /* 0x000000ffff1b7224 */ /* 0x000fce00078e0005 */
[----:B--234-:R-:W-:Y:S05]  /*1710*/  @!P0 BRA `(.L_x_36) ;  /* 0x0000000000388947 */ /* 0x01cfea0003800000 */
        /* <DEDUP_REMOVED lines=14> */
.L_x_36:
[----:B------:R-:W-:Y:S05]  /*1800*/  BSYNC.RECONVERGENT B1 ;  /* 0x0000000000017941 */ /* 0x000fea0003800200 */
.L_x_35:
[----:B------:R0:W1:Y:S01]  /*1810*/  LDS.128 R16, [R0+0x40] ;  /* 0x0000400000107984 */ /* 0x0000620000000c00 */
[----:B------:R-:W-:Y:S01]  /*1820*/  DSETP.GEU.AND P0, PT, |R24|, |R6|, PT ;  /* 0x400000061800722a */ /* 0x000fe20003f0e200 */
[----:B------:R-:W-:Y:S01]  /*1830*/  BSSY.RECONVERGENT B1, `(.L_x_37) ;  /* 0x0000015000017945 */ /* 0x000fe20003800200 */
[----:B------:R-:W-:Y:S01]  /*1840*/  IMAD.MOV.U32 R4, RZ, RZ, R6 ;  /* 0x000000ffff047224 */ /* 0x000fe200078e0006 */
[----:B------:R0:W2:Y:S01]  /*1850*/  LDS.128 R20, [R0+0x50] ;  /* 0x0000500000147984 */ /* 0x0000a20000000c00 */
        /* <DEDUP_REMOVED lines=18> */
.L_x_38:
[----:B------:R-:W-:Y:S05]  /*1980*/  BSYNC.RECONVERGENT B1 ;  /* 0x0000000000017941 */ /* 0x000fea0003800200 */
.L_x_37:
[----:B------:R-:W-:Y:S01]  /*1990*/  DSETP.GEU.AND P0, PT, |R4|, |R10|, PT ;  /* 0x4000000a0400722a */ /* 0x000fe20003f0e200 */
[----:B------:R-:W-:Y:S01]  /*19a0*/  BSSY.RECONVERGENT B1, `(.L_x_39) ;  /* 0x0000014000017945 */ /* 0x000fe20003800200 */
[----:B------:R-:W-:Y:S02]  /*19b0*/  IMAD.MOV.U32 R2, RZ, RZ, R10 ;  /* 0x000000ffff027224 */ /* 0x000fe400078e000a */
[----:B------:R-:W-:Y:S02]  /*19c0*/  IMAD.MOV.U32 R3, RZ, RZ, R11 ;  /* 0x000000ffff037224 */ /* 0x000fe400078e000b */
[----:B-1----:R-:W-:Y:S02]  /*19d0*/  IMAD.MOV.U32 R27, RZ, RZ, R16 ;  /* 0x000000ffff1b7224 */ /* 0x002fe400078e0010 */
        /* <DEDUP_REMOVED lines=16> */
.L_x_40:
[----:B------:R-:W-:Y:S05]  /*1ae0*/  BSYNC.RECONVERGENT B1 ;  /* 0x0000000000017941 */ /* 0x000fea0003800200 */
.L_x_39:
[----:B------:R0:W1:Y:S01]  /*1af0*/  LDS.128 R8, [R0+0x60] ;  /* 0x0000600000087984 */ /* 0x0000620000000c00 */
[----:B------:R-:W-:Y:S01]  /*1b00*/  DSETP.GEU.AND P0, PT, |R2|, |R18|, PT ;  /* 0x400000120200722a */ /* 0x000fe20003f0e200 */
[----:B------:R-:W-:Y:S01]  /*1b10*/  BSSY.RECONVERGENT B1, `(.L_x_41) ;  /* 0x0000015000017945 */ /* 0x000fe20003800200 */
[----:B------:R-:W-:Y:S01]  /*1b20*/  IMAD.MOV.U32 R14, RZ, RZ, R18 ;  /* 0x000000ffff0e7224 */ /* 0x000fe200078e0012 */
[----:B------:R0:W3:Y:S01]  /*1b30*/  LDS.128 R4, [R0+0x70] ;  /* 0x0000700000047984 */ /* 0x0000e20000000c00 */
[----:B------:R-:W-:Y:S02]  /*1b40*/  IMAD.MOV.U32 R15, RZ, RZ, R19 ;  /* 0x000000ffff0f7224 */ /* 0x000fe400078e0013 */
[----:B--2---:R-:W-:Y:S02]  /*1b50*/  IMAD.MOV.U32 R17, RZ, RZ, R20 ;  /* 0x000000ffff117224 */ /* 0x004fe400078e0014 */
        /* <DEDUP_REMOVED lines=16> */
.L_x_42:
[----:B------:R-:W-:Y:S05]  /*1c60*/  BSYNC.RECONVERGENT B1 ;  /* 0x0000000000017941 */ /* 0x000fea0003800200 */
.L_x_41:
        /* <DEDUP_REMOVED lines=21> */
.L_x_44:
[----:B------:R-:W-:Y:S05]  /*1dc0*/  BSYNC.RECONVERGENT B1 ;  /* 0x0000000000017941 */ /* 0x000fea0003800200 */
.L_x_43:
[----:B------:R-:W-:Y:S01]  /*1dd0*/  DSETP.GEU.AND P0, PT, |R2|, |R10|, PT ;  /* 0x4000000a0200722a */ /* 0x000fe20003f0e200 */
[----:B------:R-:W-:Y:S01]  /*1de0*/  BSSY.RECONVERGENT B1, `(.L_x_45) ;  /* 0x0000014000017945 */ /* 0x000fe20003800200 */
[----:B------:R-:W-:Y:S02]  /*1df0*/  IMAD.MOV.U32 R8, RZ, RZ, R10 ;  /* 0x000000ffff087224 */ /* 0x000fe400078e000a */
[----:B------:R-:W-:Y:S02]  /*1e00*/  IMAD.MOV.U32 R9, RZ, RZ, R11 ;  /* 0x000000ffff097224 */ /* 0x000fe400078e000b */
[----:B---3--:R-:W-:Y:S02]  /*1e10*/  IMAD.MOV.U32 R17, RZ, RZ, R4 ;  /* 0x000000ffff117224 */ /* 0x008fe400078e0004 */
        /* <DEDUP_REMOVED lines=16> */
.L_x_46:
[----:B------:R-:W-:Y:S05]  /*1f20*/  BSYNC.RECONVERGENT B1 ;  /* 0x0000000000017941 */ /* 0x000fea0003800200 */
.L_x_45:
        /* <DEDUP_REMOVED lines=19> */
[----:B------:R-:W-:Y:S01]  /*2060*/  SEL R15, R0, R13, P2 ;  /* 0x0000000d000f7207 */ /* 0x000fe20001000000 */
[----:B------:R-:W-:Y:S06]  /*2070*/  BRA `(.L_x_34) ;  /* 0x0000004800f87947 */ /* 0x000fec0003800000 */
.L_x_21:
[----:B------:R-:W2:Y:S01]  /*2080*/  S2R R4, SR_LANEID ;  /* 0x0000000000047919 */ /* 0x000ea20000000000 */
[----:B-1----:R-:W-:Y:S01]  /*2090*/  LOP3.LUT R2, R0, 0x3e0, RZ, 0xc0, !PT ;  /* 0x000003e000027812 */ /* 0x002fe200078ec0ff */
[----:B------:R-:W-:Y:S01]  /*20a0*/  BSSY.RECONVERGENT B1, `(.L_x_47) ;  /* 0x0000024000017945 */ /* 0x000fe20003800200 */
[----:B-----5:R-:W-:Y:S02]  /*20b0*/  IMAD.MOV.U32 R16, RZ, RZ, R12 ;  /* 0x000000ffff107224 */ /* 0x020fe400078e000c */
[----:B------:R-:W-:Y:S02]  /*20c0*/  IMAD.MOV.U32 R18, RZ, RZ, R13 ;  /* 0x000000ffff127224 */ /* 0x000fe400078e000d */
[----:B------:R-:W-:Y:S01]  /*20d0*/  VIADD R3, R2, 0x20 ;  /* 0x0000002002037836 */ /* 0x000fe20000000000 */
[----:B------:R-:W-:-:S04]  /*20e0*/  LOP3.LUT R2, RZ, R2, RZ, 0x33, !PT ;  /* 0x00000002ff027212 */ /* 0x000fc800078e33ff */
[----:B------:R-:W-:Y:S01]  /*20f0*/  ISETP.GT.AND P0, PT, R3, UR6, PT ;  /* 0x0000000603007c0c */ /* 0x000fe2000bf04270 */
[----:B------:R-:W-:Y:S02]  /*2100*/  VIADD R2, R2, UR6 ;  /* 0x0000000602027c36 */ /* 0x000fe40008000000 */
[----:B------:R-:W-:-:S03]  /*2110*/  IMAD.MOV.U32 R3, RZ, RZ, R15 ;  /* 0x000000ffff037224 */ /* 0x000fc600078e000f */
[----:B------:R-:W-:Y:S01]  /*2120*/  SEL R5, R2, 0x1f, P0 ;  /* 0x0000001f02057807 */ /* 0x000fe20000000000 */
[----:B------:R-:W-:-:S04]  /*2130*/  IMAD.MOV.U32 R2, RZ, RZ, R14 ;  /* 0x000000ffff027224 */ /* 0x000fc800078e000e */
[----:B------:R1:W3:Y:S04]  /*2140*/  SHFL.DOWN PT, R6, R14, 0x1, R5 ;  /* 0x082000000e067989 */ /* 0x0002e800000e0005 */
[----:B------:R1:W4:Y:S04]  /*2150*/  SHFL.DOWN PT, R7, R15, 0x1, R5 ;  /* 0x082000000f077989 */ /* 0x00032800000e0005 */
[----:B0-----:R1:W0:Y:S01]  /*2160*/  SHFL.DOWN PT, R9, R12, 0x1, R5 ;  /* 0x082000000c097989 */ /* 0x00122200000e0005 */
[----:B--2---:R-:W-:-:S03]  /*2170*/  ISETP.GE.AND P0, PT, R4, R5, PT ;  /* 0x000000050400720c */ /* 0x004fc60003f06270 */
[----:B------:R1:W2:Y:S10]  /*2180*/  SHFL.DOWN PT, R11, R13, 0x1, R5 ;  /* 0x082000000d0b7989 */ /* 0x0002b400000e0005 */
[----:B-1----:R-:W-:Y:S05]  /*2190*/  @P0 BRA `(.L_x_48) ;  /* 0x0000000000500947 */ /* 0x002fea0003800000 */
[----:B---34-:R-:W-:Y:S01]  /*21a0*/  DSETP.GEU.AND P0, PT, |R14|, |R6|, PT ;  /* 0x400000060e00722a */ /* 0x018fe20003f0e200 */
[----:B0-----:R-:W-:Y:S02]  /*21b0*/  IMAD.MOV.U32 R16, RZ, RZ, R9 ;  /* 0x000000ffff107224 */ /* 0x001fe400078e0009 */
[----:B--2---:R-:W-:Y:S02]  /*21c0*/  IMAD.MOV.U32 R18, RZ, RZ, R11 ;  /* 0x000000ffff127224 */ /* 0x004fe400078e000b */
        /* <DEDUP_REMOVED lines=17> */
.L_x_48:
[----:B------:R-:W-:Y:S05]  /*22e0*/  BSYNC.RECONVERGENT B1 ;  /* 0x0000000000017941 */ /* 0x000fea0003800200 */
.L_x_47:
[----:B---3--:R-:W-:Y:S01]  /*22f0*/  VIADD R6, R4, 0x2 ;  /* 0x0000000204067836 */ /* 0x008fe20000000000 */
[----:B------:R1:W3:Y:S01]  /*2300*/  SHFL.DOWN PT, R8, R2, 0x2, R5 ;  /* 0x0840000002087989 */ /* 0x0002e200000e0005 */
[----:B------:R-:W-:Y:S01]  /*2310*/  BSSY.RECONVERGENT B1, `(.L_x_49) ;  /* 0x000001e000017945 */ /* 0x000fe20003800200 */
[----:B------:R-:W-:Y:S02]  /*2320*/  IMAD.MOV.U32 R10, RZ, RZ, R16 ;  /* 0x000000ffff0a7224 */ /* 0x000fe400078e0010 */
[----:B------:R-:W-:Y:S01]  /*2330*/  ISETP.GT.AND P0, PT, R6, R5, PT ;  /* 0x000000050600720c */ /* 0x000fe20003f04270 */
[----:B0-----:R1:W0:Y:S01]  /*2340*/  SHFL.DOWN PT, R9, R3, 0x2, R5 ;  /* 0x0840000003097989 */ /* 0x00122200000e0005 */
[----:B------:R-:W-:Y:S02]  /*2350*/  IMAD.MOV.U32 R12, RZ, RZ, R18 ;  /* 0x000000ffff0c7224 */ /* 0x000fe400078e0012 */
[----:B------:R-:W-:Y:S01]  /*2360*/  IMAD.MOV.U32 R6, RZ, RZ, R2 ;  /* 0x000000ffff067224 */ /* 0x000fe200078e0002 */
[----:B--2---:R1:W2:Y:S01]  /*2370*/  SHFL.DOWN PT, R11, R16, 0x2, R5 ;  /* 0x08400000100b7989 */ /* 0x0042a200000e0005 */
[----:B----4-:R-:W-:-:S03]  /*2380*/  IMAD.MOV.U32 R7, RZ, RZ, R3 ;  /* 0x000000ffff077224 */ /* 0x010fc600078e0003 */
[----:B------:R1:W4:Y:S04]  /*2390*/  SHFL.DOWN PT, R13, R18, 0x2, R5 ;  /* 0x08400000120d7989 */ /* 0x00032800000e0005 */
[----:B------:R-:W-:Y:S05]  /*23a0*/  @P0 BRA `(.L_x_50) ;  /* 0x0000000000500947 */ /* 0x000fea0003800000 */
[----:B0--3--:R-:W-:Y:S01]  /*23b0*/  DSETP.GEU.AND P0, PT, |R2|, |R8|, PT ;  /* 0x400000080200722a */ /* 0x009fe20003f0e200 */
[----:B--2---:R-:W-:Y:S02]  /*23c0*/  IMAD.MOV.U32 R10, RZ, RZ, R11 ;  /* 0x000000ffff0a7224 */ /* 0x004fe400078e000b */
        /* <DEDUP_REMOVED lines=18> */
.L_x_50:
[----:B------:R-:W-:Y:S05]  /*24f0*/  BSYNC.RECONVERGENT B1 ;  /* 0x0000000000017941 */ /* 0x000fea0003800200 */
.L_x_49:
[----:B-1----:R-:W-:Y:S01]  /*2500*/  VIADD R2, R4, 0x4 ;  /* 0x0000000404027836 */ /* 0x002fe20000000000 */
[----:B---3--:R1:W3:Y:S01]  /*2510*/  SHFL.DOWN PT, R8, R6, 0x4, R5 ;  /* 0x0880000006087989 */ /* 0x0082e200000e0005 */
[----:B------:R-:W-:Y:S01]  /*2520*/  BSSY.RECONVERGENT B1, `(.L_x_51) ;  /* 0x000001e000017945 */ /* 0x000fe20003800200 */
[----:B------:R-:W-:Y:S02]  /*2530*/  IMAD.MOV.U32 R14, RZ, RZ, R10 ;  /* 0x000000ffff0e7224 */ /* 0x000fe400078e000a */
[----:B------:R-:W-:Y:S01]  /*2540*/  ISETP.GT.AND P0, PT, R2, R5, PT ;  /* 0x000000050200720c */ /* 0x000fe20003f04270 */
[----:B0-----:R1:W0:Y:S01]  /*2550*/  SHFL.DOWN PT, R9, R7, 0x4, R5 ;  /* 0x0880000007097989 */ /* 0x00122200000e0005 */
[----:B------:R-:W-:Y:S02]  /*2560*/  IMAD.MOV.U32 R16, RZ, RZ, R12 ;  /* 0x000000ffff107224 */ /* 0x000fe400078e000c */
[----:B------:R-:W-:Y:S01]  /*2570*/  IMAD.MOV.U32 R2, RZ, RZ, R6 ;  /* 0x000000ffff027224 */ /* 0x000fe200078e0006 */
[----:B--2---:R1:W2:Y:S01]  /*2580*/  SHFL.DOWN PT, R11, R10, 0x4, R5 ;  /* 0x088000000a0b7989 */ /* 0x0042a200000e0005 */
[----:B------:R-:W-:-:S03]  /*2590*/  IMAD.MOV.U32 R3, RZ, RZ, R7 ;  /* 0x000000ffff037224 */ /* 0x000fc600078e0007 */
[----:B----4-:R1:W4:Y:S04]  /*25a0*/  SHFL.DOWN PT, R13, R12, 0x4, R5 ;  /* 0x088000000c0d7989 */ /* 0x01032800000e0005 */
        /* <DEDUP_REMOVED lines=21> */
.L_x_52:
[----:B------:R-:W-:Y:S05]  /*2700*/  BSYNC.RECONVERGENT B1 ;  /* 0x0000000000017941 */ /* 0x000fea0003800200 */
.L_x_51:
        /* <DEDUP_REMOVED lines=32> */
.L_x_54:
[----:B------:R-:W-:Y:S05]  /*2910*/  BSYNC.RECONVERGENT B1 ;  /* 0x0000000000017941 */ /* 0x000fea0003800200 */
.L_x_53:
        /* <DEDUP_REMOVED lines=32> */
.L_x_56:
[----:B------:R-:W-:Y:S05]  /*2b20*/  BSYNC.RECONVERGENT B1 ;  /* 0x0000000000017941 */ /* 0x000fea0003800200 */
.L_x_55:
[----:B------:R-:W-:Y:S01]  /*2b30*/  ISETP.NE.AND P0, PT, R4, RZ, PT ;  /* 0x000000ff0400720c */ /* 0x000fe20003f05270 */
[----:B------:R-:W-:-:S12]  /*2b40*/  BSSY.RECONVERGENT B1, `(.L_x_57) ;  /* 0x000000a000017945 */ /* 0x000fd80003800200 */
[----:B------:R-:W-:Y:S05]  /*2b50*/  @P0 BRA `(.L_x_58) ;  /* 0x0000000000200947 */ /* 0x000fea0003800000 */
[----:B-1----:R-:W1:Y:S01]  /*2b60*/  S2R R6, SR_CgaCtaId ;  /* 0x0000000000067919 */ /* 0x002e620000008800 */
[----:B------:R-:W-:Y:S02]  /*2b70*/  MOV R5, 0x400 ;  /* 0x0000040000057802 */ /* 0x000fe40000000f00 */
[----:B------:R-:W-:-:S04]  /*2b80*/  SHF.R.U32.HI R4, RZ, 0x1, R0 ;  /* 0x00000001ff047819 */ /* 0x000fc80000011600 */
[----:B------:R-:W-:Y:S02]  /*2b90*/  LOP3.LUT R4, R4, 0x1f0, RZ, 0xc0, !PT ;  /* 0x000001f004047812 */ /* 0x000fe400078ec0ff */
[----:B-1----:R-:W-:-:S05]  /*2ba0*/  LEA R5, R6, R5, 0x18 ;  /* 0x0000000506057211 */ /* 0x002fca00078ec0ff */
[----:B------:R-:W-:-:S05]  /*2bb0*/  IMAD.IADD R5, R4, 0x1, R5 ;  /* 0x0000000104057824 */ /* 0x000fca00078e0205 */
[----:B------:R1:W-:Y:S04]  /*2bc0*/  STS.64 [R5+0x10], R14 ;  /* 0x0000100e05007388 */ /* 0x0003e80000000a00 */
[----:B------:R1:W-:Y:S02]  /*2bd0*/  STS.64 [R5+0x8], R2 ;  /* 0x0000080205007388 */ /* 0x0003e40000000a00 */
.L_x_58:
[----:B------:R-:W-:Y:S05]  /*2be0*/  BSYNC.RECONVERGENT B1 ;  /* 0x0000000000017941 */ /* 0x000fea0003800200 */
.L_x_57:
[----:B------:R-:W-:Y:S01]  /*2bf0*/  BAR.SYNC.DEFER_BLOCKING 0x0 ;  /* 0x0000000000007b1d */ /* 0x000fe20000010000 */
[----:B------:R-:W-:-:S13]  /*2c00*/  ISETP.NE.AND P1, PT, R0, RZ, PT ;  /* 0x000000ff0000720c */ /* 0x000fda0003f25270 */
[----:B------:R-:W-:Y:S05]  /*2c10*/  @P1 BRA `(.L_x_34) ;  /* 0x0000004000101947 */ /* 0x000fea0003800000 */
[----:B------:R-:W-:Y:S01]  /*2c20*/  UISETP.GE.AND UP0, UPT, UR6, 0x21, UPT ;  /* 0x000000210600788c */ /* 0x000fe2000bf06270 */
[----:B--2---:R-:W-:Y:S02]  /*2c30*/  IMAD.MOV.U32 R11, RZ, RZ, R14 ;  /* 0x000000ffff0b7224 */ /* 0x004fe400078e000e */
[----:B---3--:R-:W-:Y:S02]  /*2c40*/  IMAD.MOV.U32 R8, RZ, RZ, R15 ;  /* 0x000000ffff087224 */ /* 0x008fe400078e000f */
[----:B------:R-:W-:Y:S02]  /*2c50*/  IMAD.MOV.U32 R4, RZ, RZ, R2 ;  /* 0x000000ffff047224 */ /* 0x000fe400078e0002 */
[----:B-1----:R-:W-:Y:S02]  /*2c60*/  IMAD.MOV.U32 R5, RZ, RZ, R3 ;  /* 0x000000ffff057224 */ /* 0x002fe400078e0003 */
[----:B------:R-:W-:Y:S05]  /*2c70*/  BRA.U !UP0, `(.L_x_59) ;  /* 0x00000001086c7547 */ /* 0x000fea000b800000 */
[----:B------:R-:W1:Y:S01]  /*2c80*/  S2UR UR5, SR_CgaCtaId ;  /* 0x00000000000579c3 */ /* 0x000e620000008800 */
[----:B------:R-:W-:Y:S01]  /*2c90*/  UMOV UR4, 0x400 ;  /* 0x0000040000047882 */ /* 0x000fe20000000000 */
[----:B------:R-:W-:Y:S01]  /*2ca0*/  BSSY.RECONVERGENT B1, `(.L_x_59) ;  /* 0x0000018000017945 */ /* 0x000fe20003800200 */
[----:B-1----:R-:W-:-:S09]  /*2cb0*/  ULEA UR4, UR5, UR4, 0x18 ;  /* 0x0000000405047291 */ /* 0x002fd2000f8ec0ff */
[----:B------:R-:W1:Y:S04]  /*2cc0*/  LDS.64 R6, [UR4+0x18] ;  /* 0x00001804ff067984 */ /* 0x000e680008000a00 */
[----:B----4-:R-:W2:Y:S01]  /*2cd0*/  LDS.64 R12, [UR4+0x20] ;  /* 0x00002004ff0c7984 */ /* 0x010ea20008000a00 */
[----:B-1----:R-:W-:Y:S01]  /*2ce0*/  DSETP.GEU.AND P0, PT, |R2|, |R6|, PT ;  /* 0x400000060200722a */ /* 0x002fe20003f0e200 */
[----:B------:R-:W-:Y:S02]  /*2cf0*/  IMAD.MOV.U32 R4, RZ, RZ, R6 ;  /* 0x000000ffff047224 */ /* 0x000fe400078e0006 */
[----:B------:R-:W-:Y:S02]  /*2d00*/  IMAD.MOV.U32 R5, RZ, RZ, R7 ;  /* 0x000000ffff057224 */ /* 0x000fe400078e0007 */
[----:B--2---:R-:W-:-:S02]  /*2d10*/  IMAD.MOV.U32 R11, RZ, RZ, R12 ;  /* 0x000000ffff0b7224 */ /* 0x004fc400078e000c */
        /* <DEDUP_REMOVED lines=16> */
.L_x_60:
[----:B------:R-:W-:Y:S05]  /*2e20*/  BSYNC.RECONVERGENT B1 ;  /* 0x0000000000017941 */ /* 0x000fea0003800200 */
.L_x_59:
[----:B------:R-:W-:Y:S01]  /*2e30*/  UISETP.GE.AND UP0, UPT, UR6, 0x41, UPT ;  /* 0x000000410600788c */ /* 0x000fe2000bf06270 */
[----:B0-----:R-:W-:Y:S02]  /*2e40*/  IMAD.MOV.U32 R9, RZ, RZ, R11 ;  /* 0x000000ffff097224 */ /* 0x001fe400078e000b */
[----:B------:R-:W-:Y:S02]  /*2e50*/  IMAD.MOV.U32 R0, RZ, RZ, R8 ;  /* 0x000000ffff007224 */ /* 0x000fe400078e0008 */
[----:B------:R-:W-:Y:S02]  /*2e60*/  IMAD.MOV.U32 R2, RZ, RZ, R4 ;  /* 0x000000ffff027224 */ /* 0x000fe400078e0004 */
[----:B------:R-:W-:Y:S02]  /*2e70*/  IMAD.MOV.U32 R3, RZ, RZ, R5 ;  /* 0x000000ffff037224 */ /* 0x000fe400078e0005 */
[----:B------:R-:W-:Y:S05]  /*2e80*/  BRA.U !UP0, `(.L_x_61) ;  /* 0x00000001086c7547 */ /* 0x000fea000b800000 */
[----:B------:R-:W0:Y:S01]  /*2e90*/  S2UR UR5, SR_CgaCtaId ;  /* 0x00000000000579c3 */ /* 0x000e220000008800 */
[----:B------:R-:W-:Y:S01]  /*2ea0*/  UMOV UR4, 0x400 ;  /* 0x0000040000047882 */ /* 0x000fe20000000000 */
[----:B------:R-:W-:Y:S01]  /*2eb0*/  BSSY.RECONVERGENT B1, `(.L_x_61) ;  /* 0x0000018000017945 */ /* 0x000fe20003800200 */
[----:B0-----:R-:W-:-:S09]  /*2ec0*/  ULEA UR4, UR5, UR4, 0x18 ;  /* 0x0000000405047291 */ /* 0x001fd2000f8ec0ff */
[----:B------:R-:W0:Y:S04]  /*2ed0*/  LDS.64 R6, [UR4+0x28] ;  /* 0x00002804ff067984 */ /* 0x000e280008000a00 */
[----:B----4-:R-:W1:Y:S01]  /*2ee0*/  LDS.64 R12, [UR4+0x30] ;  /* 0x00003004ff0c7984 */ /* 0x010e620008000a00 */
[----:B0-----:R-:W-:Y:S01]  /*2ef0*/  DSETP.GEU.AND P0, PT, |R4|, |R6|, PT ;  /* 0x400000060400722a */ /* 0x001fe20003f0e200 */
[----:B------:R-:W-:Y:S02]  /*2f00*/  IMAD.MOV.U32 R2, RZ, RZ, R6 ;  /* 0x000000ffff027224 */ /* 0x000fe400078e0006 */
[----:B------:R-:W-:Y:S02]  /*2f10*/  IMAD.MOV.U32 R3, RZ, RZ, R7 ;  /* 0x000000ffff037224 */ /* 0x000fe400078e0007 */
[----:B-1----:R-:W-:-:S02]  /*2f20*/  IMAD.MOV.U32 R9, RZ, RZ, R12 ;  /* 0x000000ffff097224 */ /* 0x002fc400078e000c */
        /* <DEDUP_REMOVED lines=16> */
.L_x_62:
[----:B------:R-:W-:Y:S05]  /*3030*/  BSYNC.RECONVERGENT B1 ;  /* 0x0000000000017941 */ /* 0x000fea0003800200 */
.L_x_61:
[----:B------:R-:W-:Y:S01]  /*3040*/  UISETP.GE.AND UP0, UPT, UR6, 0x61, UPT ;  /* 0x000000610600788c */ /* 0x000fe2000bf06270 */
[----:B------:R-:W-:Y:S02]  /*3050*/  IMAD.MOV.U32 R11, RZ, RZ, R9 ;  /* 0x000000ffff0b7224 */ /* 0x000fe400078e0009 */
        /* <DEDUP_REMOVED lines=30> */
.L_x_64:
[----:B------:R-:W-:Y:S05]  /*3240*/  BSYNC.RECONVERGENT B1 ;  /* 0x0000000000017941 */ /* 0x000fea0003800200 */
.L_x_63:
        /* <DEDUP_REMOVED lines=32> */
.L_x_66:
[----:B------:R-:W-:Y:S05]  /*3450*/  BSYNC.RECONVERGENT B1 ;  /* 0x0000000000017941 */ /* 0x000fea0003800200 */
.L_x_65:
        /* <DEDUP_REMOVED lines=32> */
.L_x_68:
[----:B------:R-:W-:Y:S05]  /*3660*/  BSYNC.RECONVERGENT B1 ;  /* 0x0000000000017941 */ /* 0x000fea0003800200 */
.L_x_67:
        /* <DEDUP_REMOVED lines=32> */
.L_x_70:
[----:B------:R-:W-:Y:S05]  /*3870*/  BSYNC.RECONVERGENT B1 ;  /* 0x0000000000017941 */ /* 0x000fea0003800200 */
.L_x_69:
[----:B------:R-:W-:Y:S01]  /*3880*/  UISETP.GE.AND UP0, UPT, UR6, 0xe1, UPT ;  /* 0x000000e10600788c */ /* 0x000fe2000bf06270 */
[----:B------:R-:W-:Y:S02]  /*3890*/  IMAD.MOV.U32 R14, RZ, RZ, R9 ;  /* 0x000000ffff0e7224 */ /* 0x000fe400078e0009 */
[----:B------:R-:W-:Y:S02]  /*38a0*/  IMAD.MOV.U32 R15, RZ, RZ, R0 ;  /* 0x000000ffff0f7224 */ /* 0x000fe400078e0000 */
[----:B------:R-:W-:Y:S02]  /*38b0*/  IMAD.MOV.U32 R2, RZ, RZ, R6 ;  /* 0x000000ffff027224 */ /* 0x000fe400078e0006 */
[----:B------:R-:W-:Y:S02]  /*38c0*/  IMAD.MOV.U32 R3, RZ, RZ, R7 ;  /* 0x000000ffff037224 */ /* 0x000fe400078e0007 */
[----:B------:R-:W-:Y:S05]  /*38d0*/  BRA.U !UP0, `(.L_x_34) ;  /* 0x0000003108e07547 */ /* 0x000fea000b800000 */
[----:B------:R-:W0:Y:S01]  /*38e0*/  S2UR UR5, SR_CgaCtaId ;  /* 0x00000000000579c3 */ /* 0x000e220000008800 */
[----:B------:R-:W-:Y:S02]  /*38f0*/  UMOV UR4, 0x400 ;  /* 0x0000040000047882 */ /* 0x000fe40000000000 */
[----:B0-----:R-:W-:-:S09]  /*3900*/  ULEA UR4, UR5, UR4, 0x18 ;  /* 0x0000000405047291 */ /* 0x001fd2000f8ec0ff */
[----:B------:R-:W0:Y:S04]  /*3910*/  LDS.64 R4, [UR4+0x78] ;  /* 0x00007804ff047984 */ /* 0x000e280008000a00 */
[----:B------:R-:W1:Y:S01]  /*3920*/  LDS.64 R10, [UR4+0x80] ;  /* 0x00008004ff0a7984 */ /* 0x000e620008000a00 */
        /* <DEDUP_REMOVED lines=21> */
.L_x_2:
[----:B------:R-:W1:Y:S01]  /*3a80*/  S2R R0, SR_TID.X ;  /* 0x0000000000007919 */ /* 0x000e620000002100 */
[----:B------:R-:W1:Y:S02]  /*3a90*/  LDC.64 R2, c[0x0][0x380] ;  /* 0x0000e000ff027b82 */ /* 0x000e640000000a00 */
[----:B-1----:R-:W-:-:S05]  /*3aa0*/  IMAD.WIDE.U32 R18, R0, 0x10, R2 ;  /* 0x0000001000127825 */ /* 0x002fca00078e0002 */
[----:B0-----:R-:W2:Y:S04]  /*3ab0*/  LDG.E.64.CONSTANT R20, desc[UR10][R18.64] ;  /* 0x0000000a12147981 */ /* 0x001ea8000c1e9b00 */
[----:B------:R-:W2:Y:S04]  /*3ac0*/  LDG.E.64.CONSTANT R14, desc[UR10][R18.64+0x1000] ;  /* 0x0010000a120e7981 */ /* 0x000ea8000c1e9b00 */
[----:B------:R-:W3:Y:S04]  /*3ad0*/  LDG.E.64.CONSTANT R12, desc[UR10][R18.64+0x8] ;  /* 0x0000080a120c7981 */ /* 0x000ee8000c1e9b00 */
[----:B------:R-:W3:Y:S04]  /*3ae0*/  LDG.E.64.CONSTANT R10, desc[UR10][R18.64+0x1008] ;  /* 0x0010080a120a7981 */ /* 0x000ee8000c1e9b00 */
[----:B------:R-:W4:Y:S04]  /*3af0*/  LDG.E.64.CONSTANT R8, desc[UR10][R18.64+0x2000] ;  /* 0x0020000a12087981 */ /* 0x000f28000c1e9b00 */
[----:B------:R-:W5:Y:S04]  /*3b00*/  LDG.E.64.CONSTANT R6, desc[UR10][R18.64+0x2008] ;  /* 0x0020080a12067981 */ /* 0x000f68000c1e9b00 */
[----:B------:R-:W5:Y:S04]  /*3b10*/  LDG.E.64.CONSTANT R4, desc[UR10][R18.64+0x3000] ;  /* 0x0030000a12047981 */ /* 0x000f68000c1e9b00 */
[----:B------:R-:W5:Y:S04]  /*3b20*/  LDG.E.64.CONSTANT R2, desc[UR10][R18.64+0x3008] ;  /* 0x0030080a12027981 */ /* 0x000f68000c1e9b00 */
[----:B------:R-:W5:Y:S04]  /*3b30*/  LDG.E.64.CONSTANT R16, desc[UR10][R18.64+0x4000] ;  /* 0x0040000a12107981 */ /* 0x000f68000c1e9b00 */
[----:B------:R-:W5:Y:S01]  /*3b40*/  LDG.E.64.CONSTANT R22, desc[UR10][R18.64+0x4008] ;  /* 0x0040080a12167981 */ /* 0x000f62000c1e9b00 */
[----:B------:R-:W-:Y:S01]  /*3b50*/  UISETP.GE.U32.AND UP0, UPT, UR8, 0xa00, UPT ;  /* 0x00000a000800788c */ /* 0x000fe2000bf06070 */
[----:B--2---:R-:W-:-:S14]  /*3b60*/  DSETP.GEU.AND P2, PT, |R20|, |R14|, PT ;  /* 0x4000000e1400722a */ /* 0x004fdc0003f4e200 */
[----:B---3--:R-:W-:-:S04]  /*3b70*/  @P2 ISETP.GE.U32.AND P0, PT, R12, R10, PT ;  /* 0x0000000a0c00220c */ /* 0x008fc80003f06070 */
[----:B------:R-:W-:-:S13]  /*3b80*/  @P2 ISETP.GE.AND.EX P0, PT, R13, R11, PT, P0 ;  /* 0x0000000b0d00220c */ /* 0x000fda0003f06300 */
[----:B------:R-:W-:-:S06]  /*3b90*/  @P2 DSETP.LT.OR P0, PT, |R14|, |R20|, !P0 ;  /* 0x400000140e00222a */ /* 0x000fcc0004701600 */
[----:B------:R-:W-:Y:S02]  /*3ba0*/  @P2 FSEL R20, R20, R14, P0 ;  /* 0x0000000e14142208 */ /* 0x000fe40000000000 */
[----:B------:R-:W-:Y:S02]  /*3bb0*/  @P2 FSEL R21, R21, R15, P0 ;  /* 0x0000000f15152208 */ /* 0x000fe40000000000 */
[----:B------:R-:W-:Y:S01]  /*3bc0*/  @P2 SEL R10, R12, R10, P0 ;  /* 0x0000000a0c0a2207 */ /* 0x000fe20000000000 */
[----:B------:R-:W-:Y:S01]  /*3bd0*/  @P2 IMAD.MOV.U32 R14, RZ, RZ, R20 ;  /* 0x000000ffff0e2224 */ /* 0x000fe200078e0014 */
[----:B------:R-:W-:Y:S01]  /*3be0*/  @P2 SEL R11, R13, R11, P0 ;  /* 0x0000000b0d0b2207 */ /* 0x000fe20000000000 */
[----:B------:R-:W-:-:S06]  /*3bf0*/  @P2 IMAD.MOV.U32 R15, RZ, RZ, R21 ;  /* 0x000000ffff0f2224 */ /* 0x000fcc00078e0015 */
[----:B----4-:R-:W-:-:S14]  /*3c00*/  DSETP.GEU.AND P1, PT, |R14|, |R8|, PT ;  /* 0x400000080e00722a */ /* 0x010fdc0003f2e200 */
[----:B-----5:R-:W-:-:S04]  /*3c10*/  @P1 ISETP.GE.U32.AND P0, PT, R10, R6, PT ;  /* 0x000000060a00120c */ /* 0x020fc80003f06070 */
        /* <DEDUP_REMOVED lines=8> */
[----:B------:R-:W-:-:S14]  /*3ca0*/  DSETP.GEU.AND P2, PT, |R8|, |R4|, PT ;  /* 0x400000040800722a */ /* 0x000fdc0003f4e200 */
[----:B------:R-:W-:-:S04]  /*3cb0*/  @P2 ISETP.GE.U32.AND P0, PT, R6, R2, PT ;  /* 0x000000020600220c */ /* 0x000fc80003f06070 */
        /* <DEDUP_REMOVED lines=15> */
[----:B------:R-:W-:Y:S01]  /*3db0*/  IMAD.MOV.U32 R2, RZ, RZ, RZ ;  /* 0x000000ffff027224 */ /* 0x000fe200078e00ff */
[----:B------:R-:W-:Y:S01]  /*3dc0*/  @P1 SEL R23, R3, R23, P0 ;  /* 0x0000001703171207 */ /* 0x000fe20000000000 */
[----:B------:R-:W-:Y:S02]  /*3dd0*/  IMAD.MOV.U32 R3, RZ, RZ, 0x500 ;  /* 0x00000500ff037424 */ /* 0x000fe400078e00ff */
[----:B------:R-:W-:Y:S02]  /*3de0*/  @P1 IMAD.MOV.U32 R16, RZ, RZ, R4 ;  /* 0x000000ffff101224 */ /* 0x000fe400078e0004 */
[----:B------:R-:W-:Y:S01]  /*3df0*/  @P1 IMAD.MOV.U32 R17, RZ, RZ, R5 ;  /* 0x000000ffff111224 */ /* 0x000fe200078e0005 */
[----:B------:R-:W-:Y:S06]  /*3e00*/  BRA.U !UP0, `(.L_x_71) ;  /* 0x0000000d08987547 */ /* 0x000fec000b800000 */
[----:B------:R-:W-:Y:S01]  /*3e10*/  UIADD3 UR9, UP0, UPT, UR8, -0xa00, URZ ;  /* 0xfffff60008097890 */ /* 0x000fe2000ff1e0ff */
[----:B------:R-:W-:Y:S02]  /*3e20*/  IMAD.MOV.U32 R3, RZ, RZ, 0x500 ;  /* 0x00000500ff037424 */ /* 0x000fe400078e00ff */
[----:B------:R-:W-:Y:S01]  /*3e30*/  IMAD.MOV.U32 R2, RZ, RZ, RZ ;  /* 0x000000ffff027224 */ /* 0x000fe200078e00ff */
[----:B------:R-:W-:Y:S02]  /*3e40*/  ULEA.HI.X.SX32 UR8, UR8, 0xffffffff, 0x1, UP0 ;  /* 0xffffffff08087891 */ /* 0x000fe400080f0eff */
[----:B------:R-:W-:Y:S02]  /*3e50*/  UIMAD.WIDE.U32 UR12, UR9, -0x33333333, URZ ;  /* 0xcccccccd090c78a5 */ /* 0x000fe4000f8e00ff */
[----:B------:R-:W-:Y:S02]  /*3e60*/  UIMAD.WIDE.U32 UR4, UR8, -0x33333333, URZ ;  /* 0xcccccccd080478a5 */ /* 0x000fe4000f8e00ff */
[----:B------:R-:W-:-:S02]  /*3e70*/  UISETP.GE.U32.AND UP1, UPT, UR9, 0x500, UPT ;  /* 0x000005000900788c */ /* 0x000fc4000bf26070 */
[----:B------:R-:W-:Y:S02]  /*3e80*/  UIMAD.WIDE.U32 UR4, UP0, UR9, -0x33333334, UR4 ;  /* 0xcccccccc090478a5 */ /* 0x000fe4000f800004 */
[----:B------:R-:W-:Y:S02]  /*3e90*/  UISETP.GE.U32.AND.EX UP1, UPT, UR8, URZ, UPT, UP1 ;  /* 0x000000ff0800728c */ /* 0x000fe4000bf26110 */
[----:B------:R-:W-:Y:S02]  /*3ea0*/  UIADD3.X UR7, UPT, UPT, URZ, URZ, URZ, UP0, !UPT ;  /* 0x000000ffff077290 */ /* 0x000fe400087fe4ff */
[----:B------:R-:W-:Y:S01]  /*3eb0*/  UIADD3 URZ, UP0, UPT, UR13, UR4, URZ ;  /* 0x000000040dff7290 */ /* 0x000fe2000ff1e0ff */
[----:B------:R-:W-:-:S03]  /*3ec0*/  UMOV UR6, UR5 ;  /* 0x0000000500067c82 */ /* 0x000fc60008000000 */
[----:B------:R-:W-:-:S04]  /*3ed0*/  UIMAD.WIDE.U32.X UR4, UR8, -0x33333334, UR6, UP0 ;  /* 0xcccccccc080478a5 */ /* 0x000fc800080e0406 */
[----:B------:R-:W-:-:S04]  /*3ee0*/  USHF.R.U64 UR6, UR4, 0xa, UR5 ;  /* 0x0000000a04067899 */ /* 0x000fc80008001205 */
[----:B------:R-:W-:-:S04]  /*3ef0*/  ULOP3.LUT UR7, UR6, 0x1, URZ, 0xc0, !UPT ;  /* 0x0000000106077892 */ /* 0x000fc8000f8ec0ff */
[----:B------:R-:W-:-:S04]  /*3f00*/  UISETP.NE.U32.AND UP0, UPT, UR7, 0x1, UPT ;  /* 0x000000010700788c */ /* 0x000fc8000bf05070 */
[----:B------:R-:W-:Y:S01]  /*3f10*/  UISETP.NE.U32.AND.EX UP0, UPT, URZ, URZ, UPT, UP0 ;  /* 0x000000ffff00728c */ /* 0x000fe2000bf05100 */
[----:B------:R-:W-:Y:S10]  /*3f20*/  BRA.U !UP1, `(.L_x_72) ;  /* 0x00000009093c7547 */ /* 0x000ff4000b800000 */
[----:B------:R-:W0:Y:S01]  /*3f30*/  LDCU.64 UR8, c[0x0][0x380] ;  /* 0x00007000ff0877ac */ /* 0x000e220008000a00 */
[----:B------:R-:W-:Y:S02]  /*3f40*/  IMAD.MOV.U32 R3, RZ, RZ, 0x500 ;  /* 0x00000500ff037424 */ /* 0x000fe400078e00ff */
[----:B------:R-:W-:Y:S01]  /*3f50*/  IMAD.MOV.U32 R2, RZ, RZ, RZ ;  /* 0x000000ffff027224 */ /* 0x000fe200078e00ff */
[----:B------:R-:W-:-:S04]  /*3f60*/  UIADD3 UR4, UP1, UPT, UR6, 0x1, URZ ;  /* 0x0000000106047890 */ /* 0x000fc8000ff3e0ff */
[----:B------:R-:W-:Y:S02]  /*3f70*/  ULEA.HI.X UR5, UR5, URZ, URZ, 0x16, UP1 ;  /* 0x000000ff05057291 */ /* 0x000fe400088fb4ff */
[----:B------:R-:W-:Y:S02]  /*3f80*/  ULOP3.LUT UR4, UR4, 0xfffffffe, URZ, 0xc0, !UPT ;  /* 0xfffffffe04047892 */ /* 0x000fe4000f8ec0ff */
[----:B------:R-:W-:Y:S01]  /*3f90*/  ULOP3.LUT UR5, UR5, 0x7fffff, URZ, 0xc0, !UPT ;  /* 0x007fffff05057892 */ /* 0x000fe2000f8ec0ff */
[----:B0-----:R-:W-:-:S04]  /*3fa0*/  LEA R6, P0, R0, UR8, 0x4 ;  /* 0x0000000800067c11 */ /* 0x001fc8000f8020ff */
[----:B------:R-:W-:Y:S02]  /*3fb0*/  IADD3 R6, P1, PT, R6, 0xe008, RZ ;  /* 0x0000e00806067810 */ /* 0x000fe40007f3e0ff */
[----:B------:R-:W-:-:S05]  /*3fc0*/  LEA.HI.X R5, R0, UR9, RZ, 0x4, P0 ;  /* 0x0000000900057c11 */ /* 0x000fca00080f24ff */
[----:B------:R-:W-:-:S07]  /*3fd0*/  IMAD.X R5, RZ, RZ, R5, P1 ;  /* 0x000000ffff057224 */ /* 0x000fce00008e0605 */
.L_x_73:
[----:B------:R-:W-:-:S05]  /*3fe0*/  IMAD.MOV.U32 R4, RZ, RZ, R6 ;  /* 0x000000ffff047224 */ /* 0x000fca00078e0006 */
[----:B------:R-:W2:Y:S04]  /*3ff0*/  LDG.E.64.CONSTANT R12, desc[UR10][R4.64+-0x9008] ;  /* 0xff6ff80a040c7981 */ /* 0x000ea8000c1e9b00 */
[----:B------:R-:W3:Y:S04]  /*4000*/  LDG.E.64.CONSTANT R8, desc[UR10][R4.64+-0x9000] ;  /* 0xff70000a04087981 */ /* 0x000ee8000c1e9b00 */
[----:B------:R-:W4:Y:S04]  /*4010*/  LDG.E.64.CONSTANT R10, desc[UR10][R4.64+-0x8008] ;  /* 0xff7ff80a040a7981 */ /* 0x000f28000c1e9b00 */
[----:B------:R-:W5:Y:S04]  /*4020*/  LDG.E.64.CONSTANT R6, desc[UR10][R4.64+-0x8000] ;  /* 0xff80000a04067981 */ /* 0x000f68000c1e9b00 */
[----:B------:R-:W5:Y:S04]  /*4030*/  LDG.E.64.CONSTANT R26, desc[UR10][R4.64+-0x7008] ;  /* 0xff8ff80a041a7981 */ /* 0x000f68000c1e9b00 */
[----:B------:R-:W5:Y:S04]  /*4040*/  LDG.E.64.CONSTANT R24, desc[UR10][R4.64+-0x7000] ;  /* 0xff90000a04187981 */ /* 0x000f68000c1e9b00 */
[----:B------:R-:W5:Y:S04]  /*4050*/  LDG.E.64.CONSTANT R20, desc[UR10][R4.64+-0x6008] ;  /* 0xff9ff80a04147981 */ /* 0x000f68000c1e9b00 */
[----:B------:R-:W5:Y:S01]  /*4060*/  LDG.E.64.CONSTANT R18, desc[UR10][R4.64+-0x6000] ;  /* 0xffa0000a04127981 */ /* 0x000f62000c1e9b00 */
[----:B--2---:R-:W-:-:S14]  /*4070*/  DSETP.GEU.AND P2, PT, |R16|, |R12|, PT ;  /* 0x4000000c1000722a */ /* 0x004fdc0003f4e200 */
[----:B---3--:R-:W-:-:S04]  /*4080*/  @P2 ISETP.GE.U32.AND P0, PT, R22, R8, PT ;  /* 0x000000081600220c */ /* 0x008fc80003f06070 */
[----:B------:R-:W-:-:S13]  /*4090*/  @P2 ISETP.GE.AND.EX P0, PT, R23, R9, PT, P0 ;  /* 0x000000091700220c */ /* 0x000fda0003f06300 */
[----:B------:R-:W-:-:S06]  /*40a0*/  @P2 DSETP.LT.OR P0, PT, |R12|, |R16|, !P0 ;  /* 0x400000100c00222a */ /* 0x000fcc0004701600 */
[----:B------:R-:W-:Y:S02]  /*40b0*/  @P2 FSEL R17, R17, R13, P0 ;  /* 0x0000000d11112208 */ /* 0x000fe40000000000 */
[----:B------:R-:W-:-:S03]  /*40c0*/  @P2 FSEL R14, R16, R12, P0 ;  /* 0x0000000c100e2208 */ /* 0x000fc60000000000 */
[----:B------:R-:W-:Y:S02]  /*40d0*/  @P2 IMAD.MOV.U32 R13, RZ, RZ, R17 ;  /* 0x000000ffff0d2224 */ /* 0x000fe400078e0011 */
[----:B------:R-:W2:Y:S01]  /*40e0*/  LDG.E.64.CONSTANT R16, desc[UR10][R4.64+-0x5008] ;  /* 0xffaff80a04107981 */ /* 0x000ea2000c1e9b00 */
[----:B------:R-:W-:-:S03]  /*40f0*/  @P2 IMAD.MOV.U32 R12, RZ, RZ, R14 ;  /* 0x000000ffff0c2224 */ /* 0x000fc600078e000e */
[----:B------:R-:W3:Y:S03]  /*4100*/  LDG.E.64.CONSTANT R14, desc[UR10][R4.64+-0x5000] ;  /* 0xffb0000a040e7981 */ /* 0x000ee6000c1e9b00 */
[----:B----4-:R-:W-:Y:S01]  /*4110*/  DSETP.GEU.AND P1, PT, |R12|, |R10|, PT ;  /* 0x4000000a0c00722a */ /* 0x010fe20003f2e200 */
[----:B------:R-:W-:Y:S02]  /*4120*/  @P2 SEL R8, R22, R8, P0 ;  /* 0x0000000816082207 */ /* 0x000fe40000000000 */
[----:B------:R-:W-:Y:S02]  /*4130*/  @P2 SEL R9, R23, R9, P0 ;  /* 0x0000000917092207 */ /* 0x000fe40000000000 */
[----:B------:R-:W4:Y:S09]  /*4140*/  LDG.E.64.CONSTANT R22, desc[UR10][R4.64+-0x4008] ;  /* 0xffbff80a04167981 */ /* 0x000f32000c1e9b00 */
[----:B-----5:R-:W-:-:S04]  /*4150*/  @P1 ISETP.GE.U32.AND P0, PT, R8, R6, PT ;  /* 0x000000060800120c */ /* 0x020fc80003f06070 */
[----:B------:R-:W-:-:S13]  /*4160*/  @P1 ISETP.GE.AND.EX P0, PT, R9, R7, PT, P0 ;  /* 0x000000070900120c */ /* 0x000fda0003f06300 */
[----:B------:R-:W-:-:S06]  /*4170*/  @P1 DSETP.LT.OR P0, PT, |R10|, |R12|, !P0 ;  /* 0x4000000c0a00122a */ /* 0x000fcc0004701600 */
[----:B------:R-:W-:Y:S02]  /*4180*/  @P1 FSEL R12, R12, R10, P0 ;  /* 0x0000000a0c0c1208 */ /* 0x000fe40000000000 */
[----:B------:R-:W-:-:S03]  /*4190*/  @P1 FSEL R13, R13, R11, P0 ;  /* 0x0000000b0d0d1208 */ /* 0x000fc60000000000 */
[----:B------:R-:W-:Y:S02]  /*41a0*/  @P1 IMAD.MOV.U32 R10, RZ, RZ, R12 ;  /* 0x000000ffff0a1224 */ /* 0x000fe400078e000c */
[----:B------:R-:W-:Y:S02]  /*41b0*/  @P1 IMAD.MOV.U32 R11, RZ, RZ, R13 ;  /* 0x000000ffff0b1224 */ /* 0x000fe400078e000d */
[----:B------:R-:W5:Y:S04]  /*41c0*/  LDG.E.64.CONSTANT R12, desc[UR10][R4.64+-0x4000] ;  /* 0xffc0000a040c7981 */ /* 0x000f68000c1e9b00 */
[----:B------:R-:W-:Y:S01]  /*41d0*/  DSETP.GEU.AND P2, PT, |R10|, |R26|, PT ;  /* 0x4000001a0a00722a */ /* 0x000fe20003f4e200 */
[----:B------:R-:W-:Y:S02]  /*41e0*/  @P1 SEL R6, R8, R6, P0 ;  /* 0x0000000608061207 */ /* 0x000fe40000000000 */
[----:B------:R-:W-:-:S11]  /*41f0*/  @P1 SEL R7, R9, R7, P0 ;  /* 0x0000000709071207 */ /* 0x000fd60000000000 */
[----:B------:R-:W-:-:S04]  /*4200*/  @P2 ISETP.GE.U32.AND P0, PT, R6, R24, PT ;  /* 0x000000180600220c */ /* 0x000fc80003f06070 */
[----:B------:R-:W-:-:S13]  /*4210*/  @P2 ISETP.GE.AND.EX P0, PT, R7, R25, PT, P0 ;  /* 0x000000190700220c */ /* 0x000fda0003f06300 */
[----:B------:R-:W-:-:S06]  /*4220*/  @P2 DSETP.LT.OR P0, PT, |R26|, |R10|, !P0 ;  /* 0x4000000a1a00222a */ /* 0x000fcc0004701600 */
[----:B------:R-:W-:Y:S02]  /*4230*/  @P2 FSEL R8, R10, R26, P0 ;  /* 0x0000001a0a082208 */ /* 0x000fe40000000000 */
[----:B------:R-:W-:-:S03]  /*4240*/  @P2 FSEL R11, R11, R27, P0 ;  /* 0x0000001b0b0b2208 */ /* 0x000fc60000000000 */
[----:B------:R-:W-:Y:S02]  /*4250*/  @P2 IMAD.MOV.U32 R26, RZ, RZ, R8 ;  /* 0x000000ffff1a2224 */ /* 0x000fe400078e0008 */
[----:B------:R-:W-:Y:S01]  /*4260*/  @P2 IMAD.MOV.U32 R27, RZ, RZ, R11 ;  /* 0x000000ffff1b2224 */ /* 0x000fe200078e000b */
[----:B------:R-:W5:Y:S04]  /*4270*/  LDG.E.64.CONSTANT R8, desc[UR10][R4.64+-0x3000] ;  /* 0xffd0000a04087981 */ /* 0x000f68000c1e9b00 */
[----:B------:R-:W5:Y:S01]  /*4280*/  LDG.E.64.CONSTANT R10, desc[UR10][R4.64+-0x3008] ;  /* 0xffcff80a040a7981 */ /* 0x000f62000c1e9b00 */
        /* <DEDUP_REMOVED lines=10> */
[----:B------:R-:W5:Y:S01]  /*4330*/  LDG.E.64.CONSTANT R6, desc[UR10][R4.64+-0x2008] ;  /* 0xffdff80a04067981 */ /* 0x000f62000c1e9b00 */
[----:B------:R-:W-:Y:S02]  /*4340*/  @P1 SEL R18, R24, R18, P0 ;  /* 0x0000001218121207 */ /* 0x000fe40000000000 */
[----:B------:R-:W-:Y:S02]  /*4350*/  @P1 SEL R19, R25, R19, P0 ;  /* 0x0000001319131207 */ /* 0x000fe40000000000 */
        /* <DEDUP_REMOVED lines=8> */
[----:B------:R-:W-:Y:S02]  /*43e0*/  @P2 IMAD.MOV.U32 R17, RZ, RZ, R21 ;  /* 0x000000ffff112224 */ /* 0x000fe400078e0015 */
[----:B------:R-:W2:Y:S04]  /*43f0*/  LDG.E.64.CONSTANT R20, desc[UR10][R4.64+-0x1008] ;  /* 0xffeff80a04147981 */ /* 0x000ea8000c1e9b00 */
[----:B----4-:R-:W-:Y:S01]  /*4400*/  DSETP.GEU.AND P1, PT, |R16|, |R22|, PT ;  /* 0x400000161000722a */ /* 0x010fe20003f2e200 */
[----:B------:R-:W-:Y:S02]  /*4410*/  @P2 SEL R14, R18, R14, P0 ;  /* 0x0000000e120e2207 */ /* 0x000fe40000000000 */
[----:B------:R-:W-:-:S02]  /*4420*/  @P2 SEL R15, R19, R15, P0 ;  /* 0x0000000f130f2207 */ /* 0x000fc40000000000 */
[----:B------:R-:W3:Y:S09]  /*4430*/  LDG.E.64.CONSTANT R18, desc[UR10][R4.64+-0x1000] ;  /* 0xfff0000a04127981 */ /* 0x000ef2000c1e9b00 */
[----:B-----5:R-:W-:-:S04]  /*4440*/  @P1 ISETP.GE.U32.AND P0, PT, R14, R12, PT ;  /* 0x0000000c0e00120c */ /* 0x020fc80003f06070 */
[----:B------:R-:W-:Y:S01]  /*4450*/  @P1 ISETP.GE.AND.EX P0, PT, R15, R13, PT, P0 ;  /* 0x0000000d0f00120c */ /* 0x000fe20003f06300 */
[----:B------:R-:W-:Y:S02]  /*4460*/  IMAD.MOV.U32 R26, RZ, RZ, R22 ;  /* 0x000000ffff1a7224 */ /* 0x000fe400078e0016 */
[----:B------:R-:W-:-:S10]  /*4470*/  IMAD.MOV.U32 R27, RZ, RZ, R23 ;  /* 0x000000ffff1b7224 */ /* 0x000fd400078e0017 */
[----:B------:R-:W-:Y:S01]  /*4480*/  @P1 DSETP.LT.OR P0, PT, |R22|, |R16|, !P0 ;  /* 0x400000101600122a */ /* 0x000fe20004701600 */
[----:B------:R-:W4:Y:S05]  /*4490*/  LDG.E.64.CONSTANT R22, desc[UR10][R4.64] ;  /* 0x0000000a04167981 */ /* 0x000f2a000c1e9b00 */
        /* <DEDUP_REMOVED lines=14> */
[----:B------:R-:W-:-:S06]  /*4580*/  @P2 IMAD.MOV.U32 R11, RZ, RZ, R27 ;  /* 0x000000ffff0b2224 */ /* 0x000fcc00078e001b */
        /* <DEDUP_REMOVED lines=10> */
[----:B------:R-:W-:Y:S02]  /*4630*/  @P1 SEL R24, R8, R24, P0 ;  /* 0x0000001808181207 */ /* 0x000fe40000000000 */
[----:B------:R-:W-:Y:S01]  /*4640*/  @P1 SEL R25, R9, R25, P0 ;  /* 0x0000001909191207 */ /* 0x000fe20000000000 */
[----:B------:R-:W-:-:S04]  /*4650*/  UIADD3 UR4, UP1, UPT, UR4, -0x2, URZ ;  /* 0xfffffffe04047890 */ /* 0x000fc8000ff3e0ff */
[----:B------:R-:W-:Y:S02]  /*4660*/  UIADD3.X UR5, UPT, UPT, UR5, -0x1, URZ, UP1, !UPT ;  /* 0xffffffff05057890 */ /* 0x000fe40008ffe4ff */
[----:B------:R-:W-:-:S04]  /*4670*/  UISETP.NE.U32.AND UP1, UPT, UR4, URZ, UPT ;  /* 0x000000ff0400728c */ /* 0x000fc8000bf25070 */
[----:B------:R-:W-:Y:S01]  /*4680*/  UISETP.NE.AND.EX UP1, UPT, UR5, URZ, UPT, UP1 ;  /* 0x000000ff0500728c */ /* 0x000fe2000bf25310 */
[----:B--2---:R-:W-:-:S14]  /*4690*/  DSETP.GEU.AND P2, PT, |R6|, |R20|, PT ;  /* 0x400000140600722a */ /* 0x004fdc0003f4e200 */
[----:B---3--:R-:W-:-:S04]  /*46a0*/  @P2 ISETP.GE.U32.AND P0, PT, R24, R18, PT ;  /* 0x000000121800220c */ /* 0x008fc80003f06070 */
[----:B------:R-:W-:-:S13]  /*46b0*/  @P2 ISETP.GE.AND.EX P0, PT, R25, R19, PT, P0 ;  /* 0x000000131900220c */ /* 0x000fda0003f06300 */
[----:B------:R-:W-:-:S06]  /*46c0*/  @P2 DSETP.LT.OR P0, PT, |R20|, |R6|, !P0 ;  /* 0x400000061400222a */ /* 0x000fcc0004701600 */
[----:B------:R-:W-:Y:S02]  /*46d0*/  @P2 FSEL R6, R6, R20, P0 ;  /* 0x0000001406062208 */ /* 0x000fe40000000000 */
[----:B------:R-:W-:-:S03]  /*46e0*/  @P2 FSEL R7, R7, R21, P0 ;  /* 0x0000001507072208 */ /* 0x000fc60000000000 */
[----:B------:R-:W-:Y:S02]  /*46f0*/  @P2 IMAD.MOV.U32 R20, RZ, RZ, R6 ;  /* 0x000000ffff142224 */ /* 0x000fe400078e0006 */
[----:B------:R-:W-:-:S06]  /*4700*/  @P2 IMAD.MOV.U32 R21, RZ, RZ, R7 ;  /* 0x000000ffff152224 */ /* 0x000fcc00078e0007 */
[----:B-----5:R-:W-:Y:S01]  /*4710*/  DSETP.GEU.AND P1, PT, |R20|, |R16|, PT ;  /* 0x400000101400722a */ /* 0x020fe20003f2e200 */
[----:B------:R-:W-:Y:S02]  /*4720*/  @P2 SEL R18, R24, R18, P0 ;  /* 0x0000001218122207 */ /* 0x000fe40000000000 */
[----:B------:R-:W-:-:S11]  /*4730*/  @P2 SEL R19, R25, R19, P0 ;  /* 0x0000001319132207 */ /* 0x000fd60000000000 */
[----:B----4-:R-:W-:-:S04]  /*4740*/  @P1 ISETP.GE.U32.AND P0, PT, R18, R22, PT ;  /* 0x000000161200120c */ /* 0x010fc80003f06070 */
[----:B------:R-:W-:Y:S02]  /*4750*/  @P1 ISETP.GE.AND.EX P0, PT, R19, R23, PT, P0 ;  /* 0x000000171300120c */ /* 0x000fe40003f06300 */
[----:B------:R-:W-:-:S05]  /*4760*/  IADD3 R6, P2, PT, R4, 0xa000, RZ ;  /* 0x0000a00004067810 */ /* 0x000fca0007f5e0ff */
[----:B------:R-:W-:-:S06]  /*4770*/  IMAD.X R5, RZ, RZ, R5, P2 ;  /* 0x000000ffff057224 */ /* 0x000fcc00010e0605 */
[----:B------:R-:W-:Y:S01]  /*4780*/  @P1 DSETP.LT.OR P0, PT, |R16|, |R20|, !P0 ;  /* 0x400000141000122a */ /* 0x000fe20004701600 */
[----:B------:R-:W-:-:S05]  /*4790*/  IADD3 R3, P2, PT, R3, 0xa00, RZ ;  /* 0x00000a0003037810 */ /* 0x000fca0007f5e0ff */
[----:B------:R-:W-:Y:S02]  /*47a0*/  @P1 FSEL R4, R20, R16, P0 ;  /* 0x0000001014041208 */ /* 0x000fe40000000000 */
[----:B------:R-:W-:Y:S01]  /*47b0*/  @P1 FSEL R21, R21, R17, P0 ;  /* 0x0000001115151208 */ /* 0x000fe20000000000 */
[----:B------:R-:W-:Y:S01]  /*47c0*/  IMAD.X R2, RZ, RZ, R2, P2 ;  /* 0x000000ffff027224 */ /* 0x000fe200010e0602 */
[----:B------:R-:W-:Y:S01]  /*47d0*/  @P1 SEL R22, R18, R22, P0 ;  /* 0x0000001612161207 */ /* 0x000fe20000000000 */
[----:B------:R-:W-:Y:S01]  /*47e0*/  @P1 IMAD.MOV.U32 R16, RZ, RZ, R4 ;  /* 0x000000ffff101224 */ /* 0x000fe200078e0004 */
[----:B------:R-:W-:Y:S01]  /*47f0*/  @P1 SEL R23, R19, R23, P0 ;  /* 0x0000001713171207 */ /* 0x000fe20000000000 */
[----:B------:R-:W-:Y:S01]  /*4800*/  @P1 IMAD.MOV.U32 R17, RZ, RZ, R21 ;  /* 0x000000ffff111224 */ /* 0x000fe200078e0015 */
[----:B------:R-:W-:Y:S06]  /*4810*/  BRA.U UP1, `(.L_x_73) ;  /* 0xfffffff501f07547 */ /* 0x000fec000b83ffff */
.L_x_72:
[----:B------:R-:W-:Y:S05]  /*4820*/  BRA.U !UP0, `(.L_x_71) ;  /* 0x0000000508107547 */ /* 0x000fea000b800000 */
[----:B------:R-:W0:Y:S02]  /*4830*/  LDC.64 R4, c[0x0][0x380] ;  /* 0x0000e000ff047b82 */ /* 0x000e240000000a00 */
[----:B0-----:R-:W-:-:S03]  /*4840*/  IMAD.WIDE.U32 R4, R0, 0x10, R4 ;  /* 0x0000001000047825 */ /* 0x001fc600078e0004 */
[----:B------:R-:W-:-:S04]  /*4850*/  LEA R24, P0, R3, R4, 0x4 ;  /* 0x0000000403187211 */ /* 0x000fc800078020ff */
[----:B------:R-:W-:-:S05]  /*4860*/  LEA.HI.X R25, R3, R5, R2, 0x4, P0 ;  /* 0x0000000503197211 */ /* 0x000fca00000f2402 */
[----:B------:R-:W2:Y:S04]  /*4870*/  LDG.E.64.CONSTANT R20, desc[UR10][R24.64] ;  /* 0x0000000a18147981 */ /* 0x000ea8000c1e9b00 */
[----:B------:R-:W3:Y:S04]  /*4880*/  LDG.E.64.CONSTANT R18, desc[UR10][R24.64+0x8] ;  /* 0x0000080a18127981 */ /* 0x000ee8000c1e9b00 */
[----:B------:R-:W4:Y:S04]  /*4890*/  LDG.E.64.CONSTANT R14, desc[UR10][R24.64+0x1000] ;  /* 0x0010000a180e7981 */ /* 0x000f28000c1e9b00 */
[----:B------:R-:W5:Y:S04]  /*48a0*/  LDG.E.64.CONSTANT R12, desc[UR10][R24.64+0x1008] ;  /* 0x0010080a180c7981 */ /* 0x000f68000c1e9b00 */
        /* <DEDUP_REMOVED lines=16> */
[----:B------:R-:W-:-:S11]  /*49b0*/  @P2 SEL R19, R23, R19, P0 ;  /* 0x0000001317132207 */ /* 0x000fd60000000000 */
[----:B-----5:R-:W-:-:S04]  /*49c0*/  @P1 ISETP.GE.U32.AND P0, PT, R18, R12, PT ;  /* 0x0000000c1200120c */ /* 0x020fc80003f06070 */
        /* <DEDUP_REMOVED lines=27> */
[----:B------:R-:W-:Y:S02]  /*4b80*/  @P1 SEL R5, R9, R5, P0 ;  /* 0x0000000509051207 */ /* 0x000fe40000000000 */
[----:B------:R-:W-:-:S05]  /*4b90*/  IADD3 R3, P1, PT, R3, 0x500, RZ ;  /* 0x0000050003037810 */ /* 0x000fca0007f3e0ff */
[----:B------:R-:W-:Y:S01]  /*4ba0*/  IMAD.X R2, RZ, RZ, R2, P1 ;  /* 0x000000ffff027224 */ /* 0x000fe200008e0602 */
[----:B--2---:R-:W-:-:S14]  /*4bb0*/  DSETP.GEU.AND P2, PT, |R6|, |R16|, PT ;  /* 0x400000100600722a */ /* 0x004fdc0003f4e200 */
[----:B------:R-:W-:-:S04]  /*4bc0*/  @P2 ISETP.GE.U32.AND P0, PT, R4, R26, PT ;  /* 0x0000001a0400220c */ /* 0x000fc80003f06070 */
[----:B------:R-:W-:-:S13]  /*4bd0*/  @P2 ISETP.GE.AND.EX P0, PT, R5, R27, PT, P0 ;  /* 0x0000001b0500220c */ /* 0x000fda0003f06300 */
[----:B------:R-:W-:-:S06]  /*4be0*/  @P2 DSETP.LT.OR P0, PT, |R16|, |R6|, !P0 ;  /* 0x400000061000222a */ /* 0x000fcc0004701600 */
[----:B------:R-:W-:Y:S02]  /*4bf0*/  @P2 FSEL R6, R6, R16, P0 ;  /* 0x0000001006062208 */ /* 0x000fe40000000000 */
[----:B------:R-:W-:Y:S02]  /*4c00*/  @P2 FSEL R7, R7, R17, P0 ;  /* 0x0000001107072208 */ /* 0x000fe40000000000 */
[----:B------:R-:W-:Y:S02]  /*4c10*/  @P2 SEL R26, R4, R26, P0 ;  /* 0x0000001a041a2207 */ /* 0x000fe40000000000 */
[----:B------:R-:W-:Y:S01]  /*4c20*/  @P2 SEL R27, R5, R27, P0 ;  /* 0x0000001b051b2207 */ /* 0x000fe20000000000 */
[----:B------:R-:W-:Y:S02]  /*4c30*/  @P2 IMAD.MOV.U32 R16, RZ, RZ, R6 ;  /* 0x000000ffff102224 */ /* 0x000fe400078e0006 */
[----:B------:R-:W-:Y:S02]  /*4c40*/  @P2 IMAD.MOV.U32 R17, RZ, RZ, R7 ;  /* 0x000000ffff112224 */ /* 0x000fe400078e0007 */
[----:B------:R-:W-:-:S02]  /*4c50*/  IMAD.MOV.U32 R22, RZ, RZ, R26 ;  /* 0x000000ffff167224 */ /* 0x000fc400078e001a */
[----:B------:R-:W-:-:S07]  /*4c60*/  IMAD.MOV.U32 R23, RZ, RZ, R27 ;  /* 0x000000ffff177224 */ /* 0x000fce00078e001b */
.L_x_71:
[----:B------:R-:W0:Y:S02]  /*4c70*/  LDCU UR4, c[0x0][0x390] ;  /* 0x00007200ff0477ac */ /* 0x000e240008000800 */
[----:B0-----:R-:W-:Y:S02]  /*4c80*/  USHF.R.S32.HI UR5, URZ, 0x1f, UR4 ;  /* 0x0000001fff057899 */ /* 0x001fe40008011404 */
[----:B------:R-:W-:-:S04]  /*4c90*/  ISETP.GE.U32.AND P0, PT, R3, UR4, PT ;  /* 0x0000000403007c0c */ /* 0x000fc8000bf06070 */
[----:B------:R-:W-:-:S13]  /*4ca0*/  ISETP.GE.AND.EX P0, PT, R2, UR5, PT, P0 ;  /* 0x0000000502007c0c */ /* 0x000fda000bf06300 */
[----:B------:R-:W-:Y:S05]  /*4cb0*/  @P0 BRA `(.L_x_74) ;  /* 0x00000008009c0947 */ /* 0x000fea0003800000 */
[----:B------:R-:W-:Y:S01]  /*4cc0*/  IADD3 R21, PT, PT, -R3, UR4, RZ ;  /* 0x0000000403157c10 */ /* 0x000fe2000fffe1ff */
[----:B------:R-:W-:Y:S03]  /*4cd0*/  BSSY.RECONVERGENT B1, `(.L_x_74) ;  /* 0x00000a5000017945 */ /* 0x000fe60003800200 */
[----:B------:R-:W-:-:S13]  /*4ce0*/  ISETP.GE.AND P0, PT, R0, R21, PT ;  /* 0x000000150000720c */ /* 0x000fda0003f06270 */
[----:B------:R-:W-:Y:S05]  /*4cf0*/  @P0 BRA `(.L_x_75) ;  /* 0x0000000800880947 */ /* 0x000fea0003800000 */
[----:B------:R-:W-:Y:S01]  /*4d00*/  LOP3.LUT R12, RZ, R0, RZ, 0x33, !PT ;  /* 0x00000000ff0c7212 */ /* 0x000fe200078e33ff */
[----:B------:R-:W-:Y:S01]  /*4d10*/  BSSY.RECONVERGENT B2, `(.L_x_76) ;  /* 0x0000032000027945 */ /* 0x000fe20003800200 */
[----:B------:R-:W-:Y:S02]  /*4d20*/  IMAD.MOV.U32 R20, RZ, RZ, R0 ;  /* 0x000000ffff147224 */ /* 0x000fe400078e0000 */
[----:B------:R-:W-:-:S04]  /*4d30*/  IADD3 R12, PT, PT, -R3, UR4, R12 ;  /* 0x00000004030c7c10 */ /* 0x000fc8000fffe10c */
[----:B------:R-:W-:-:S04]  /*4d40*/  LOP3.LUT R4, R12, 0x300, RZ, 0xc0, !PT ;  /* 0x000003000c047812 */ /* 0x000fc800078ec0ff */
[----:B------:R-:W-:-:S13]  /*4d50*/  ISETP.NE.AND P0, PT, R4, 0x300, PT ;  /* 0x000003000400780c */ /* 0x000fda0003f05270 */
[----:B------:R-:W-:Y:S05]  /*4d60*/  @!P0 BRA `(.L_x_77) ;  /* 0x0000000000b08947 */ /* 0x000fea0003800000 */
[----:B------:R-:W0:Y:S01]  /*4d70*/  LDCU.64 UR6, c[0x0][0x380] ;  /* 0x00007000ff0677ac */ /* 0x000e220008000a00 */
[----:B------:R-:W-:Y:S01]  /*4d80*/  IADD3 R5, P0, PT, R0, R3, RZ ;  /* 0x0000000300057210 */ /* 0x000fe20007f1e0ff */
[----:B------:R-:W-:Y:S01]  /*4d90*/  IMAD.MOV.U32 R20, RZ, RZ, R0 ;  /* 0x000000ffff147224 */ /* 0x000fe200078e0000 */
[----:B------:R-:W-:-:S03]  /*4da0*/  LEA.HI R4, R12, 0x1, RZ, 0x18 ;  /* 0x000000010c047811 */ /* 0x000fc600078fc0ff */
[----:B------:R-:W-:Y:S01]  /*4db0*/  IMAD.X R6, RZ, RZ, R2, P0 ;  /* 0x000000ffff067224 */ /* 0x000fe200000e0602 */
[----:B------:R-:W-:-:S05]  /*4dc0*/  LOP3.LUT R4, R4, 0x3, RZ, 0xc0, !PT ;  /* 0x0000000304047812 */ /* 0x000fca00078ec0ff */
[----:B------:R-:W-:Y:S01]  /*4dd0*/  IMAD.MOV R13, RZ, RZ, -R4 ;  /* 0x000000ffff0d7224 */ /* 0x000fe200078e0a04 */
[----:B0-----:R-:W-:-:S04]  /*4de0*/  LEA R14, P1, R5, UR6, 0x4 ;  /* 0x00000006050e7c11 */ /* 0x001fc8000f8220ff */
[----:B------:R-:W-:-:S09]  /*4df0*/  LEA.HI.X R5, R5, UR7, R6, 0x4, P1 ;  /* 0x0000000705057c11 */ /* 0x000fd200088f2406 */
.L_x_80:
[----:B------:R-:W-:-:S05]  /*4e00*/  IMAD.MOV.U32 R4, RZ, RZ, R14 ;  /* 0x000000ffff047224 */ /* 0x000fca00078e000e */
[----:B------:R-:W2:Y:S04]  /*4e10*/  LDG.E.64.CONSTANT R8, desc[UR10][R4.64] ;  /* 0x0000000a04087981 */ /* 0x000ea8000c1e9b00 */
[----:B------:R-:W3:Y:S01]  /*4e20*/  LDG.E.64.CONSTANT R6, desc[UR10][R4.64+0x8] ;  /* 0x0000080a04067981 */ /* 0x000ee2000c1e9b00 */
[----:B------:R-:W-:Y:S01]  /*4e30*/  VIADD R13, R13, 0x1 ;  /* 0x000000010d0d7836 */ /* 0x000fe20000000000 */
[----:B------:R-:W-:Y:S01]  /*4e40*/  BSSY.RECONVERGENT B3, `(.L_x_78) ;  /* 0x000001b000037945 */ /* 0x000fe20003800200 */
[----:B------:R-:W-:Y:S01]  /*4e50*/  IMAD.MOV.U32 R15, RZ, RZ, R22 ;  /* 0x000000ffff0f7224 */ /* 0x000fe200078e0016 */
        /* <DEDUP_REMOVED lines=25> */
.L_x_79:
[----:B------:R-:W-:Y:S05]  /*4ff0*/  BSYNC.RECONVERGENT B3 ;  /* 0x0000000000037941 */ /* 0x000fea0003800200 */
.L_x_78:
[----:B------:R-:W-:Y:S02]  /*5000*/  IMAD.X R5, RZ, RZ, R5, P3 ;  /* 0x000000ffff057224 */ /* 0x000fe400018e0605 */
[----:B------:R-:W-:Y:S01]  /*5010*/  VIADD R20, R20, 0x100 ;  /* 0x0000010014147836 */ /* 0x000fe20000000000 */
[----:B------:R-:W-:Y:S06]  /*5020*/  @P2 BRA `(.L_x_80) ;  /* 0xfffffffc00742947 */ /* 0x000fec000383ffff */
.L_x_77:
[----:B------:R-:W-:Y:S05]  /*5030*/  BSYNC.RECONVERGENT B2 ;  /* 0x0000000000027941 */ /* 0x000fea0003800200 */
.L_x_76:
[----:B------:R-:W-:-:S13]  /*5040*/  ISETP.GE.U32.AND P0, PT, R12, 0x300, PT ;  /* 0x000003000c00780c */ /* 0x000fda0003f06070 */
[----:B------:R-:W-:Y:S05]  /*5050*/  @!P0 BRA `(.L_x_75) ;  /* 0x0000000400b08947 */ /* 0x000fea0003800000 */
[----:B------:R-:W0:Y:S01]  /*5060*/  LDCU.64 UR6, c[0x0][0x380] ;  /* 0x00007000ff0677ac */ /* 0x000e220008000a00 */
[----:B------:R-:W-:-:S05]  /*5070*/  IADD3 R3, P0, PT, R20, R3, RZ ;  /* 0x0000000314037210 */ /* 0x000fca0007f1e0ff */
[----:B------:R-:W-:Y:S01]  /*5080*/  IMAD.X R2, RZ, RZ, R2, P0 ;  /* 0x000000ffff027224 */ /* 0x000fe200000e0602 */
[----:B0-----:R-:W-:-:S04]  /*5090*/  LEA R8, P1, R3, UR6, 0x4 ;  /* 0x0000000603087c11 */ /* 0x001fc8000f8220ff */
[----:B------:R-:W-:Y:S02]  /*50a0*/  IADD3 R8, P0, PT, R8, 0x3008, RZ ;  /* 0x0000300808087810 */ /* 0x000fe40007f1e0ff */
[----:B------:R-:W-:-:S05]  /*50b0*/  LEA.HI.X R9, R3, UR7, R2, 0x4, P1 ;  /* 0x0000000703097c11 */ /* 0x000fca00088f2402 */
[----:B------:R-:W-:-:S07]  /*50c0*/  IMAD.X R9, RZ, RZ, R9, P0 ;  /* 0x000000ffff097224 */ /* 0x000fce00000e0609 */
.L_x_89:
[----:B------:R-:W2:Y:S04]  /*50d0*/  LDG.E.64.CONSTANT R10, desc[UR10][R8.64+-0x3008] ;  /* 0xffcff80a080a7981 */ /* 0x000ea8000c1e9b00 */
[----:B------:R-:W3:Y:S04]  /*50e0*/  LDG.E.64.CONSTANT R12, desc[UR10][R8.64+-0x3000] ;  /* 0xffd0000a080c7981 */ /* 0x000ee8000c1e9b00 */
[----:B------:R0:W5:Y:S04]  /*50f0*/  LDG.E.64.CONSTANT R6, desc[UR10][R8.64+-0x2008] ;  /* 0xffdff80a08067981 */ /* 0x000168000c1e9b00 */
        /* <DEDUP_REMOVED lines=22> */
.L_x_82:
[----:B------:R-:W-:Y:S05]  /*5260*/  BSYNC.RECONVERGENT B2 ;  /* 0x0000000000027941 */ /* 0x000fea0003800200 */
.L_x_81:
        /* <DEDUP_REMOVED lines=25> */
.L_x_84:
[----:B------:R-:W-:Y:S05]  /*5400*/  BSYNC.RECONVERGENT B2 ;  /* 0x0000000000027941 */ /* 0x000fea0003800200 */
.L_x_83:
        /* <DEDUP_REMOVED lines=21> */
.L_x_86:
[----:B------:R-:W-:Y:S05]  /*5560*/  BSYNC.RECONVERGENT B2 ;  /* 0x0000000000027941 */ /* 0x000fea0003800200 */
.L_x_85:
        /* <DEDUP_REMOVED lines=21> */
.L_x_88:
[----:B------:R-:W-:Y:S05]  /*56c0*/  BSYNC.RECONVERGENT B2 ;  /* 0x0000000000027941 */ /* 0x000fea0003800200 */
.L_x_87:
[----:B------:R-:W-:Y:S01]  /*56d0*/  VIADD R20, R20, 0x400 ;  /* 0x0000040014147836 */ /* 0x000fe20000000000 */
[----:B------:R-:W-:-:S04]  /*56e0*/  IADD3 R8, P1, PT, R8, 0x4000, RZ ;  /* 0x0000400008087810 */ /* 0x000fc80007f3e0ff */
[----:B------:R-:W-:Y:S01]  /*56f0*/  ISETP.GE.AND P0, PT, R20, R21, PT ;  /* 0x000000151400720c */ /* 0x000fe20003f06270 */
[----:B------:R-:W-:-:S12]  /*5700*/  IMAD.X R9, RZ, RZ, R9, P1 ;  /* 0x000000ffff097224 */ /* 0x000fd800008e0609 */
[----:B------:R-:W-:Y:S05]  /*5710*/  @!P0 BRA `(.L_x_89) ;  /* 0xfffffff8006c8947 */ /* 0x000fea000383ffff */
.L_x_75:
[----:B------:R-:W-:Y:S05]  /*5720*/  BSYNC.RECONVERGENT B1 ;  /* 0x0000000000017941 */ /* 0x000fea0003800200 */
.L_x_74:
[----:B------:R-:W0:Y:S01]  /*5730*/  S2R R8, SR_LANEID ;  /* 0x0000000000087919 */ /* 0x000e220000000000 */
[----:B------:R-:W-:Y:S01]  /*5740*/  BSSY.RECONVERGENT B1, `(.L_x_90) ;  /* 0x000001f000017945 */ /* 0x000fe20003800200 */
[----:B------:R-:W-:Y:S01]  /*5750*/  IMAD.MOV.U32 R11, RZ, RZ, R22 ;  /* 0x000000ffff0b7224 */ /* 0x000fe200078e0016 */
[----:B------:R1:W2:Y:S01]  /*5760*/  SHFL.DOWN PT, R4, R16, 0x1, 0x1f ;  /* 0x08201f0010047f89 */ /* 0x0002a200000e0000 */
[----:B------:R-:W-:Y:S02]  /*5770*/  IMAD.MOV.U32 R12, RZ, RZ, R23 ;  /* 0x000000ffff0c7224 */ /* 0x000fe400078e0017 */
[----:B------:R-:W-:Y:S01]  /*5780*/  IMAD.MOV.U32 R2, RZ, RZ, R16 ;  /* 0x000000ffff027224 */ /* 0x000fe200078e0010 */
[----:B------:R1:W3:Y:S01]  /*5790*/  SHFL.DOWN PT, R5, R17, 0x1, 0x1f ;  /* 0x08201f0011057f89 */ /* 0x0002e200000e0000 */
        /* <DEDUP_REMOVED lines=25> */
.L_x_91:
[----:B------:R-:W-:Y:S05]  /*5930*/  BSYNC.RECONVERGENT B1 ;  /* 0x0000000000017941 */ /* 0x000fea0003800200 */
.L_x_90:
        /* <DEDUP_REMOVED lines=31> */
.L_x_93:
[----:B------:R-:W-:Y:S05]  /*5b30*/  BSYNC.RECONVERGENT B1 ;  /* 0x0000000000017941 */ /* 0x000fea0003800200 */
.L_x_92:
[----:B------:R-:W-:Y:S01]  /*5b40*/  ISETP.GT.AND P0, PT, R8, 0x1b, PT ;  /* 0x0000001b0800780c */ /* 0x000fe20003f04270 */
[----:B-1----:R1:W1:Y:S01]  /*5b50*/  SHFL.DOWN PT, R6, R4, 0x4, 0x1f ;  /* 0x08801f0004067f89 */ /* 0x00226200000e0000 */
[----:B------:R-:W-:Y:S01]  /*5b60*/  BSSY.RECONVERGENT B1, `(.L_x_94) ;  /* 0x000001d000017945 */ /* 0x000fe20003800200 */
[----:B0-----:R-:W-:Y:S02]  /*5b70*/  IMAD.MOV.U32 R11, RZ, RZ, R9 ;  /* 0x000000ffff0b7224 */ /* 0x001fe400078e0009 */
[----:B--2---:R0:W2:Y:S01]  /*5b80*/  SHFL.DOWN PT, R7, R5, 0x4, 0x1f ;  /* 0x08801f0005077f89 */ /* 0x0040a200000e0000 */
[----:B------:R-:W-:Y:S02]  /*5b90*/  IMAD.MOV.U32 R12, RZ, RZ, R10 ;  /* 0x000000ffff0c7224 */ /* 0x000fe400078e000a */
[----:B------:R-:W-:Y:S01]  /*5ba0*/  IMAD.MOV.U32 R2, RZ, RZ, R4 ;  /* 0x000000ffff027224 */ /* 0x000fe200078e0004 */
[----:B---3--:R0:W3:Y:S01]  /*5bb0*/  SHFL.DOWN PT, R14, R9, 0x4, 0x1f ;  /* 0x08801f00090e7f89 */ /* 0x0080e200000e0000 */
[----:B------:R-:W-:-:S03]  /*5bc0*/  IMAD.MOV.U32 R3, RZ, RZ, R5 ;  /* 0x000000ffff037224 */ /* 0x000fc600078e0005 */
[----:B----4-:R0:W4:Y:S01]  /*5bd0*/  SHFL.DOWN PT, R13, R10, 0x4, 0x1f ;  /* 0x08801f000a0d7f89 */ /* 0x01012200000e0000 */
        /* <DEDUP_REMOVED lines=21> */
.L_x_95:
[----:B------:R-:W-:Y:S05]  /*5d30*/  BSYNC.RECONVERGENT B1 ;  /* 0x0000000000017941 */ /* 0x000fea0003800200 */
.L_x_94:
        /* <DEDUP_REMOVED lines=31> */
.L_x_97:
[----:B------:R-:W-:Y:S05]  /*5f30*/  BSYNC.RECONVERGENT B1 ;  /* 0x0000000000017941 */ /* 0x000fea0003800200 */
.L_x_96:
[----:B------:R-:W-:Y:S01]  /*5f40*/  ISETP.GT.AND P0, PT, R8, 0xf, PT ;  /* 0x0000000f0800780c */ /* 0x000fe20003f04270 */
[----:B-1----:R1:W1:Y:S01]  /*5f50*/  SHFL.DOWN PT, R6, R4, 0x10, 0x1f ;  /* 0x0a001f0004067f89 */ /* 0x00226200000e0000 */
[----:B------:R-:W-:Y:S01]  /*5f60*/  BSSY.RECONVERGENT B1, `(.L_x_98) ;  /* 0x000001d000017945 */ /* 0x000fe20003800200 */
[----:B---3--:R-:W-:Y:S02]  /*5f70*/  IMAD.MOV.U32 R14, RZ, RZ, R9 ;  /* 0x000000ffff0e7224 */ /* 0x008fe400078e0009 */
[----:B--2---:R2:W3:Y:S01]  /*5f80*/  SHFL.DOWN PT, R7, R5, 0x10, 0x1f ;  /* 0x0a001f0005077f89 */ /* 0x0044e200000e0000 */
[----:B------:R-:W-:Y:S02]  /*5f90*/  IMAD.MOV.U32 R15, RZ, RZ, R10 ;  /* 0x000000ffff0f7224 */ /* 0x000fe400078e000a */
[----:B------:R-:W-:Y:S01]  /*5fa0*/  IMAD.MOV.U32 R2, RZ, RZ, R4 ;  /* 0x000000ffff027224 */ /* 0x000fe200078e0004 */
[----:B0-----:R2:W0:Y:S01]  /*5fb0*/  SHFL.DOWN PT, R12, R9, 0x10, 0x1f ;  /* 0x0a001f00090c7f89 */ /* 0x00142200000e0000 */
[----:B------:R-:W-:-:S03]  /*5fc0*/  IMAD.MOV.U32 R3, RZ, RZ, R5 ;  /* 0x000000ffff037224 */ /* 0x000fc600078e0005 */
[----:B------:R2:W0:Y:S01]  /*5fd0*/  SHFL.DOWN PT, R11, R10, 0x10, 0x1f ;  /* 0x0a001f000a0b7f89 */ /* 0x00042200000e0000 */
[----:B------:R-:W-:Y:S05]  /*5fe0*/  @P0 BRA `(.L_x_99) ;  /* 0x0000000000500947 */ /* 0x000fea0003800000 */
[----:B-1-3--:R-:W-:Y:S01]  /*5ff0*/  DSETP.GEU.AND P0, PT, |R4|, |R6|, PT ;  /* 0x400000060400722a */ /* 0x00afe20003f0e200 */
        /* <DEDUP_REMOVED lines=19> */
.L_x_99:
[----:B------:R-:W-:Y:S05]  /*6130*/  BSYNC.RECONVERGENT B1 ;  /* 0x0000000000017941 */ /* 0x000fea0003800200 */
.L_x_98:
[----:B------:R-:W-:Y:S01]  /*6140*/  ISETP.NE.AND P0, PT, R8, RZ, PT ;  /* 0x000000ff0800720c */ /* 0x000fe20003f05270 */
[----:B------:R-:W-:-:S12]  /*6150*/  BSSY.RECONVERGENT B1, `(.L_x_100) ;  /* 0x000000a000017945 */ /* 0x000fd80003800200 */
[----:B------:R-:W-:Y:S05]  /*6160*/  @P0 BRA `(.L_x_101) ;  /* 0x0000000000200947 */ /* 0x000fea0003800000 */
[----:B-1----:R-:W1:Y:S01]  /*6170*/  S2R R6, SR_CgaCtaId ;  /* 0x0000000000067919 */ /* 0x002e620000008800 */
[----:B--2---:R-:W-:Y:S02]  /*6180*/  MOV R5, 0x400 ;  /* 0x0000040000057802 */ /* 0x004fe40000000f00 */
[----:B------:R-:W-:-:S04]  /*6190*/  SHF.R.U32.HI R4, RZ, 0x1, R0 ;  /* 0x00000001ff047819 */ /* 0x000fc80000011600 */
[----:B------:R-:W-:Y:S02]  /*61a0*/  LOP3.LUT R4, R4, 0x1f0, RZ, 0xc0, !PT ;  /* 0x000001f004047812 */ /* 0x000fe400078ec0ff */
[----:B-1----:R-:W-:-:S05]  /*61b0*/  LEA R5, R6, R5, 0x18 ;  /* 0x0000000506057211 */ /* 0x002fca00078ec0ff */
[----:B------:R-:W-:-:S05]  /*61c0*/  IMAD.IADD R5, R4, 0x1, R5 ;  /* 0x0000000104057824 */ /* 0x000fca00078e0205 */
[----:B------:R1:W-:Y:S04]  /*61d0*/  STS.64 [R5+0x10], R14 ;  /* 0x0000100e05007388 */ /* 0x0003e80000000a00 */
[----:B------:R1:W-:Y:S02]  /*61e0*/  STS.64 [R5+0x8], R2 ;  /* 0x0000080205007388 */ /* 0x0003e40000000a00 */
.L_x_101:
[----:B------:R-:W-:Y:S05]  /*61f0*/  BSYNC.RECONVERGENT B1 ;  /* 0x0000000000017941 */ /* 0x000fea0003800200 */
.L_x_100:
[----:B------:R-:W-:Y:S01]  /*6200*/  BAR.SYNC.DEFER_BLOCKING 0x0 ;  /* 0x0000000000007b1d */ /* 0x000fe20000010000 */
[----:B------:R-:W-:-:S13]  /*6210*/  ISETP.NE.AND P1, PT, R0, RZ, PT ;  /* 0x000000ff0000720c */ /* 0x000fda0003f25270 */
[----:B------:R-:W-:Y:S05]  /*6220*/  @P1 BRA `(.L_x_34) ;  /* 0x00000008008c1947 */ /* 0x000fea0003800000 */
[----:B-12---:R-:W1:Y:S01]  /*6230*/  S2R R5, SR_CgaCtaId ;  /* 0x0000000000057919 */ /* 0x006e620000008800 */
[----:B------:R-:W-:Y:S01]  /*6240*/  MOV R0, 0x400 ;  /* 0x0000040000007802 */ /* 0x000fe20000000f00 */
[----:B------:R-:W-:Y:S03]  /*6250*/  BSSY.RECONVERGENT B1, `(.L_x_102) ;  /* 0x000001a000017945 */ /* 0x000fe60003800200 */
[----:B-1----:R-:W-:-:S05]  /*6260*/  LEA R0, R5, R0, 0x18 ;  /* 0x0000000005007211 */ /* 0x002fca00078ec0ff */
[----:B------:R-:W1:Y:S04]  /*6270*/  LDS.64 R16, [R0+0x18] ;  /* 0x0000180000107984 */ /* 0x000e680000000a00 */
[----:B---3--:R-:W2:Y:S04]  /*6280*/  LDS.128 R4, [R0+0x20] ;  /* 0x0000200000047984 */ /* 0x008ea80000000c00 */
[----:B0---4-:R0:W3:Y:S04]  /*6290*/  LDS.64 R12, [R0+0x80] ;  /* 0x00008000000c7984 */ /* 0x0110e80000000a00 */
[----:B------:R0:W4:Y:S01]  /*62a0*/  LDS.128 R8, [R0+0x30] ;  /* 0x0000300000087984 */ /* 0x0001220000000c00 */
[----:B-1----:R-:W-:Y:S01]  /*62b0*/  DSETP.GEU.AND P0, PT, |R2|, |R16|, PT ;  /* 0x400000100200722a */ /* 0x002fe20003f0e200 */
[----:B------:R-:W-:-:S02]  /*62c0*/  IMAD.MOV.U32 R24, RZ, RZ, R16 ;  /* 0x000000ffff187224 */ /* 0x000fc400078e0010 */
[----:B------:R-:W-:Y:S02]  /*62d0*/  IMAD.MOV.U32 R25, RZ, RZ, R17 ;  /* 0x000000ffff197224 */ /* 0x000fe400078e0011 */
[----:B--2---:R-:W-:Y:S02]  /*62e0*/  IMAD.MOV.U32 R27, RZ, RZ, R4 ;  /* 0x000000ffff1b7224 */ /* 0x004fe400078e0004 */
[----:B------:R-:W-:-:S07]  /*62f0*/  IMAD.MOV.U32 R29, RZ, RZ, R5 ;  /* 0x000000ffff1d7224 */ /* 0x000fce00078e0005 */
[----:B0--34-:R-:W-:Y:S05]  /*6300*/  @!P0 BRA `(.L_x_103) ;  /* 0x0000000000388947 */ /* 0x019fea0003800000 */
        /* <DEDUP_REMOVED lines=14> */
.L_x_103:
[----:B------:R-:W-:Y:S05]  /*63f0*/  BSYNC.RECONVERGENT B1 ;  /* 0x0000000000017941 */ /* 0x000fea0003800200 */
.L_x_102:
        /* <DEDUP_REMOVED lines=23> */
.L_x_105:
[----:B------:R-:W-:Y:S05]  /*6570*/  BSYNC.RECONVERGENT B1 ;  /* 0x0000000000017941 */ /* 0x000fea0003800200 */
.L_x_104:
        /* <DEDUP_REMOVED lines=21> */
.L_x_107:
[----:B------:R-:W-:Y:S05]  /*66d0*/  BSYNC.RECONVERGENT B1 ;  /* 0x0000000000017941 */ /* 0x000fea0003800200 */
.L_x_106:
        /* <DEDUP_REMOVED lines=23> */
.L_x_109:
[----:B------:R-:W-:Y:S05]  /*6850*/  BSYNC.RECONVERGENT B1 ;  /* 0x0000000000017941 */ /* 0x000fea0003800200 */
.L_x_108:
        /* <DEDUP_REMOVED lines=21> */
.L_x_111:
[----:B------:R-:W-:Y:S05]  /*69b0*/  BSYNC.RECONVERGENT B1 ;  /* 0x0000000000017941 */ /* 0x000fea0003800200 */
.L_x_110:
        /* <DEDUP_REMOVED lines=21> */
.L_x_113:
[----:B------:R-:W-:Y:S05]  /*6b10*/  BSYNC.RECONVERGENT B1 ;  /* 0x0000000000017941 */ /* 0x000fea0003800200 */
.L_x_112:
        /* <DEDUP_REMOVED lines=20> */
.L_x_34:
[----:B------:R-:W-:Y:S05]  /*6c60*/  BSYNC.RECONVERGENT B0 ;  /* 0x0000000000007941 */ /* 0x000fea0003800200 */
.L_x_1:
[----:B------:R-:W-:Y:S05]  /*6c70*/  @P1 EXIT ;  /* 0x000000000000194d */ /* 0x000fea0003800000 */
[----:B012---:R-:W0:Y:S02]  /*6c80*/  LDC.64 R4, c[0x0][0x388] ;  /* 0x0000e200ff047b82 */ /* 0x007e240000000a00 */
[----:B0-----:R-:W-:Y:S04]  /*6c90*/  STG.E.64 desc[UR10][R4.64], R2 ;  /* 0x0000000204007986 */ /* 0x001fe8000c101b0a */
[----:B------:R-:W-:Y:S01]  /*6ca0*/  STG.E.64 desc[UR10][R4.64+0x8], R14 ;  /* 0x0000080e04007986 */ /* 0x000fe2000c101b0a */
[----:B------:R-:W-:Y:S05]  /*6cb0*/  EXIT ;  /* 0x000000000000794d */ /* 0x000fea0003800000 */
.L_x_114:
        /* <DEDUP_REMOVED lines=12> */
.L_x_787:


//--------------------- .text._ZN6thrust24THRUST_300001_SM_1000_NS8cuda_cub4core6detail13_kernel_agentINS1_8__reduce10DrainAgentIlEEJN3cub18CUB_300001_SM_10009GridQueueIyEElEEEvDpT0_ --------------------------
	.section	.text._ZN6thrust24THRUST_300001_SM_1000_NS8cuda_cub4core6detail13_kernel_agentINS1_8__reduce10DrainAgentIlEEJN3cub18CUB_300001_SM_10009GridQueueIyEElEEEvDpT0_,"ax",@progbits
	.align	128
        .global         _ZN6thrust24THRUST_300001_SM_1000_NS8cuda_cub4core6detail13_kernel_agentINS1_8__reduce10DrainAgentIlEEJN3cub18CUB_300001_SM_10009GridQueueIyEElEEEvDpT0_
        .type           _ZN6thrust24THRUST_300001_SM_1000_NS8cuda_cub4core6detail13_kernel_agentINS1_8__reduce10DrainAgentIlEEJN3cub18CUB_300001_SM_10009GridQueueIyEElEEEvDpT0_,@function
        .size           _ZN6thrust24THRUST_300001_SM_1000_NS8cuda_cub4core6detail13_kernel_agentINS1_8__reduce10DrainAgentIlEEJN3cub18CUB_300001_SM_10009GridQueueIyEElEEEvDpT0_,(.L_x_788 - _ZN6thrust24THRUST_300001_SM_1000_NS8cuda_cub4core6detail13_kernel_agentINS1_8__reduce10DrainAgentIlEEJN3cub18CUB_300001_SM_10009GridQueueIyEElEEEvDpT0_)
        .other          _ZN6thrust24THRUST_300001_SM_1000_NS8cuda_cub4core6detail13_kernel_agentINS1_8__reduce10DrainAgentIlEEJN3cub18CUB_300001_SM_10009GridQueueIyEElEEEvDpT0_,@"STO_CUDA_ENTRY STV_DEFAULT"
_ZN6thrust24THRUST_300001_SM_1000_NS8cuda_cub4core6detail13_kernel_agentINS1_8__reduce10DrainAgentIlEEJN3cub18CUB_300001_SM_10009GridQueueIyEElEEEvDpT0_:
.text._ZN6thrust24THRUST_300001_SM_1000_NS8cuda_cub4core6detail13_kernel_agentINS1_8__reduce10DrainAgentIlEEJN3cub18CUB_300001_SM_10009GridQueueIyEElEEEvDpT0_:
[----:B------:R-:W-:Y:S08]  /*0000*/  LDC R1, c[0x0][0x37c] ;  /* 0x0000df00ff017b82 */ /* 0x000ff00000000800 */
[----:B------:R-:W0:Y:S01]  /*0010*/  LDC.64 R2, c[0x0][0x380] ;  /* 0x0000e000ff027b82 */ /* 0x000e220000000a00 */
[----:B------:R-:W0:Y:S07]  /*0020*/  LDCU.64 UR4, c[0x0][0x358] ;  /* 0x00006b00ff0477ac */ /* 0x000e2e0008000a00 */
[----:B------:R-:W1:Y:S01]  /*0030*/  LDC.64 R4, c[0x0][0x388] ;  /* 0x0000e200ff047b82 */ /* 0x000e620000000a00 */
[----:B0-----:R-:W-:Y:S04]  /*0040*/  STG.E.64 desc[UR4][R2.64+0x8], RZ ;  /* 0x000008ff02007986 */ /* 0x001fe8000c101b04 */
[----:B-1----:R-:W-:Y:S01]  /*0050*/  STG.E.64 desc[UR4][R2.64], R4 ;  /* 0x0000000402007986 */ /* 0x002fe2000c101b04 */
[----:B------:R-:W-:Y:S05]  /*0060*/  EXIT ;  /* 0x000000000000794d */ /* 0x000fea0003800000 */
.L_x_115:
        /* <DEDUP_REMOVED lines=9> */
.L_x_788:


//--------------------- .text._ZN6thrust24THRUST_300001_SM_1000_NS8cuda_cub4core6detail13_kernel_agentINS1_8__reduce11ReduceAgentINS0_12zip_iteratorIN4cuda3std3__45tupleIJNS0_10device_ptrIdEENS0_17counting_iteratorIlNS0_11use_defaultESF_SF_EEEEEEEPNSB_IJdlEEESJ_lNS1_9__extrema9arg_max_fIdl13compare_valueEEEEJSI_SK_lN3cub18CUB_300001_SM_100013GridEvenShareIlEENSR_9GridQueueIyEESO_EEEvDpT0_ --------------------------
	.section	.text._ZN6thrust24THRUST_300001_SM_1000_NS8cuda_cub4core6detail13_kernel_agentINS1_8__reduce11ReduceAgentINS0_12zip_iteratorIN4cuda3std3__45tupleIJNS0_10device_ptrIdEENS0_17counting_iteratorIlNS0_11use_defaultESF_SF_EEEEEEEPNSB_IJdlEEESJ_lNS1_9__extrema9arg_max_fIdl13compare_valueEEEEJSI_SK_lN3cub18CUB_300001_SM_100013GridEvenShareIlEENSR_9GridQueueIyEESO_EEEvDpT0_,"ax",@progbits
	.align	128
        .global         _ZN6thrust24THRUST_300001_SM_1000_NS8cuda_cub4core6detail13_kernel_agentINS1_8__reduce11ReduceAgentINS0_12zip_iteratorIN4cuda3std3__45tupleIJNS0_10device_ptrIdEENS0_17counting_iteratorIlNS0_11use_defaultESF_SF_EEEEEEEPNSB_IJdlEEESJ_lNS1_9__extrema9arg_max_fIdl13compare_valueEEEEJSI_SK_lN3cub18CUB_300001_SM_100013GridEvenShareIlEENSR_9GridQueueIyEESO_EEEvDpT0_
        .type           _ZN6thrust24THRUST_300001_SM_1000_NS8cuda_cub4core6detail13_kernel_agentINS1_8__reduce11ReduceAgentINS0_12zip_iteratorIN4cuda3std3__45tupleIJNS0_10device_ptrIdEENS0_17counting_iteratorIlNS0_11use_defaultESF_SF_EEEEEEEPNSB_IJdlEEESJ_lNS1_9__extrema9arg_max_fIdl13compare_valueEEEEJSI_SK_lN3cub18CUB_300001_SM_100013GridEvenShareIlEENSR_9GridQueueIyEESO_EEEvDpT0_,@function
        .size           _ZN6thrust24THRUST_300001_SM_1000_NS8cuda_cub4core6detail13_kernel_agentINS1_8__reduce11ReduceAgentINS0_12zip_iteratorIN4cuda3std3__45tupleIJNS0_10device_ptrIdEENS0_17counting_iteratorIlNS0_11use_defaultESF_SF_EEEEEEEPNSB_IJdlEEESJ_lNS1_9__extrema9arg_max_fIdl13compare_valueEEEEJSI_SK_lN3cub18CUB_300001_SM_100013GridEvenShareIlEENSR_9GridQueueIyEESO_EEEvDpT0_,(.L_x_789 - _ZN6thrust24THRUST_300001_SM_1000_NS8cuda_cub4core6detail13_kernel_agentINS1_8__reduce11ReduceAgentINS0_12zip_iteratorIN4cuda3std3__45tupleIJNS0_10device_ptrIdEENS0_17counting_iteratorIlNS0_11use_defaultESF_SF_EEEEEEEPNSB_IJdlEEESJ_lNS1_9__extrema9arg_max_fIdl13compare_valueEEEEJSI_SK_lN3cub18CUB_300001_SM_100013GridEvenShareIlEENSR_9GridQueueIyEESO_EEEvDpT0_)
        .other          _ZN6thrust24THRUST_300001_SM_1000_NS8cuda_cub4core6detail13_kernel_agentINS1_8__reduce11ReduceAgentINS0_12zip_iteratorIN4cuda3std3__45tupleIJNS0_10device_ptrIdEENS0_17counting_iteratorIlNS0_11use_defaultESF_SF_EEEEEEEPNSB_IJdlEEESJ_lNS1_9__extrema9arg_max_fIdl13compare_valueEEEEJSI_SK_lN3cub18CUB_300001_SM_100013GridEvenShareIlEENSR_9GridQueueIyEESO_EEEvDpT0_,@"STO_CUDA_ENTRY STV_DEFAULT"
_ZN6thrust24THRUST_300001_SM_1000_NS8cuda_cub4core6detail13_kernel_agentINS1_8__reduce11ReduceAgentINS0_12zip_iteratorIN4cuda3std3__45tupleIJNS0_10device_ptrIdEENS0_17counting_iteratorIlNS0_11use_defaultESF_SF_EEEEEEEPNSB_IJdlEEESJ_lNS1_9__extrema9arg_max_fIdl13compare_valueEEEEJSI_SK_lN3cub18CUB_300001_SM_100013GridEvenShareIlEENSR_9GridQueueIyEESO_EEEvDpT0_:
.text._ZN6thrust24THRUST_300001_SM_1000_NS8cuda_cub4core6detail13_kernel_agentINS1_8__reduce11ReduceAgentINS0_12zip_iteratorIN4cuda3std3__45tupleIJNS0_10device_ptrIdEENS0_17counting_iteratorIlNS0_11use_defaultESF_SF_EEEEEEEPNSB_IJdlEEESJ_lNS1_9__extrema9arg_max_fIdl13compare_valueEEEEJSI_SK_lN3cub18CUB_300001_SM_100013GridEvenShareIlEENSR_9GridQueueIyEESO_EEEvDpT0_:
[----:B------:R-:W-:Y:S01]  /*0000*/  LDC R1, c[0x0][0x37c] ;  /* 0x0000df00ff017b82 */ /* 0x000fe20000000800 */
[----:B------:R-:W0:Y:S01]  /*0010*/  S2R R0, SR_CTAID.X ;  /* 0x0000000000007919 */ /* 0x000e220000002500 */
[----:B------:R-:W1:Y:S01]  /*0020*/  LDCU.64 UR4, c[0x0][0x398] ;  /* 0x00007300ff0477ac */ /* 0x000e620008000a00 */
[----:B------:R-:W-:Y:S01]  /*0030*/  BSSY.RECONVERGENT B0, `(.L_x_116) ;  /* 0x0000689000007945 */ /* 0x000fe20003800200 */
[----:B------:R-:W2:Y:S01]  /*0040*/  LDCU UR6, c[0x0][0x370] ;  /* 0x00006e00ff0677ac */ /* 0x000ea20008000800 */
[----:B------:R-:W3:Y:S01]  /*0050*/  LDCU.64 UR10, c[0x0][0x358] ;  /* 0x00006b00ff0a77ac */ /* 0x000ee20008000a00 */
[----:B-1----:R-:W-:Y:S02]  /*0060*/  IMAD.U32 R25, RZ, RZ, UR4 ;  /* 0x00000004ff197e24 */ /* 0x002fe4000f8e00ff */
[----:B------:R-:W-:Y:S01]  /*0070*/  IMAD.U32 R16, RZ, RZ, UR5 ;  /* 0x00000005ff107e24 */ /* 0x000fe2000f8e00ff */
[----:B--2---:R-:W-:Y:S01]  /*0080*/  UIMAD UR6, UR6, 0x500, URZ ;  /* 0x00000500060678a4 */ /* 0x004fe2000f8e02ff */
[----:B0-----:R-:W-:-:S05]  /*0090*/  IMAD R8, R0, 0x500, RZ ;  /* 0x0000050000087824 */ /* 0x001fca00078e02ff */
[----:B------:R-:W-:-:S04]  /*00a0*/  IADD3 R2, P1, PT, R8, 0x500, RZ ;  /* 0x0000050008027810 */ /* 0x000fc80007f3e0ff */
[----:B------:R-:W-:Y:S01]  /*00b0*/  ISETP.GT.U32.AND P0, PT, R2, R25, PT ;  /* 0x000000190200720c */ /* 0x000fe20003f04070 */
[----:B------:R-:W-:-:S05]  /*00c0*/  IMAD.X R3, RZ, RZ, RZ, P1 ;  /* 0x000000ffff037224 */ /* 0x000fca00008e06ff */
[----:B------:R-:W-:-:S13]  /*00d0*/  ISETP.GT.AND.EX P0, PT, R3, R16, PT, P0 ;  /* 0x000000100300720c */ /* 0x000fda0003f04300 */
[----:B---3--:R-:W-:Y:S05]  /*00e0*/  @!P0 BRA `(.L_x_117) ;  /* 0x0000003800e48947 */ /* 0x008fea0003800000 */
[----:B------:R-:W0:Y:S01]  /*00f0*/  S2R R10, SR_TID.X ;  /* 0x00000000000a7919 */ /* 0x000e220000002100 */
[----:B------:R-:W-:Y:S01]  /*0100*/  IMAD.IADD R9, R25, 0x1, -R8 ;  /* 0x0000000119097824 */ /* 0x000fe200078e0a08 */
[----:B------:R-:W-:Y:S01]  /*0110*/  BSSY.RECONVERGENT B1, `(.L_x_118) ;  /* 0x000000f000017945 */ /* 0x000fe20003800200 */
[----:B------:R-:W-:Y:S02]  /*0120*/  CS2R R20, SRZ ;  /* 0x0000000000147805 */ /* 0x000fe4000001ff00 */
[----:B------:R-:W-:Y:S02]  /*0130*/  CS2R R14, SRZ ;  /* 0x00000000000e7805 */ /* 0x000fe4000001ff00 */
[----:B0-----:R-:W-:Y:S01]  /*0140*/  ISETP.GE.AND P0, PT, R10, R9, PT ;  /* 0x000000090a00720c */ /* 0x001fe20003f06270 */
[----:B------:R-:W-:-:S12]  /*0150*/  IMAD.MOV.U32 R6, RZ, RZ, R10 ;  /* 0x000000ffff067224 */ /* 0x000fd800078e000a */
[----:B------:R-:W-:Y:S05]  /*0160*/  @P0 BRA `(.L_x_119) ;  /* 0x0000000000240947 */ /* 0x000fea0003800000 */
[----:B------:R-:W0:Y:S01]  /*0170*/  LDCU.128 UR4, c[0x0][0x380] ;  /* 0x00007000ff0477ac */ /* 0x000e220008000c00 */
[----:B------:R-:W-:-:S05]  /*0180*/  IADD3 R21, P0, PT, R8, R10, RZ ;  /* 0x0000000a08157210 */ /* 0x000fca0007f1e0ff */
[----:B------:R-:W-:Y:S01]  /*0190*/  IMAD.X R20, RZ, RZ, RZ, P0 ;  /* 0x000000ffff147224 */ /* 0x000fe200000e06ff */
[----:B0-----:R-:W-:-:S04]  /*01a0*/  LEA R14, P1, R21, UR4, 0x3 ;  /* 0x00000004150e7c11 */ /* 0x001fc8000f8218ff */
[----:B------:R-:W-:-:S06]  /*01b0*/  LEA.HI.X R15, R21, UR5, R20, 0x3, P1 ;  /* 0x00000005150f7c11 */ /* 0x000fcc00088f1c14 */
[----:B------:R-:W5:Y:S01]  /*01c0*/  LDG.E.64 R14, desc[UR10][R14.64] ;  /* 0x0000000a0e0e7981 */ /* 0x000f62000c1e1b00 */
[----:B------:R-:W-:Y:S01]  /*01d0*/  IADD3 R21, P0, PT, R21, UR6, RZ ;  /* 0x0000000615157c10 */ /* 0x000fe2000ff1e0ff */
[----:B------:R-:W-:-:S03]  /*01e0*/  VIADD R6, R10, 0x100 ;  /* 0x000001000a067836 */ /* 0x000fc60000000000 */
[----:B------:R-:W-:-:S09]  /*01f0*/  IADD3.X R20, PT, PT, R20, UR7, RZ, P0, !PT ;  /* 0x0000000714147c10 */ /* 0x000fd200087fe4ff */
.L_x_119:
[----:B------:R-:W-:Y:S05]  /*0200*/  BSYNC.RECONVERGENT B1 ;  /* 0x0000000000017941 */ /* 0x000fea0003800200 */
.L_x_118:
[----:B------:R-:W-:Y:S01]  /*0210*/  ISETP.GE.AND P0, PT, R6, R9, PT ;  /* 0x000000090600720c */ /* 0x000fe20003f06270 */
[----:B------:R-:W-:-:S12]  /*0220*/  BSSY.RECONVERGENT B1, `(.L_x_120) ;  /* 0x00000af000017945 */ /* 0x000fd80003800200 */
[----:B------:R-:W-:Y:S05]  /*0230*/  @P0 BRA `(.L_x_121) ;  /* 0x0000000800b40947 */ /* 0x000fea0003800000 */
[----:B------:R-:W-:Y:S01]  /*0240*/  LOP3.LUT R2, RZ, R6, RZ, 0x33, !PT ;  /* 0x00000006ff027212 */ /* 0x000fe200078e33ff */
[----:B------:R-:W-:Y:S03]  /*0250*/  BSSY.RECONVERGENT B2, `(.L_x_122) ;  /* 0x0000034000027945 */ /* 0x000fe60003800200 */
[----:B------:R-:W-:-:S04]  /*0260*/  IADD3 R25, PT, PT, -R8, R25, R2 ;  /* 0x0000001908197210 */ /* 0x000fc80007ffe102 */
[----:B------:R-:W-:-:S04]  /*0270*/  LOP3.LUT R2, R25, 0x300, RZ, 0xc0, !PT ;  /* 0x0000030019027812 */ /* 0x000fc800078ec0ff */
[----:B------:R-:W-:-:S13]  /*0280*/  ISETP.NE.AND P0, PT, R2, 0x300, PT ;  /* 0x000003000200780c */ /* 0x000fda0003f05270 */
[----:B------:R-:W-:Y:S05]  /*0290*/  @!P0 BRA `(.L_x_123) ;  /* 0x0000000000bc8947 */ /* 0x000fea0003800000 */
[----:B------:R-:W0:Y:S01]  /*02a0*/  LDCU.128 UR4, c[0x0][0x380] ;  /* 0x00007000ff0477ac */ /* 0x000e220008000c00 */
[----:B------:R-:W-:Y:S02]  /*02b0*/  IADD3 R12, P0, PT, R8, R6, RZ ;  /* 0x00000006080c7210 */ /* 0x000fe40007f1e0ff */
[----:B------:R-:W-:-:S03]  /*02c0*/  LEA.HI R2, R25, 0x1, RZ, 0x18 ;  /* 0x0000000119027811 */ /* 0x000fc600078fc0ff */
[----:B------:R-:W-:Y:S01]  /*02d0*/  IMAD.X R3, RZ, RZ, RZ, P0 ;  /* 0x000000ffff037224 */ /* 0x000fe200000e06ff */
[----:B------:R-:W-:-:S05]  /*02e0*/  LOP3.LUT R2, R2, 0x3, RZ, 0xc0, !PT ;  /* 0x0000000302027812 */ /* 0x000fca00078ec0ff */
[----:B------:R-:W-:Y:S01]  /*02f0*/  IMAD.MOV R7, RZ, RZ, -R2 ;  /* 0x000000ffff077224 */ /* 0x000fe200078e0a02 */
[C---:B0-----:R-:W-:Y:S02]  /*0300*/  IADD3 R13, P1, PT, R12.reuse, UR6, RZ ;  /* 0x000000060c0d7c10 */ /* 0x041fe4000ff3e0ff */
[C---:B------:R-:W-:Y:S02]  /*0310*/  LEA R11, P2, R12.reuse, UR4, 0x3 ;  /* 0x000000040c0b7c11 */ /* 0x040fe4000f8418ff */
[----:B------:R-:W-:Y:S02]  /*0320*/  IADD3.X R16, PT, PT, R3, UR7, RZ, P1, !PT ;  /* 0x0000000703107c10 */ /* 0x000fe40008ffe4ff */
[----:B------:R-:W-:-:S09]  /*0330*/  LEA.HI.X R12, R12, UR5, R3, 0x3, P2 ;  /* 0x000000050c0c7c11 */ /* 0x000fd200090f1c03 */
.L_x_126:
[----:B------:R-:W-:Y:S02]  /*0340*/  IMAD.MOV.U32 R2, RZ, RZ, R11 ;  /* 0x000000ffff027224 */ /* 0x000fe400078e000b */
[----:B------:R-:W-:-:S06]  /*0350*/  IMAD.MOV.U32 R3, RZ, RZ, R12 ;  /* 0x000000ffff037224 */ /* 0x000fcc00078e000c */
[----:B------:R-:W2:Y:S01]  /*0360*/  LDG.E.64 R2, desc[UR10][R2.64] ;  /* 0x0000000a02027981 */ /* 0x000ea2000c1e1b00 */
[----:B------:R-:W-:Y:S01]  /*0370*/  VIADD R7, R7, 0x1 ;  /* 0x0000000107077836 */ /* 0x000fe20000000000 */
[----:B------:R-:W-:Y:S01]  /*0380*/  BSSY.RECONVERGENT B3, `(.L_x_124) ;  /* 0x000001b000037945 */ /* 0x000fe20003800200 */
[----:B------:R-:W-:Y:S01]  /*0390*/  IMAD.MOV.U32 R18, RZ, RZ, R21 ;  /* 0x000000ffff127224 */ /* 0x000fe200078e0015 */
[----:B------:R-:W-:Y:S01]  /*03a0*/  IADD3 R11, P3, PT, R11, 0x800, RZ ;  /* 0x000008000b0b7810 */ /* 0x000fe20007f7e0ff */
[----:B------:R-:W-:Y:S01]  /*03b0*/  IMAD.MOV.U32 R17, RZ, RZ, R20 ;  /* 0x000000ffff117224 */ /* 0x000fe200078e0014 */
[----:B------:R-:W-:Y:S01]  /*03c0*/  ISETP.NE.AND P2, PT, R7, RZ, PT ;  /* 0x000000ff0700720c */ /* 0x000fe20003f45270 */
[----:B-----5:R-:W-:Y:S02]  /*03d0*/  IMAD.MOV.U32 R4, RZ, RZ, R14 ;  /* 0x000000ffff047224 */ /* 0x020fe400078e000e */
[----:B------:R-:W-:Y:S02]  /*03e0*/  IMAD.MOV.U32 R5, RZ, RZ, R15 ;  /* 0x000000ffff057224 */ /* 0x000fe400078e000f */
[----:B------:R-:W-:-:S02]  /*03f0*/  IMAD.MOV.U32 R21, RZ, RZ, R13 ;  /* 0x000000ffff157224 */ /* 0x000fc400078e000d */
[----:B------:R-:W-:Y:S01]  /*0400*/  IMAD.MOV.U32 R20, RZ, RZ, R16 ;  /* 0x000000ffff147224 */ /* 0x000fe200078e0010 */
[----:B--2---:R-:W-:Y:S01]  /*0410*/  DSETP.GEU.AND P0, PT, |R14|, |R2|, PT ;  /* 0x400000020e00722a */ /* 0x004fe20003f0e200 */
[----:B------:R-:W-:Y:S02]  /*0420*/  IMAD.MOV.U32 R14, RZ, RZ, R2 ;  /* 0x000000ffff0e7224 */ /* 0x000fe400078e0002 */
[----:B------:R-:W-:-:S11]  /*0430*/  IMAD.MOV.U32 R15, RZ, RZ, R3 ;  /* 0x000000ffff0f7224 */ /* 0x000fd600078e0003 */
        /* <DEDUP_REMOVED lines=15> */
.L_x_125:
[----:B------:R-:W-:Y:S05]  /*0530*/  BSYNC.RECONVERGENT B3 ;  /* 0x0000000000037941 */ /* 0x000fea0003800200 */
.L_x_124:
[----:B------:R-:W-:Y:S01]  /*0540*/  IADD3 R13, P0, PT, R13, 0x100, RZ ;  /* 0x000001000d0d7810 */ /* 0x000fe20007f1e0ff */
[----:B------:R-:W-:Y:S02]  /*0550*/  VIADD R6, R6, 0x100 ;  /* 0x0000010006067836 */ /* 0x000fe40000000000 */
[----:B------:R-:W-:Y:S02]  /*0560*/  IMAD.X R12, RZ, RZ, R12, P3 ;  /* 0x000000ffff0c7224 */ /* 0x000fe400018e060c */
[----:B------:R-:W-:Y:S01]  /*0570*/  IMAD.X R16, RZ, RZ, R16, P0 ;  /* 0x000000ffff107224 */ /* 0x000fe200000e0610 */
[----:B------:R-:W-:Y:S07]  /*0580*/  @P2 BRA `(.L_x_126) ;  /* 0xfffffffc006c2947 */ /* 0x000fee000383ffff */
.L_x_123:
[----:B------:R-:W-:Y:S05]  /*0590*/  BSYNC.RECONVERGENT B2 ;  /* 0x0000000000027941 */ /* 0x000fea0003800200 */
.L_x_122:
[----:B------:R-:W-:-:S13]  /*05a0*/  ISETP.GE.U32.AND P0, PT, R25, 0x300, PT ;  /* 0x000003001900780c */ /* 0x000fda0003f06070 */
[----:B------:R-:W-:Y:S05]  /*05b0*/  @!P0 BRA `(.L_x_121) ;  /* 0x0000000400d48947 */ /* 0x000fea0003800000 */
[----:B------:R-:W0:Y:S01]  /*05c0*/  LDC.64 R4, c[0x0][0x380] ;  /* 0x0000e000ff047b82 */ /* 0x000e220000000a00 */
[----:B------:R-:W-:-:S07]  /*05d0*/  VIADD R11, R6, 0x200 ;  /* 0x00000200060b7836 */ /* 0x000fce0000000000 */
[----:B------:R-:W1:Y:S02]  /*05e0*/  LDC.64 R2, c[0x0][0x388] ;  /* 0x0000e200ff027b82 */ /* 0x000e640000000a00 */
.L_x_135:
[----:B------:R-:W-:-:S05]  /*05f0*/  VIADD R7, R11, 0xfffffe00 ;  /* 0xfffffe000b077836 */ /* 0x000fca0000000000 */
[----:B------:R-:W-:-:S04]  /*0600*/  IADD3 R13, P0, PT, R8, R7, RZ ;  /* 0x00000007080d7210 */ /* 0x000fc80007f1e0ff */
[----:B------:R-:W-:Y:S02]  /*0610*/  LEA.HI.X.SX32 R12, R7, RZ, 0x1, P0 ;  /* 0x000000ff070c7211 */ /* 0x000fe400000f0eff */
[----:B0-----:R-:W-:-:S04]  /*0620*/  LEA R16, P0, R13, R4, 0x3 ;  /* 0x000000040d107211 */ /* 0x001fc800078018ff */
[----:B------:R-:W-:-:S05]  /*0630*/  LEA.HI.X R17, R13, R5, R12, 0x3, P0 ;  /* 0x000000050d117211 */ /* 0x000fca00000f1c0c */
[----:B------:R-:W2:Y:S04]  /*0640*/  LDG.E.64 R18, desc[UR10][R16.64] ;  /* 0x0000000a10127981 */ /* 0x000ea8000c1e1b00 */
[----:B-----5:R0:W5:Y:S01]  /*0650*/  LDG.E.64 R6, desc[UR10][R16.64+0x800] ;  /* 0x0008000a10067981 */ /* 0x020162000c1e1b00 */
[----:B-1----:R-:W-:Y:S01]  /*0660*/  IADD3 R24, P1, PT, R13, R2, RZ ;  /* 0x000000020d187210 */ /* 0x002fe20007f3e0ff */
[----:B------:R-:W-:Y:S04]  /*0670*/  BSSY.RECONVERGENT B2, `(.L_x_127) ;  /* 0x0000016000027945 */ /* 0x000fe80003800200 */
[----:B------:R-:W-:-:S02]  /*0680*/  IMAD.X R25, R12, 0x1, R3, P1 ;  /* 0x000000010c197824 */ /* 0x000fc400008e0603 */
[----:B------:R-:W-:Y:S02]  /*0690*/  IMAD.MOV.U32 R23, RZ, RZ, R24 ;  /* 0x000000ffff177224 */ /* 0x000fe400078e0018 */
[----:B------:R-:W-:Y:S01]  /*06a0*/  IMAD.MOV.U32 R22, RZ, RZ, R25 ;  /* 0x000000ffff167224 */ /* 0x000fe200078e0019 */
[----:B--2---:R-:W-:Y:S01]  /*06b0*/  DSETP.GEU.AND P0, PT, |R14|, |R18|, PT ;  /* 0x400000120e00722a */ /* 0x004fe20003f0e200 */
[----:B------:R-:W-:Y:S02]  /*06c0*/  IMAD.MOV.U32 R12, RZ, RZ, R18 ;  /* 0x000000ffff0c7224 */ /* 0x000fe400078e0012 */
[----:B------:R-:W-:-:S11]  /*06d0*/  IMAD.MOV.U32 R13, RZ, RZ, R19 ;  /* 0x000000ffff0d7224 */ /* 0x000fd600078e0013 */
        /* <DEDUP_REMOVED lines=15> */
.L_x_128:
[----:B------:R-:W-:Y:S05]  /*07d0*/  BSYNC.RECONVERGENT B2 ;  /* 0x0000000000027941 */ /* 0x000fea0003800200 */
.L_x_127:
[----:B------:R0:W5:Y:S04]  /*07e0*/  LDG.E.64 R14, desc[UR10][R16.64+0x1000] ;  /* 0x0010000a100e7981 */ /* 0x000168000c1e1b00 */
[----:B------:R0:W5:Y:S02]  /*07f0*/  LDG.E.64 R18, desc[UR10][R16.64+0x1800] ;  /* 0x0018000a10127981 */ /* 0x000164000c1e1b00 */
[----:B-----5:R-:W-:Y:S01]  /*0800*/  DSETP.GEU.AND P0, PT, |R12|, |R6|, PT ;  /* 0x400000060c00722a */ /* 0x020fe20003f0e200 */
[----:B------:R-:W-:Y:S01]  /*0810*/  VIADD R21, R11, 0xffffff00 ;  /* 0xffffff000b157836 */ /* 0x000fe20000000000 */
[----:B------:R-:W-:Y:S04]  /*0820*/  BSSY.RECONVERGENT B2, `(.L_x_129) ;  /* 0x0000017000027945 */ /* 0x000fe80003800200 */
[----:B------:R-:W-:-:S02]  /*0830*/  SHF.R.S32.HI R20, RZ, 0x1f, R21 ;  /* 0x0000001fff147819 */ /* 0x000fc40000011415 */
[----:B------:R-:W-:Y:S01]  /*0840*/  IADD3 R26, P1, P2, R21, R2, R8 ;  /* 0x00000002151a7210 */ /* 0x000fe20007a3e008 */
[----:B------:R-:W-:-:S03]  /*0850*/  IMAD.MOV.U32 R21, RZ, RZ, R7 ;  /* 0x000000ffff157224 */ /* 0x000fc600078e0007 */
[----:B------:R-:W-:Y:S01]  /*0860*/  IADD3.X R27, PT, PT, R20, R3, RZ, P1, P2 ;  /* 0x00000003141b7210 */ /* 0x000fe20000fe44ff */
[----:B------:R-:W-:Y:S02]  /*0870*/  IMAD.MOV.U32 R24, RZ, RZ, R26 ;  /* 0x000000ffff187224 */ /* 0x000fe400078e001a */
[----:B------:R-:W-:Y:S02]  /*0880*/  IMAD.MOV.U32 R20, RZ, RZ, R6 ;  /* 0x000000ffff147224 */ /* 0x000fe400078e0006 */
[----:B------:R-:W-:Y:S01]  /*0890*/  IMAD.MOV.U32 R25, RZ, RZ, R27 ;  /* 0x000000ffff197224 */ /* 0x000fe200078e001b */
[----:B0-----:R-:W-:Y:S06]  /*08a0*/  @!P0 BRA `(.L_x_130) ;  /* 0x0000000000388947 */ /* 0x001fec0003800000 */
        /* <DEDUP_REMOVED lines=14> */
.L_x_130:
[----:B------:R-:W-:Y:S05]  /*0990*/  BSYNC.RECONVERGENT B2 ;  /* 0x0000000000027941 */ /* 0x000fea0003800200 */
.L_x_129:
[----:B------:R-:W-:Y:S01]  /*09a0*/  DSETP.GEU.AND P0, PT, |R20|, |R14|, PT ;  /* 0x4000000e1400722a */ /* 0x000fe20003f0e200 */
[----:B------:R-:W-:Y:S01]  /*09b0*/  SHF.R.S32.HI R6, RZ, 0x1f, R11 ;  /* 0x0000001fff067819 */ /* 0x000fe2000001140b */
[----:B------:R-:W-:Y:S01]  /*09c0*/  BSSY.RECONVERGENT B2, `(.L_x_131) ;  /* 0x0000017000027945 */ /* 0x000fe20003800200 */
[C---:B------:R-:W-:Y:S01]  /*09d0*/  IADD3 R23, P1, P2, R11.reuse, R2, R8 ;  /* 0x000000020b177210 */ /* 0x040fe20007a3e008 */
[----:B------:R-:W-:Y:S02]  /*09e0*/  VIADD R17, R11, 0x100 ;  /* 0x000001000b117836 */ /* 0x000fe40000000000 */
[----:B------:R-:W-:Y:S01]  /*09f0*/  IMAD.MOV.U32 R7, RZ, RZ, R15 ;  /* 0x000000ffff077224 */ /* 0x000fe200078e000f */
[----:B------:R-:W-:Y:S01]  /*0a00*/  IADD3.X R16, PT, PT, R6, R3, RZ, P1, P2 ;  /* 0x0000000306107210 */ /* 0x000fe20000fe44ff */
[----:B------:R-:W-:Y:S02]  /*0a10*/  IMAD.MOV.U32 R12, RZ, RZ, R23 ;  /* 0x000000ffff0c7224 */ /* 0x000fe400078e0017 */
[----:B------:R-:W-:-:S02]  /*0a20*/  IMAD.MOV.U32 R6, RZ, RZ, R14 ;  /* 0x000000ffff067224 */ /* 0x000fc400078e000e */
[----:B------:R-:W-:Y:S02]  /*0a30*/  IMAD.MOV.U32 R13, RZ, RZ, R16 ;  /* 0x000000ffff0d7224 */ /* 0x000fe400078e0010 */
        /* <DEDUP_REMOVED lines=15> */
.L_x_132:
[----:B------:R-:W-:Y:S05]  /*0b30*/  BSYNC.RECONVERGENT B2 ;  /* 0x0000000000027941 */ /* 0x000fea0003800200 */
.L_x_131:
[----:B------:R-:W-:Y:S01]  /*0b40*/  DSETP.GEU.AND P0, PT, |R6|, |R18|, PT ;  /* 0x400000120600722a */ /* 0x000fe20003f0e200 */
[----:B------:R-:W-:Y:S01]  /*0b50*/  SHF.R.S32.HI R14, RZ, 0x1f, R17 ;  /* 0x0000001fff0e7819 */ /* 0x000fe20000011411 */
[----:B------:R-:W-:Y:S01]  /*0b60*/  BSSY.RECONVERGENT B2, `(.L_x_133) ;  /* 0x0000016000027945 */ /* 0x000fe20003800200 */
[----:B------:R-:W-:Y:S01]  /*0b70*/  IADD3 R17, P1, P2, R17, R2, R8 ;  /* 0x0000000211117210 */ /* 0x000fe20007a3e008 */
[----:B------:R-:W-:-:S03]  /*0b80*/  IMAD.MOV.U32 R15, RZ, RZ, R19 ;  /* 0x000000ffff0f7224 */ /* 0x000fc600078e0013 */
[----:B------:R-:W-:Y:S01]  /*0b90*/  IADD3.X R16, PT, PT, R14, R3, RZ, P1, P2 ;  /* 0x000000030e107210 */ /* 0x000fe20000fe44ff */
[----:B------:R-:W-:Y:S02]  /*0ba0*/  IMAD.MOV.U32 R21, RZ, RZ, R17 ;  /* 0x000000ffff157224 */ /* 0x000fe400078e0011 */
[----:B------:R-:W-:Y:S02]  /*0bb0*/  IMAD.MOV.U32 R14, RZ, RZ, R18 ;  /* 0x000000ffff0e7224 */ /* 0x000fe400078e0012 */
        /* <DEDUP_REMOVED lines=16> */
.L_x_134:
[----:B------:R-:W-:Y:S05]  /*0cc0*/  BSYNC.RECONVERGENT B2 ;  /* 0x0000000000027941 */ /* 0x000fea0003800200 */
.L_x_133:
[C---:B------:R-:W-:Y:S02]  /*0cd0*/  VIADD R6, R11.reuse, 0x200 ;  /* 0x000002000b067836 */ /* 0x040fe40000000000 */
[----:B------:R-:W-:-:S03]  /*0ce0*/  VIADD R11, R11, 0x400 ;  /* 0x000004000b0b7836 */ /* 0x000fc60000000000 */
[----:B------:R-:W-:-:S13]  /*0cf0*/  ISETP.GE.AND P0, PT, R6, R9, PT ;  /* 0x000000090600720c */ /* 0x000fda0003f06270 */
[----:B------:R-:W-:Y:S05]  /*0d00*/  @!P0 BRA `(.L_x_135) ;  /* 0xfffffff800388947 */ /* 0x000fea000383ffff */
.L_x_121:
[----:B------:R-:W-:Y:S05]  /*0d10*/  BSYNC.RECONVERGENT B1 ;  /* 0x0000000000017941 */ /* 0x000fea0003800200 */
.L_x_120:
[----:B------:R-:W-:-:S13]  /*0d20*/  ISETP.GE.AND P0, PT, R9, 0x100, PT ;  /* 0x000001000900780c */ /* 0x000fda0003f06270 */
[----:B------:R-:W-:Y:S05]  /*0d30*/  @!P0 BRA `(.L_x_136) ;  /* 0x0000001400508947 */ /* 0x000fea0003800000 */
[----:B------:R-:W0:Y:S01]  /*0d40*/  S2R R11, SR_LANEID ;  /* 0x00000000000b7919 */ /* 0x000e220000000000 */
[----:B------:R-:W-:Y:S01]  /*0d50*/  BSSY.RECONVERGENT B1, `(.L_x_137) ;  /* 0x000001f000017945 */ /* 0x000fe20003800200 */
[----:B------:R-:W-:Y:S01]  /*0d60*/  IMAD.MOV.U32 R12, RZ, RZ, R21 ;  /* 0x000000ffff0c7224 */ /* 0x000fe200078e0015 */
[----:B-----5:R1:W2:Y:S01]  /*0d70*/  SHFL.DOWN PT, R4, R14, 0x1, 0x1f ;  /* 0x08201f000e047f89 */ /* 0x0202a200000e0000 */
        /* <DEDUP_REMOVED lines=9> */
[----:B------:R-:W-:Y:S01]  /*0e10*/  IMAD.MOV.U32 R12, RZ, RZ, R6 ;  /* 0x000000ffff0c7224 */ /* 0x000fe200078e0006 */
[----:B------:R-:W-:Y:S01]  /*0e20*/  MOV R13, R7 ;  /* 0x00000007000d7202 */ /* 0x000fe20000000f00 */
[----:B------:R-:W-:Y:S02]  /*0e30*/  IMAD.MOV.U32 R2, RZ, RZ, R4 ;  /* 0x000000ffff027224 */ /* 0x000fe400078e0004 */
[----:B------:R-:W-:-:S09]  /*0e40*/  IMAD.MOV.U32 R3, RZ, RZ, R5 ;  /* 0x000000ffff037224 */ /* 0x000fd200078e0005 */
        /* <DEDUP_REMOVED lines=15> */
.L_x_138:
[----:B------:R-:W-:Y:S05]  /*0f40*/  BSYNC.RECONVERGENT B1 ;  /* 0x0000000000017941 */ /* 0x000fea0003800200 */
.L_x_137:
        /* <DEDUP_REMOVED lines=31> */
.L_x_140:
[----:B------:R-:W-:Y:S05]  /*1140*/  BSYNC.RECONVERGENT B1 ;  /* 0x0000000000017941 */ /* 0x000fea0003800200 */
.L_x_139:
[----:B------:R-:W-:Y:S01]  /*1150*/  ISETP.GT.AND P0, PT, R11, 0x1b, PT ;  /* 0x0000001b0b00780c */ /* 0x000fe20003f04270 */
[----:B-1----:R1:W1:Y:S01]  /*1160*/  SHFL.DOWN PT, R6, R4, 0x4, 0x1f ;  /* 0x08801f0004067f89 */ /* 0x00226200000e0000 */
[----:B------:R-:W-:Y:S01]  /*1170*/  BSSY.RECONVERGENT B1, `(.L_x_141) ;  /* 0x000001d000017945 */ /* 0x000fe20003800200 */
[----:B----4-:R-:W-:Y:S02]  /*1180*/  IMAD.MOV.U32 R14, RZ, RZ, R8 ;  /* 0x000000ffff0e7224 */ /* 0x010fe400078e0008 */
[----:B--2---:R2:W4:Y:S01]  /*1190*/  SHFL.DOWN PT, R7, R5, 0x4, 0x1f ;  /* 0x08801f0005077f89 */ /* 0x00452200000e0000 */
[----:B---3--:R-:W-:Y:S02]  /*11a0*/  IMAD.MOV.U32 R15, RZ, RZ, R9 ;  /* 0x000000ffff0f7224 */ /* 0x008fe400078e0009 */
[----:B0-----:R-:W-:Y:S01]  /*11b0*/  IMAD.MOV.U32 R2, RZ, RZ, R4 ;  /* 0x000000ffff027224 */ /* 0x001fe200078e0004 */
[----:B------:R2:W0:Y:S01]  /*11c0*/  SHFL.DOWN PT, R13, R8, 0x4, 0x1f ;  /* 0x08801f00080d7f89 */ /* 0x00042200000e0000 */
[----:B------:R-:W-:-:S03]  /*11d0*/  IMAD.MOV.U32 R3, RZ, RZ, R5 ;  /* 0x000000ffff037224 */ /* 0x000fc600078e0005 */
[----:B------:R2:W3:Y:S01]  /*11e0*/  SHFL.DOWN PT, R12, R9, 0x4, 0x1f ;  /* 0x08801f00090c7f89 */ /* 0x0004e200000e0000 */
[----:B------:R-:W-:Y:S05]  /*11f0*/  @P0 BRA `(.L_x_142) ;  /* 0x0000000000500947 */ /* 0x000fea0003800000 */
[----:B-1--4-:R-:W-:Y:S01]  /*1200*/  DSETP.GEU.AND P0, PT, |R4|, |R6|, PT ;  /* 0x400000060400722a */ /* 0x012fe20003f0e200 */
[----:B0-----:R-:W-:Y:S02]  /*1210*/  IMAD.MOV.U32 R14, RZ, RZ, R13 ;  /* 0x000000ffff0e7224 */ /* 0x001fe400078e000d */
        /* <DEDUP_REMOVED lines=18> */
.L_x_142:
[----:B------:R-:W-:Y:S05]  /*1340*/  BSYNC.RECONVERGENT B1 ;  /* 0x0000000000017941 */ /* 0x000fea0003800200 */
.L_x_141:
[----:B------:R-:W-:Y:S01]  /*1350*/  ISETP.GT.AND P0, PT, R11, 0x17, PT ;  /* 0x000000170b00780c */ /* 0x000fe20003f04270 */
[----:B-1----:R1:W1:Y:S01]  /*1360*/  SHFL.DOWN PT, R4, R2, 0x8, 0x1f ;  /* 0x09001f0002047f89 */ /* 0x00226200000e0000 */
[----:B------:R-:W-:Y:S01]  /*1370*/  BSSY.RECONVERGENT B1, `(.L_x_143) ;  /* 0x000001d000017945 */ /* 0x000fe20003800200 */
[----:B---3--:R-:W-:Y:S02]  /*1380*/  IMAD.MOV.U32 R12, RZ, RZ, R14 ;  /* 0x000000ffff0c7224 */ /* 0x008fe400078e000e */
[----:B--2---:R2:W3:Y:S01]  /*1390*/  SHFL.DOWN PT, R5, R3, 0x8, 0x1f ;  /* 0x09001f0003057f89 */ /* 0x0044e200000e0000 */
[----:B0-----:R-:W-:Y:S02]  /*13a0*/  IMAD.MOV.U32 R13, RZ, RZ, R15 ;  /* 0x000000ffff0d7224 */ /* 0x001fe400078e000f */
[----:B------:R-:W-:Y:S01]  /*13b0*/  IMAD.MOV.U32 R8, RZ, RZ, R2 ;  /* 0x000000ffff087224 */ /* 0x000fe200078e0002 */
[----:B----4-:R2:W0:Y:S01]  /*13c0*/  SHFL.DOWN PT, R7, R14, 0x8, 0x1f ;  /* 0x09001f000e077f89 */ /* 0x01042200000e0000 */
[----:B------:R-:W-:-:S03]  /*13d0*/  IMAD.MOV.U32 R9, RZ, RZ, R3 ;  /* 0x000000ffff097224 */ /* 0x000fc600078e0003 */
[----:B------:R2:W4:Y:S01]  /*13e0*/  SHFL.DOWN PT, R6, R15, 0x8, 0x1f ;  /* 0x09001f000f067f89 */ /* 0x00052200000e0000 */
[----:B------:R-:W-:Y:S05]  /*13f0*/  @P0 BRA `(.L_x_144) ;  /* 0x0000000000500947 */ /* 0x000fea0003800000 */
[----:B-1-3--:R-:W-:Y:S01]  /*1400*/  DSETP.GEU.AND P0, PT, |R2|, |R4|, PT ;  /* 0x400000040200722a */ /* 0x00afe20003f0e200 */
[----:B0-----:R-:W-:Y:S02]  /*1410*/  IMAD.MOV.U32 R12, RZ, RZ, R7 ;  /* 0x000000ffff0c7224 */ /* 0x001fe400078e0007 */
        /* <DEDUP_REMOVED lines=18> */
.L_x_144:
[----:B------:R-:W-:Y:S05]  /*1540*/  BSYNC.RECONVERGENT B1 ;  /* 0x0000000000017941 */ /* 0x000fea0003800200 */
.L_x_143:
[----:B------:R-:W-:Y:S01]  /*1550*/  ISETP.GT.AND P0, PT, R11, 0xf, PT ;  /* 0x0000000f0b00780c */ /* 0x000fe20003f04270 */
[----:B-1----:R1:W1:Y:S01]  /*1560*/  SHFL.DOWN PT, R2, R8, 0x10, 0x1f ;  /* 0x0a001f0008027f89 */ /* 0x00226200000e0000 */
[----:B------:R-:W-:Y:S01]  /*1570*/  BSSY.RECONVERGENT B1, `(.L_x_145) ;  /* 0x000001d000017945 */ /* 0x000fe20003800200 */
[----:B------:R-:W-:Y:S02]  /*1580*/  IMAD.MOV.U32 R4, RZ, RZ, R12 ;  /* 0x000000ffff047224 */ /* 0x000fe400078e000c */
[----:B--2---:R2:W1:Y:S01]  /*1590*/  SHFL.DOWN PT, R3, R9, 0x10, 0x1f ;  /* 0x0a001f0009037f89 */ /* 0x00446200000e0000 */
[----:B---3--:R-:W-:Y:S02]  /*15a0*/  IMAD.MOV.U32 R5, RZ, RZ, R13 ;  /* 0x000000ffff057224 */ /* 0x008fe400078e000d */
[----:B----4-:R-:W-:Y:S01]  /*15b0*/  IMAD.MOV.U32 R6, RZ, RZ, R8 ;  /* 0x000000ffff067224 */ /* 0x010fe200078e0008 */
[----:B------:R2:W3:Y:S01]  /*15c0*/  SHFL.DOWN PT, R15, R12, 0x10, 0x1f ;  /* 0x0a001f000c0f7f89 */ /* 0x0004e200000e0000 */
[----:B0-----:R-:W-:-:S03]  /*15d0*/  IMAD.MOV.U32 R7, RZ, RZ, R9 ;  /* 0x000000ffff077224 */ /* 0x001fc600078e0009 */
[----:B------:R2:W0:Y:S01]  /*15e0*/  SHFL.DOWN PT, R14, R13, 0x10, 0x1f ;  /* 0x0a001f000d0e7f89 */ /* 0x00042200000e0000 */
[----:B------:R-:W-:Y:S05]  /*15f0*/  @P0 BRA `(.L_x_146) ;  /* 0x0000000000500947 */ /* 0x000fea0003800000 */
[----:B-1----:R-:W-:Y:S01]  /*1600*/  DSETP.GEU.AND P0, PT, |R8|, |R2|, PT ;  /* 0x400000020800722a */ /* 0x002fe20003f0e200 */
[----:B---3--:R-:W-:Y:S02]  /*1610*/  IMAD.MOV.U32 R4, RZ, RZ, R15 ;  /* 0x000000ffff047224 */ /* 0x008fe400078e000f */
        /* <DEDUP_REMOVED lines=18> */
.L_x_146:
[----:B------:R-:W-:Y:S05]  /*1740*/  BSYNC.RECONVERGENT B1 ;  /* 0x0000000000017941 */ /* 0x000fea0003800200 */
.L_x_145:
        /* <DEDUP_REMOVED lines=11> */
.L_x_148:
[----:B------:R-:W-:Y:S05]  /*1800*/  BSYNC.RECONVERGENT B1 ;  /* 0x0000000000017941 */ /* 0x000fea0003800200 */
.L_x_147:
[----:B------:R-:W-:Y:S01]  /*1810*/  BAR.SYNC.DEFER_BLOCKING 0x0 ;  /* 0x0000000000007b1d */ /* 0x000fe20000010000 */
[----:B------:R-:W-:-:S13]  /*1820*/  ISETP.NE.AND P1, PT, R10, RZ, PT ;  /* 0x000000ff0a00720c */ /* 0x000fda0003f25270 */
[----:B------:R-:W-:Y:S05]  /*1830*/  @P1 BRA `(.L_x_149) ;  /* 0x0000005000201947 */ /* 0x000fea0003800000 */
[----:B-1--4-:R-:W1:Y:S01]  /*1840*/  S2R R3, SR_CgaCtaId ;  /* 0x0000000000037919 */ /* 0x012e620000008800 */
[----:B------:R-:W-:Y:S01]  /*1850*/  MOV R20, 0x400 ;  /* 0x0000040000147802 */ /* 0x000fe20000000f00 */
[----:B------:R-:W-:Y:S03]  /*1860*/  BSSY.RECONVERGENT B1, `(.L_x_150) ;  /* 0x000001a000017945 */ /* 0x000fe60003800200 */
[----:B-1----:R-:W-:-:S05]  /*1870*/  LEA R20, R3, R20, 0x18 ;  /* 0x0000001403147211 */ /* 0x002fca00078ec0ff */
[----:B------:R-:W1:Y:S04]  /*1880*/  LDS.64 R16, [R20+0x18] ;  /* 0x0000180014107984 */ /* 0x000e680000000a00 */
[----:B--2---:R-:W2:Y:S04]  /*1890*/  LDS.128 R8, [R20+0x20] ;  /* 0x0000200014087984 */ /* 0x004ea80000000c00 */
[----:B------:R4:W4:Y:S04]  /*18a0*/  LDS.64 R2, [R20+0x80] ;  /* 0x0000800014027984 */ /* 0x0009280000000a00 */
[----:B0--3--:R0:W3:Y:S01]  /*18b0*/  LDS.128 R12, [R20+0x30] ;  /* 0x00003000140c7984 */ /* 0x0090e20000000c00 */
[----:B-1----:R-:W-:Y:S01]  /*18c0*/  DSETP.GEU.AND P0, PT, |R6|, |R16|, PT ;  /* 0x400000100600722a */ /* 0x002fe20003f0e200 */
[----:B------:R-:W-:-:S02]  /*18d0*/  IMAD.MOV.U32 R22, RZ, RZ, R16 ;  /* 0x000000ffff167224 */ /* 0x000fc400078e0010 */
[----:B------:R-:W-:Y:S02]  /*18e0*/  IMAD.MOV.U32 R23, RZ, RZ, R17 ;  /* 0x000000ffff177224 */ /* 0x000fe400078e0011 */
[----:B--2---:R-:W-:Y:S02]  /*18f0*/  IMAD.MOV.U32 R24, RZ, RZ, R8 ;  /* 0x000000ffff187224 */ /* 0x004fe400078e0008 */
[----:B------:R-:W-:-:S07]  /*1900*/  IMAD.MOV.U32 R25, RZ, RZ, R9 ;  /* 0x000000ffff197224 */ /* 0x000fce00078e0009 */
[----:B0--34-:R-:W-:Y:S05]  /*1910*/  @!P0 BRA `(.L_x_151) ;  /* 0x0000000000388947 */ /* 0x019fea0003800000 */
[----:B------:R-:W-:Y:S01]  /*1920*/  DSETP.GEU.AND P0, PT, |R16|, |R6|, PT ;  /* 0x400000061000722a */ /* 0x000fe20003f0e200 */
[----:B------:R-:W-:Y:S01]  /*1930*/  IMAD.MOV.U32 R22, RZ, RZ, R6 ;  /* 0x000000ffff167224 */ /* 0x000fe200078e0006 */
[----:B------:R-:W-:Y:S01]  /*1940*/  MOV R25, R5 ;  /* 0x0000000500197202 */ /* 0x000fe20000000f00 */
[----:B------:R-:W-:Y:S02]  /*1950*/  IMAD.MOV.U32 R23, RZ, RZ, R7 ;  /* 0x000000ffff177224 */ /* 0x000fe400078e0007 */
[----:B------:R-:W-:-:S09]  /*1960*/  IMAD.MOV.U32 R24, RZ, RZ, R4 ;  /* 0x000000ffff187224 */ /* 0x000fd200078e0004 */
        /* <DEDUP_REMOVED lines=9> */
.L_x_151:
[----:B------:R-:W-:Y:S05]  /*1a00*/  BSYNC.RECONVERGENT B1 ;  /* 0x0000000000017941 */ /* 0x000fea0003800200 */
.L_x_150:
        /* <DEDUP_REMOVED lines=23> */
.L_x_153:
[----:B------:R-:W-:Y:S05]  /*1b80*/  BSYNC.RECONVERGENT B1 ;  /* 0x0000000000017941 */ /* 0x000fea0003800200 */
.L_x_152:
        /* <DEDUP_REMOVED lines=21> */
.L_x_155:
[----:B------:R-:W-:Y:S05]  /*1ce0*/  BSYNC.RECONVERGENT B1 ;  /* 0x0000000000017941 */ /* 0x000fea0003800200 */
.L_x_154:
        /* <DEDUP_REMOVED lines=23> */
.L_x_157:
[----:B------:R-:W-:Y:S05]  /*1e60*/  BSYNC.RECONVERGENT B1 ;  /* 0x0000000000017941 */ /* 0x000fea0003800200 */
.L_x_156:
        /* <DEDUP_REMOVED lines=21> */
.L_x_159:
[----:B------:R-:W-:Y:S05]  /*1fc0*/  BSYNC.RECONVERGENT B1 ;  /* 0x0000000000017941 */ /* 0x000fea0003800200 */
.L_x_158:
        /* <DEDUP_REMOVED lines=21> */
.L_x_161:
[----:B------:R-:W-:Y:S05]  /*2120*/  BSYNC.RECONVERGENT B1 ;  /* 0x0000000000017941 */ /* 0x000fea0003800200 */
.L_x_160:
        /* <DEDUP_REMOVED lines=21> */
.L_x_136:
[----:B------:R-:W0:Y:S01]  /*2280*/  S2R R2, SR_LANEID ;  /* 0x0000000000027919 */ /* 0x000e220000000000 */
[----:B------:R-:W-:Y:S01]  /*2290*/  LOP3.LUT R3, R10, 0x3e0, RZ, 0xc0, !PT ;  /* 0x000003e00a037812 */ /* 0x000fe200078ec0ff */
[----:B------:R-:W-:Y:S01]  /*22a0*/  BSSY.RECONVERGENT B1, `(.L_x_162) ;  /* 0x0000024000017945 */ /* 0x000fe20003800200 */
[----:B------:R-:W-:Y:S02]  /*22b0*/  IMAD.MOV.U32 R18, RZ, RZ, R21 ;  /* 0x000000ffff127224 */ /* 0x000fe400078e0015 */
[----:B------:R-:W-:Y:S01]  /*22c0*/  LOP3.LUT R6, RZ, R3, RZ, 0x33, !PT ;  /* 0x00000003ff067212 */ /* 0x000fe200078e33ff */
[----:B------:R-:W-:Y:S02]  /*22d0*/  VIADD R4, R3, 0x20 ;  /* 0x0000002003047836 */ /* 0x000fe40000000000 */
[----:B------:R-:W-:Y:S02]  /*22e0*/  IMAD.MOV.U32 R22, RZ, RZ, R20 ;  /* 0x000000ffff167224 */ /* 0x000fe400078e0014 */
[----:B------:R-:W-:Y:S01]  /*22f0*/  IMAD.IADD R3, R9, 0x1, R6 ;  /* 0x0000000109037824 */ /* 0x000fe200078e0206 */
[----:B------:R-:W-:Y:S01]  /*2300*/  ISETP.GT.AND P0, PT, R4, R9, PT ;  /* 0x000000090400720c */ /* 0x000fe20003f04270 */
[----:B-----5:R-:W-:-:S02]  /*2310*/  IMAD.MOV.U32 R4, RZ, RZ, R14 ;  /* 0x000000ffff047224 */ /* 0x020fc400078e000e */
[----:B------:R-:W-:Y:S01]  /*2320*/  IMAD.MOV.U32 R5, RZ, RZ, R15 ;  /* 0x000000ffff057224 */ /* 0x000fe200078e000f */
[----:B------:R-:W-:-:S05]  /*2330*/  SEL R3, R3, 0x1f, P0 ;  /* 0x0000001f03037807 */ /* 0x000fca0000000000 */
[----:B------:R1:W2:Y:S04]  /*2340*/  SHFL.DOWN PT, R6, R14, 0x1, R3 ;  /* 0x082000000e067989 */ /* 0x0002a800000e0003 */
[----:B------:R1:W3:Y:S04]  /*2350*/  SHFL.DOWN PT, R7, R15, 0x1, R3 ;  /* 0x082000000f077989 */ /* 0x0002e800000e0003 */
[----:B------:R1:W4:Y:S01]  /*2360*/  SHFL.DOWN PT, R8, R21, 0x1, R3 ;  /* 0x0820000015087989 */ /* 0x00032200000e0003 */
[----:B0-----:R-:W-:-:S03]  /*2370*/  ISETP.GE.AND P0, PT, R2, R3, PT ;  /* 0x000000030200720c */ /* 0x001fc60003f06270 */
[----:B------:R1:W0:Y:S10]  /*2380*/  SHFL.DOWN PT, R11, R20, 0x1, R3 ;  /* 0x08200000140b7989 */ /* 0x00023400000e0003 */
[----:B-12---:R-:W-:Y:S05]  /*2390*/  @P0 BRA `(.L_x_163) ;  /* 0x0000000000500947 */ /* 0x006fea0003800000 */
[----:B---3--:R-:W-:Y:S01]  /*23a0*/  DSETP.GEU.AND P0, PT, |R14|, |R6|, PT ;  /* 0x400000060e00722a */ /* 0x008fe20003f0e200 */
        /* <DEDUP_REMOVED lines=19> */
.L_x_163:
[----:B------:R-:W-:Y:S05]  /*24e0*/  BSYNC.RECONVERGENT B1 ;  /* 0x0000000000017941 */ /* 0x000fea0003800200 */
.L_x_162:
[----:B------:R-:W-:Y:S01]  /*24f0*/  IADD3 R6, PT, PT, R2, 0x2, RZ ;  /* 0x0000000202067810 */ /* 0x000fe20007ffe0ff */
[----:B------:R1:W2:Y:S01]  /*2500*/  SHFL.DOWN PT, R12, R4, 0x2, R3 ;  /* 0x08400000040c7989 */ /* 0x0002a200000e0003 */
[----:B------:R-:W-:Y:S01]  /*2510*/  BSSY.RECONVERGENT B1, `(.L_x_164) ;  /* 0x000001e000017945 */ /* 0x000fe20003800200 */
[----:B----4-:R-:W-:Y:S01]  /*2520*/  IMAD.MOV.U32 R8, RZ, RZ, R18 ;  /* 0x000000ffff087224 */ /* 0x010fe200078e0012 */
[----:B------:R-:W-:Y:S01]  /*2530*/  ISETP.GT.AND P0, PT, R6, R3, PT ;  /* 0x000000030600720c */ /* 0x000fe20003f04270 */
[----:B------:R1:W4:Y:S01]  /*2540*/  SHFL.DOWN PT, R13, R5, 0x2, R3 ;  /* 0x08400000050d7989 */ /* 0x00032200000e0003 */
[----:B------:R-:W-:Y:S02]  /*2550*/  IMAD.MOV.U32 R16, RZ, RZ, R22 ;  /* 0x000000ffff107224 */ /* 0x000fe400078e0016 */
[----:B------:R-:W-:Y:S01]  /*2560*/  IMAD.MOV.U32 R6, RZ, RZ, R4 ;  /* 0x000000ffff067224 */ /* 0x000fe200078e0004 */
[----:B0-----:R1:W0:Y:S01]  /*2570*/  SHFL.DOWN PT, R11, R18, 0x2, R3 ;  /* 0x08400000120b7989 */ /* 0x00122200000e0003 */
[----:B---3--:R-:W-:-:S03]  /*2580*/  IMAD.MOV.U32 R7, RZ, RZ, R5 ;  /* 0x000000ffff077224 */ /* 0x008fc600078e0005 */
[----:B------:R1:W3:Y:S04]  /*2590*/  SHFL.DOWN PT, R15, R22, 0x2, R3 ;  /* 0x08400000160f7989 */ /* 0x0002e800000e0003 */
[----:B------:R-:W-:Y:S05]  /*25a0*/  @P0 BRA `(.L_x_165) ;  /* 0x0000000000500947 */ /* 0x000fea0003800000 */
[----:B--2-4-:R-:W-:Y:S01]  /*25b0*/  DSETP.GEU.AND P0, PT, |R4|, |R12|, PT ;  /* 0x4000000c0400722a */ /* 0x014fe20003f0e200 */
        /* <DEDUP_REMOVED lines=19> */
.L_x_165:
[----:B------:R-:W-:Y:S05]  /*26f0*/  BSYNC.RECONVERGENT B1 ;  /* 0x0000000000017941 */ /* 0x000fea0003800200 */
.L_x_164:
[----:B-1----:R-:W-:Y:S01]  /*2700*/  VIADD R4, R2, 0x4 ;  /* 0x0000000402047836 */ /* 0x002fe20000000000 */
[----:B--2---:R1:W2:Y:S01]  /*2710*/  SHFL.DOWN PT, R12, R6, 0x4, R3 ;  /* 0x08800000060c7989 */ /* 0x0042a200000e0003 */
[----:B------:R-:W-:Y:S01]  /*2720*/  BSSY.RECONVERGENT B1, `(.L_x_166) ;  /* 0x000001e000017945 */ /* 0x000fe20003800200 */
[----:B------:R-:W-:Y:S02]  /*2730*/  IMAD.MOV.U32 R14, RZ, RZ, R8 ;  /* 0x000000ffff0e7224 */ /* 0x000fe400078e0008 */
[----:B------:R-:W-:Y:S01]  /*2740*/  ISETP.GT.AND P0, PT, R4, R3, PT ;  /* 0x000000030400720c */ /* 0x000fe20003f04270 */
[----:B----4-:R1:W4:Y:S01]  /*2750*/  SHFL.DOWN PT, R13, R7, 0x4, R3 ;  /* 0x08800000070d7989 */ /* 0x01032200000e0003 */
[----:B------:R-:W-:Y:S02]  /*2760*/  IMAD.MOV.U32 R18, RZ, RZ, R16 ;  /* 0x000000ffff127224 */ /* 0x000fe400078e0010 */
[----:B------:R-:W-:Y:S01]  /*2770*/  IMAD.MOV.U32 R4, RZ, RZ, R6 ;  /* 0x000000ffff047224 */ /* 0x000fe200078e0006 */
[----:B0-----:R1:W0:Y:S01]  /*2780*/  SHFL.DOWN PT, R11, R8, 0x4, R3 ;  /* 0x08800000080b7989 */ /* 0x00122200000e0003 */
[----:B------:R-:W-:-:S03]  /*2790*/  IMAD.MOV.U32 R5, RZ, RZ, R7 ;  /* 0x000000ffff057224 */ /* 0x000fc600078e0007 */
[----:B---3--:R1:W3:Y:S04]  /*27a0*/  SHFL.DOWN PT, R15, R16, 0x4, R3 ;  /* 0x08800000100f7989 */ /* 0x0082e800000e0003 */
        /* <DEDUP_REMOVED lines=21> */
.L_x_167:
[----:B------:R-:W-:Y:S05]  /*2900*/  BSYNC.RECONVERGENT B1 ;  /* 0x0000000000017941 */ /* 0x000fea0003800200 */
.L_x_166:
[----:B-1----:R-:W-:Y:S01]  /*2910*/  VIADD R8, R2, 0x8 ;  /* 0x0000000802087836 */ /* 0x002fe20000000000 */
[----:B------:R1:W1:Y:S01]  /*2920*/  SHFL.DOWN PT, R6, R4, 0x8, R3 ;  /* 0x0900000004067989 */ /* 0x00026200000e0003 */
[----:B------:R-:W-:Y:S01]  /*2930*/  BSSY.RECONVERGENT B1, `(.L_x_168) ;  /* 0x000001e000017945 */ /* 0x000fe20003800200 */
[----:B------:R-:W-:Y:S02]  /*2940*/  IMAD.MOV.U32 R16, RZ, RZ, R18 ;  /* 0x000000ffff107224 */ /* 0x000fe400078e0012 */
[----:B------:R-:W-:Y:S01]  /*2950*/  ISETP.GT.AND P0, PT, R8, R3, PT ;  /* 0x000000030800720c */ /* 0x000fe20003f04270 */
[----:B------:R1:W1:Y:S01]  /*2960*/  SHFL.DOWN PT, R7, R5, 0x8, R3 ;  /* 0x0900000005077989 */ /* 0x00026200000e0003 */
[----:B------:R-:W-:Y:S02]  /*2970*/  IMAD.MOV.U32 R8, RZ, RZ, R14 ;  /* 0x000000ffff087224 */ /* 0x000fe400078e000e */
[----:B--2---:R-:W-:Y:S01]  /*2980*/  IMAD.MOV.U32 R12, RZ, RZ, R4 ;  /* 0x000000ffff0c7224 */ /* 0x004fe200078e0004 */
[----:B0-----:R0:W2:Y:S01]  /*2990*/  SHFL.DOWN PT, R11, R14, 0x8, R3 ;  /* 0x090000000e0b7989 */ /* 0x0010a200000e0003 */
[----:B----4-:R-:W-:-:S03]  /*29a0*/  IMAD.MOV.U32 R13, RZ, RZ, R5 ;  /* 0x000000ffff0d7224 */ /* 0x010fc600078e0005 */
[----:B---3--:R0:W3:Y:S04]  /*29b0*/  SHFL.DOWN PT, R15, R18, 0x8, R3 ;  /* 0x09000000120f7989 */ /* 0x0080e800000e0003 */
[----:B------:R-:W-:Y:S05]  /*29c0*/  @P0 BRA `(.L_x_169) ;  /* 0x0000000000500947 */ /* 0x000fea0003800000 */
[----:B-1----:R-:W-:Y:S01]  /*29d0*/  DSETP.GEU.AND P0, PT, |R4|, |R6|, PT ;  /* 0x400000060400722a */ /* 0x002fe20003f0e200 */
[----:B--2---:R-:W-:Y:S02]  /*29e0*/  IMAD.MOV.U32 R8, RZ, RZ, R11 ;  /* 0x000000ffff087224 */ /* 0x004fe400078e000b */
        /* <DEDUP_REMOVED lines=18> */
.L_x_169:
[----:B------:R-:W-:Y:S05]  /*2b10*/  BSYNC.RECONVERGENT B1 ;  /* 0x0000000000017941 */ /* 0x000fea0003800200 */
.L_x_168:
[----:B-1----:R-:W-:Y:S01]  /*2b20*/  VIADD R4, R2, 0x10 ;  /* 0x0000001002047836 */ /* 0x002fe20000000000 */
[----:B0-----:R0:W1:Y:S01]  /*2b30*/  SHFL.DOWN PT, R14, R12, 0x10, R3 ;  /* 0x0a0000000c0e7989 */ /* 0x00106200000e0003 */
[----:B------:R-:W-:Y:S01]  /*2b40*/  BSSY.RECONVERGENT B1, `(.L_x_170) ;  /* 0x000001e000017945 */ /* 0x000fe20003800200 */
[----:B------:R-:W-:Y:S02]  /*2b50*/  IMAD.MOV.U32 R5, RZ, RZ, R16 ;  /* 0x000000ffff057224 */ /* 0x000fe400078e0010 */
[----:B------:R-:W-:Y:S01]  /*2b60*/  ISETP.GT.AND P0, PT, R4, R3, PT ;  /* 0x000000030400720c */ /* 0x000fe20003f04270 */
[----:B---3--:R0:W3:Y:S01]  /*2b70*/  SHFL.DOWN PT, R15, R13, 0x10, R3 ;  /* 0x0a0000000d0f7989 */ /* 0x0080e200000e0003 */
[----:B------:R-:W-:Y:S02]  /*2b80*/  IMAD.MOV.U32 R4, RZ, RZ, R8 ;  /* 0x000000ffff047224 */ /* 0x000fe400078e0008 */
[----:B------:R-:W-:Y:S01]  /*2b90*/  IMAD.MOV.U32 R6, RZ, RZ, R12 ;  /* 0x000000ffff067224 */ /* 0x000fe200078e000c */
[----:B--2---:R0:W2:Y:S01]  /*2ba0*/  SHFL.DOWN PT, R11, R8, 0x10, R3 ;  /* 0x0a000000080b7989 */ /* 0x0040a200000e0003 */
[----:B------:R-:W-:-:S03]  /*2bb0*/  IMAD.MOV.U32 R7, RZ, RZ, R13 ;  /* 0x000000ffff077224 */ /* 0x000fc600078e000d */
[----:B------:R0:W4:Y:S04]  /*2bc0*/  SHFL.DOWN PT, R17, R16, 0x10, R3 ;  /* 0x0a00000010117989 */ /* 0x00012800000e0003 */
[----:B------:R-:W-:Y:S05]  /*2bd0*/  @P0 BRA `(.L_x_171) ;  /* 0x0000000000500947 */ /* 0x000fea0003800000 */
[----:B-1-3--:R-:W-:Y:S01]  /*2be0*/  DSETP.GEU.AND P0, PT, |R12|, |R14|, PT ;  /* 0x4000000e0c00722a */ /* 0x00afe20003f0e200 */
        /* <DEDUP_REMOVED lines=19> */
.L_x_171:
[----:B------:R-:W-:Y:S05]  /*2d20*/  BSYNC.RECONVERGENT B1 ;  /* 0x0000000000017941 */ /* 0x000fea0003800200 */
.L_x_170:
[----:B------:R-:W-:Y:S01]  /*2d30*/  ISETP.NE.AND P0, PT, R2, RZ, PT ;  /* 0x000000ff0200720c */ /* 0x000fe20003f05270 */
[----:B------:R-:W-:-:S12]  /*2d40*/  BSSY.RECONVERGENT B1, `(.L_x_172) ;  /* 0x000000a000017945 */ /* 0x000fd80003800200 */
[----:B------:R-:W-:Y:S05]  /*2d50*/  @P0 BRA `(.L_x_173) ;  /* 0x0000000000200947 */ /* 0x000fea0003800000 */
[----:B0-----:R-:W0:Y:S01]  /*2d60*/  S2R R8, SR_CgaCtaId ;  /* 0x0000000000087919 */ /* 0x001e220000008800 */
[----:B------:R-:W-:Y:S02]  /*2d70*/  MOV R3, 0x400 ;  /* 0x0000040000037802 */ /* 0x000fe40000000f00 */
[----:B------:R-:W-:-:S04]  /*2d80*/  SHF.R.U32.HI R2, RZ, 0x1, R10 ;  /* 0x00000001ff027819 */ /* 0x000fc8000001160a */
[----:B------:R-:W-:Y:S02]  /*2d90*/  LOP3.LUT R2, R2, 0x1f0, RZ, 0xc0, !PT ;  /* 0x000001f002027812 */ /* 0x000fe400078ec0ff */
[----:B0-----:R-:W-:-:S05]  /*2da0*/  LEA R3, R8, R3, 0x18 ;  /* 0x0000000308037211 */ /* 0x001fca00078ec0ff */
[----:B------:R-:W-:-:S05]  /*2db0*/  IMAD.IADD R3, R2, 0x1, R3 ;  /* 0x0000000102037824 */ /* 0x000fca00078e0203 */
[----:B------:R0:W-:Y:S04]  /*2dc0*/  STS.64 [R3+0x10], R4 ;  /* 0x0000100403007388 */ /* 0x0001e80000000a00 */
[----:B------:R0:W-:Y:S02]  /*2dd0*/  STS.64 [R3+0x8], R6 ;  /* 0x0000080603007388 */ /* 0x0001e40000000a00 */
.L_x_173:
[----:B------:R-:W-:Y:S05]  /*2de0*/  BSYNC.RECONVERGENT B1 ;  /* 0x0000000000017941 */ /* 0x000fea0003800200 */
.L_x_172:
[----:B------:R-:W-:Y:S01]  /*2df0*/  BAR.SYNC.DEFER_BLOCKING 0x0 ;  /* 0x0000000000007b1d */ /* 0x000fe20000010000 */
[----:B------:R-:W-:-:S13]  /*2e00*/  ISETP.NE.AND P1, PT, R10, RZ, PT ;  /* 0x000000ff0a00720c */ /* 0x000fda0003f25270 */
[----:B------:R-:W-:Y:S05]  /*2e10*/  @P1 BRA `(.L_x_149) ;  /* 0x0000003800a81947 */ /* 0x000fea0003800000 */
[----:B------:R-:W-:Y:S01]  /*2e20*/  ISETP.GE.AND P0, PT, R9, 0x21, PT ;  /* 0x000000210900780c */ /* 0x000fe20003f06270 */
[----:B0-----:R-:W-:Y:S02]  /*2e30*/  IMAD.MOV.U32 R13, RZ, RZ, R4 ;  /* 0x000000ffff0d7224 */ /* 0x001fe400078e0004 */
[----:B------:R-:W-:Y:S02]  /*2e40*/  IMAD.MOV.U32 R8, RZ, RZ, R5 ;  /* 0x000000ffff087224 */ /* 0x000fe400078e0005 */
[----:B------:R-:W-:Y:S02]  /*2e50*/  IMAD.MOV.U32 R2, RZ, RZ, R6 ;  /* 0x000000ffff027224 */ /* 0x000fe400078e0006 */
[----:B------:R-:W-:-:S06]  /*2e60*/  IMAD.MOV.U32 R3, RZ, RZ, R7 ;  /* 0x000000ffff037224 */ /* 0x000fcc00078e0007 */
[----:B------:R-:W-:Y:S05]  /*2e70*/  @!P0 BRA `(.L_x_174) ;  /* 0x00000000006c8947 */ /* 0x000fea0003800000 */
[----:B------:R-:W0:Y:S01]  /*2e80*/  S2UR UR5, SR_CgaCtaId ;  /* 0x00000000000579c3 */ /* 0x000e220000008800 */
[----:B------:R-:W-:Y:S01]  /*2e90*/  UMOV UR4, 0x400 ;  /* 0x0000040000047882 */ /* 0x000fe20000000000 */
[----:B------:R-:W-:Y:S01]  /*2ea0*/  BSSY.RECONVERGENT B1, `(.L_x_174) ;  /* 0x0000018000017945 */ /* 0x000fe20003800200 */
[----:B0-----:R-:W-:-:S09]  /*2eb0*/  ULEA UR4, UR5, UR4, 0x18 ;  /* 0x0000000405047291 */ /* 0x001fd2000f8ec0ff */
[----:B--2---:R-:W0:Y:S04]  /*2ec0*/  LDS.64 R10, [UR4+0x18] ;  /* 0x00001804ff0a7984 */ /* 0x004e280008000a00 */
[----:B-1-3--:R-:W1:Y:S01]  /*2ed0*/  LDS.64 R14, [UR4+0x20] ;  /* 0x00002004ff0e7984 */ /* 0x00ae620008000a00 */
[----:B0-----:R-:W-:Y:S01]  /*2ee0*/  DSETP.GEU.AND P0, PT, |R6|, |R10|, PT ;  /* 0x4000000a0600722a */ /* 0x001fe20003f0e200 */
[----:B------:R-:W-:Y:S02]  /*2ef0*/  IMAD.MOV.U32 R2, RZ, RZ, R10 ;  /* 0x000000ffff027224 */ /* 0x000fe400078e000a */
[----:B------:R-:W-:Y:S02]  /*2f00*/  IMAD.MOV.U32 R3, RZ, RZ, R11 ;  /* 0x000000ffff037224 */ /* 0x000fe400078e000b */
[----:B-1----:R-:W-:-:S02]  /*2f10*/  IMAD.MOV.U32 R13, RZ, RZ, R14 ;  /* 0x000000ffff0d7224 */ /* 0x002fc400078e000e */
[----:B------:R-:W-:-:S07]  /*2f20*/  IMAD.MOV.U32 R8, RZ, RZ, R15 ;  /* 0x000000ffff087224 */ /* 0x000fce00078e000f */
[----:B------:R-:W-:Y:S05]  /*2f30*/  @!P0 BRA `(.L_x_175) ;  /* 0x0000000000388947 */ /* 0x000fea0003800000 */
        /* <DEDUP_REMOVED lines=14> */
.L_x_175:
[----:B------:R-:W-:Y:S05]  /*3020*/  BSYNC.RECONVERGENT B1 ;  /* 0x0000000000017941 */ /* 0x000fea0003800200 */
.L_x_174:
[----:B------:R-:W-:Y:S01]  /*3030*/  ISETP.GE.AND P0, PT, R9, 0x41, PT ;  /* 0x000000410900780c */ /* 0x000fe20003f06270 */
[----:B--2---:R-:W-:Y:S02]  /*3040*/  IMAD.MOV.U32 R11, RZ, RZ, R13 ;  /* 0x000000ffff0b7224 */ /* 0x004fe400078e000d */
        /* <DEDUP_REMOVED lines=8> */
[----:B------:R-:W0:Y:S04]  /*30d0*/  LDS.64 R6, [UR4+0x28] ;  /* 0x00002804ff067984 */ /* 0x000e280008000a00 */
        /* <DEDUP_REMOVED lines=21> */
.L_x_177:
[----:B------:R-:W-:Y:S05]  /*3230*/  BSYNC.RECONVERGENT B1 ;  /* 0x0000000000017941 */ /* 0x000fea0003800200 */
.L_x_176:
[----:B------:R-:W-:Y:S01]  /*3240*/  ISETP.GE.AND P0, PT, R9, 0x61, PT ;  /* 0x000000610900780c */ /* 0x000fe20003f06270 */
[----:B------:R-:W-:Y:S02]  /*3250*/  IMAD.MOV.U32 R13, RZ, RZ, R11 ;  /* 0x000000ffff0d7224 */ /* 0x000fe400078e000b */
        /* <DEDUP_REMOVED lines=30> */
.L_x_179:
[----:B------:R-:W-:Y:S05]  /*3440*/  BSYNC.RECONVERGENT B1 ;  /* 0x0000000000017941 */ /* 0x000fea0003800200 */
.L_x_178:
        /* <DEDUP_REMOVED lines=32> */
.L_x_181:
[----:B------:R-:W-:Y:S05]  /*3650*/  BSYNC.RECONVERGENT B1 ;  /* 0x0000000000017941 */ /* 0x000fea0003800200 */
.L_x_180:
        /* <DEDUP_REMOVED lines=32> */
.L_x_183:
[----:B------:R-:W-:Y:S05]  /*3860*/  BSYNC.RECONVERGENT B1 ;  /* 0x0000000000017941 */ /* 0x000fea0003800200 */
.L_x_182:
        /* <DEDUP_REMOVED lines=32> */
.L_x_185:
[----:B------:R-:W-:Y:S05]  /*3a70*/  BSYNC.RECONVERGENT B1 ;  /* 0x0000000000017941 */ /* 0x000fea0003800200 */
.L_x_184:
[----:B------:R-:W-:Y:S01]  /*3a80*/  ISETP.GE.AND P0, PT, R9, 0xe1, PT ;  /* 0x000000e10900780c */ /* 0x000fe20003f06270 */
[----:B------:R-:W-:Y:S01]  /*3a90*/  IMAD.MOV.U32 R5, RZ, RZ, R10 ;  /* 0x000000ffff057224 */ /* 0x000fe200078e000a */
[----:B------:R-:W-:Y:S01]  /*3aa0*/  MOV R4, R11 ;  /* 0x0000000b00047202 */ /* 0x000fe20000000f00 */
[----:B------:R-:W-:Y:S02]  /*3ab0*/  IMAD.MOV.U32 R6, RZ, RZ, R2 ;  /* 0x000000ffff067224 */ /* 0x000fe400078e0002 */
[----:B------:R-:W-:-:S08]  /*3ac0*/  IMAD.MOV.U32 R7, RZ, RZ, R3 ;  /* 0x000000ffff077224 */ /* 0x000fd000078e0003 */
[----:B------:R-:W-:Y:S05]  /*3ad0*/  @!P0 BRA `(.L_x_149) ;  /* 0x0000002c00788947 */ /* 0x000fea0003800000 */
[----:B------:R-:W0:Y:S01]  /*3ae0*/  S2UR UR5, SR_CgaCtaId ;  /* 0x00000000000579c3 */ /* 0x000e220000008800 */
[----:B------:R-:W-:Y:S02]  /*3af0*/  UMOV UR4, 0x400 ;  /* 0x0000040000047882 */ /* 0x000fe40000000000 */
[----:B0-----:R-:W-:-:S09]  /*3b00*/  ULEA UR4, UR5, UR4, 0x18 ;  /* 0x0000000405047291 */ /* 0x001fd2000f8ec0ff */
[----:B------:R-:W0:Y:S04]  /*3b10*/  LDS.64 R8, [UR4+0x78] ;  /* 0x00007804ff087984 */ /* 0x000e280008000a00 */
[----:B------:R-:W2:Y:S01]  /*3b20*/  LDS.64 R12, [UR4+0x80] ;  /* 0x00008004ff0c7984 */ /* 0x000ea20008000a00 */
[----:B0-----:R-:W-:Y:S01]  /*3b30*/  DSETP.GEU.AND P0, PT, |R2|, |R8|, PT ;  /* 0x400000080200722a */ /* 0x001fe20003f0e200 */
        /* <DEDUP_REMOVED lines=20> */
.L_x_117:
[----:B------:R-:W0:Y:S01]  /*3c80*/  S2R R3, SR_TID.X ;  /* 0x0000000000037919 */ /* 0x000e220000002100 */
[----:B------:R-:W1:Y:S02]  /*3c90*/  LDCU.128 UR12, c[0x0][0x380] ;  /* 0x00007000ff0c77ac */ /* 0x000e640008000c00 */
[----:B-1----:R-:W-:Y:S02]  /*3ca0*/  IMAD.U32 R2, RZ, RZ, UR12 ;  /* 0x0000000cff027e24 */ /* 0x002fe4000f8e00ff */
[----:B------:R-:W-:Y:S01]  /*3cb0*/  IMAD.U32 R4, RZ, RZ, UR13 ;  /* 0x0000000dff047e24 */ /* 0x000fe2000f8e00ff */
[----:B0-----:R-:W-:-:S05]  /*3cc0*/  IADD3 R5, P0, PT, R8, R3, RZ ;  /* 0x0000000308057210 */ /* 0x001fca0007f1e0ff */
[----:B------:R-:W-:Y:S01]  /*3cd0*/  IMAD.X R6, RZ, RZ, RZ, P0 ;  /* 0x000000ffff067224 */ /* 0x000fe200000e06ff */
[----:B------:R-:W-:-:S04]  /*3ce0*/  LEA R20, P0, R5, R2, 0x3 ;  /* 0x0000000205147211 */ /* 0x000fc800078018ff */
[----:B------:R-:W-:-:S05]  /*3cf0*/  LEA.HI.X R21, R5, R4, R6, 0x3, P0 ;  /* 0x0000000405157211 */ /* 0x000fca00000f1c06 */
[----:B------:R-:W2:Y:S04]  /*3d00*/  LDG.E.64 R6, desc[UR10][R20.64] ;  /* 0x0000000a14067981 */ /* 0x000ea8000c1e1b00 */
[----:B------:R-:W2:Y:S04]  /*3d10*/  LDG.E.64 R14, desc[UR10][R20.64+0x800] ;  /* 0x0008000a140e7981 */ /* 0x000ea8000c1e1b00 */
[----:B------:R-:W3:Y:S04]  /*3d20*/  LDG.E.64 R18, desc[UR10][R20.64+0x1000] ;  /* 0x0010000a14127981 */ /* 0x000ee8000c1e1b00 */
[----:B------:R-:W4:Y:S04]  /*3d30*/  LDG.E.64 R12, desc[UR10][R20.64+0x1800] ;  /* 0x0018000a140c7981 */ /* 0x000f28000c1e1b00 */
[----:B------:R-:W5:Y:S01]  /*3d40*/  LDG.E.64 R10, desc[UR10][R20.64+0x2000] ;  /* 0x0020000a140a7981 */ /* 0x000f62000c1e1b00 */
[----:B------:R-:W-:Y:S01]  /*3d50*/  IMAD.U32 R5, RZ, RZ, UR14 ;  /* 0x0000000eff057e24 */ /* 0x000fe2000f8e00ff */
[----:B------:R-:W-:Y:S01]  /*3d60*/  LOP3.LUT R9, R3, 0x400, RZ, 0xfc, !PT ;  /* 0x0000040003097812 */ /* 0x000fe200078efcff */
[----:B------:R-:W-:Y:S01]  /*3d70*/  BSSY.RECONVERGENT B1, `(.L_x_186) ;  /* 0x0000020000017945 */ /* 0x000fe20003800200 */
[----:B------:R-:W-:-:S04]  /*3d80*/  ISETP.LE.U32.AND P0, PT, R25, UR6, PT ;  /* 0x0000000619007c0c */ /* 0x000fc8000bf03070 */
[----:B------:R-:W-:Y:S01]  /*3d90*/  ISETP.GE.U32.AND.EX P0, PT, RZ, R16, PT, P0 ;  /* 0x00000010ff00720c */ /* 0x000fe20003f06100 */
[----:B--2---:R-:W-:-:S06]  /*3da0*/  DSETP.GEU.AND P2, PT, |R6|, |R14|, PT ;  /* 0x4000000e0600722a */ /* 0x004fcc0003f4e200 */
[----:B------:R-:W-:Y:S02]  /*3db0*/  FSEL R6, R6, R14, P2 ;  /* 0x0000000e06067208 */ /* 0x000fe40001000000 */
[----:B------:R-:W-:-:S06]  /*3dc0*/  FSEL R7, R7, R15, P2 ;  /* 0x0000000f07077208 */ /* 0x000fcc0001000000 */
[----:B---3--:R-:W-:-:S06]  /*3dd0*/  DSETP.GEU.AND P3, PT, |R6|, |R18|, PT ;  /* 0x400000120600722a */ /* 0x008fcc0003f6e200 */
[----:B------:R-:W-:Y:S01]  /*3de0*/  FSEL R14, R6, R18, P3 ;  /* 0x00000012060e7208 */ /* 0x000fe20001800000 */
[----:B------:R-:W-:Y:S01]  /*3df0*/  IMAD.U32 R6, RZ, RZ, UR15 ;  /* 0x0000000fff067e24 */ /* 0x000fe2000f8e00ff */
[----:B------:R-:W-:Y:S01]  /*3e00*/  FSEL R15, R7, R19, P3 ;  /* 0x00000013070f7208 */ /* 0x000fe20001800000 */
[----:B------:R-:W-:-:S05]  /*3e10*/  VIADD R18, R3, 0x100 ;  /* 0x0000010003127836 */ /* 0x000fca0000000000 */
[----:B----4-:R-:W-:-:S06]  /*3e20*/  DSETP.GEU.AND P1, PT, |R14|, |R12|, PT ;  /* 0x4000000c0e00722a */ /* 0x010fcc0003f2e200 */
[----:B------:R-:W-:Y:S01]  /*3e30*/  FSEL R12, R14, R12, P1 ;  /* 0x0000000c0e0c7208 */ /* 0x000fe20000800000 */
[----:B------:R-:W-:Y:S01]  /*3e40*/  VIADD R14, R3, 0x200 ;  /* 0x00000200030e7836 */ /* 0x000fe20000000000 */
[----:B------:R-:W-:Y:S02]  /*3e50*/  FSEL R13, R15, R13, P1 ;  /* 0x0000000d0f0d7208 */ /* 0x000fe40000800000 */
[----:B------:R-:W-:Y:S02]  /*3e60*/  IADD3 R15, P5, PT, R8, R5, RZ ;  /* 0x00000005080f7210 */ /* 0x000fe40007fbe0ff */
[----:B------:R-:W-:Y:S02]  /*3e70*/  @P3 SEL R14, R3, R18, P2 ;  /* 0x00000012030e3207 */ /* 0x000fe40001000000 */
[----:B-----5:R-:W-:Y:S01]  /*3e80*/  DSETP.GEU.AND P4, PT, |R12|, |R10|, PT ;  /* 0x4000000a0c00722a */ /* 0x020fe20003f8e200 */
[----:B------:R-:W-:Y:S01]  /*3e90*/  IMAD.X R17, RZ, RZ, R6, P5 ;  /* 0x000000ffff117224 */ /* 0x000fe200028e0606 */
[----:B------:R-:W-:Y:S01]  /*3ea0*/  IADD3 R7, P5, PT, R9, R15, RZ ;  /* 0x0000000f09077210 */ /* 0x000fe20007fbe0ff */
[----:B------:R-:W-:-:S04]  /*3eb0*/  @!P1 VIADD R14, R3, 0x300 ;  /* 0x00000300030e9836 */ /* 0x000fc80000000000 */
[----:B------:R-:W-:-:S07]  /*3ec0*/  IMAD.X R8, RZ, RZ, R17, P5 ;  /* 0x000000ffff087224 */ /* 0x000fce00028e0611 */
[----:B------:R-:W-:Y:S05]  /*3ed0*/  @!P4 BRA `(.L_x_187) ;  /* 0x000000000024c947 */ /* 0x000fea0003800000 */
[C---:B------:R-:W-:Y:S02]  /*3ee0*/  ISETP.GE.U32.AND P1, PT, R14.reuse, R9, PT ;  /* 0x000000090e00720c */ /* 0x040fe40003f26070 */
[----:B------:R-:W-:Y:S02]  /*3ef0*/  IADD3 R14, P2, PT, R14, R15, RZ ;  /* 0x0000000f0e0e7210 */ /* 0x000fe40007f5e0ff */
[----:B------:R-:W-:-:S03]  /*3f00*/  ISETP.GE.U32.AND.EX P1, PT, RZ, RZ, PT, P1 ;  /* 0x000000ffff00720c */ /* 0x000fc60003f26110 */
[----:B------:R-:W-:-:S10]  /*3f10*/  IMAD.X R9, RZ, RZ, R17, P2 ;  /* 0x000000ffff097224 */ /* 0x000fd400010e0611 */
[----:B------:R-:W-:-:S06]  /*3f20*/  DSETP.LT.OR P1, PT, |R10|, |R12|, !P1 ;  /* 0x4000000c0a00722a */ /* 0x000fcc0004f21600 */
[----:B------:R-:W-:Y:S02]  /*3f30*/  FSEL R10, R12, R10, P1 ;  /* 0x0000000a0c0a7208 */ /* 0x000fe40000800000 */
[----:B------:R-:W-:Y:S02]  /*3f40*/  FSEL R11, R13, R11, P1 ;  /* 0x0000000b0d0b7208 */ /* 0x000fe40000800000 */
[----:B------:R-:W-:Y:S02]  /*3f50*/  SEL R7, R14, R7, P1 ;  /* 0x000000070e077207 */ /* 0x000fe40000800000 */
[----:B------:R-:W-:-:S07]  /*3f60*/  SEL R8, R9, R8, P1 ;  /* 0x0000000809087207 */ /* 0x000fce0000800000 */
.L_x_187:
[----:B------:R-:W-:Y:S05]  /*3f70*/  BSYNC.RECONVERGENT B1 ;  /* 0x0000000000017941 */ /* 0x000fea0003800200 */
.L_x_186:
[----:B------:R-:W-:Y:S05]  /*3f80*/  @P0 BRA `(.L_x_188) ;  /* 0x0000001400000947 */ /* 0x000fea0003800000 */
[----:B------:R-:W0:Y:S01]  /*3f90*/  LDCU.64 UR8, c[0x0][0x3e8] ;  /* 0x00007d00ff0877ac */ /* 0x000e220008000a00 */
[----:B------:R-:W-:Y:S01]  /*3fa0*/  ISETP.NE.AND P0, PT, R3, RZ, PT ;  /* 0x000000ff0300720c */ /* 0x000fe20003f05270 */
[----:B------:R-:W-:Y:S01]  /*3fb0*/  BSSY.RECONVERGENT B1, `(.L_x_189) ;  /* 0x0000012000017945 */ /* 0x000fe20003800200 */
[----:B------:R-:W-:Y:S01]  /*3fc0*/  UMOV UR4, 0x8 ;  /* 0x0000000800047882 */ /* 0x000fe20000000000 */
[----:B------:R-:W-:Y:S02]  /*3fd0*/  UMOV UR5, 0x0 ;  /* 0x0000000000057882 */ /* 0x000fe40000000000 */
[----:B0-----:R-:W-:-:S04]  /*3fe0*/  UIMAD.WIDE.U32 UR4, UR8, 0x1, UR4 ;  /* 0x00000001080478a5 */ /* 0x001fc8000f8e0004 */
[----:B------:R-:W-:Y:S02]  /*3ff0*/  UIADD3 UR7, UPT, UPT, UR5, UR9, URZ ;  /* 0x0000000905077290 */ /* 0x000fe4000fffe0ff */
[----:B------:R-:W-:Y:S02]  /*4000*/  IMAD.U32 R13, RZ, RZ, UR5 ;  /* 0x00000005ff0d7e24 */ /* 0x000fe4000f8e00ff */
[----:B------:R-:W-:Y:S02]  /*4010*/  IMAD.U32 R12, RZ, RZ, UR4 ;  /* 0x00000004ff0c7e24 */ /* 0x000fe4000f8e00ff */
[----:B------:R-:W-:Y:S01]  /*4020*/  IMAD.U32 R13, RZ, RZ, UR7 ;  /* 0x00000007ff0d7e24 */ /* 0x000fe2000f8e00ff */
[----:B------:R-:W-:Y:S06]  /*4030*/  @P0 BRA `(.L_x_190) ;  /* 0x0000000000240947 */ /* 0x000fec0003800000 */
[----:B------:R-:W-:Y:S02]  /*4040*/  IMAD.MOV.U32 R18, RZ, RZ, 0x500 ;  /* 0x00000500ff127424 */ /* 0x000fe400078e00ff */
[----:B------:R-:W-:-:S05]  /*4050*/  IMAD.MOV.U32 R19, RZ, RZ, 0x0 ;  /* 0x00000000ff137424 */ /* 0x000fca00078e00ff */
[----:B------:R-:W2:Y:S01]  /*4060*/  ATOMG.E.ADD.64.STRONG.GPU PT, R14, desc[UR10][R12.64], R18 ;  /* 0x800000120c0e79a8 */ /* 0x000ea200081ef50a */
[----:B------:R-:W0:Y:S01]  /*4070*/  S2UR UR5, SR_CgaCtaId ;  /* 0x00000000000579c3 */ /* 0x000e220000008800 */
[----:B------:R-:W-:Y:S02]  /*4080*/  UMOV UR4, 0x400 ;  /* 0x0000040000047882 */ /* 0x000fe40000000000 */
[----:B0-----:R-:W-:Y:S01]  /*4090*/  ULEA UR4, UR5, UR4, 0x18 ;  /* 0x0000000405047291 */ /* 0x001fe2000f8ec0ff */
[----:B--2---:R-:W-:-:S05]  /*40a0*/  IADD3 R14, P0, PT, R14, UR6, RZ ;  /* 0x000000060e0e7c10 */ /* 0x004fca000ff1e0ff */
[----:B------:R-:W-:-:S05]  /*40b0*/  IMAD.X R15, RZ, RZ, R15, P0 ;  /* 0x000000ffff0f7224 */ /* 0x000fca00000e060f */
[----:B------:R0:W-:Y:S03]  /*40c0*/  STS.64 [UR4+0x98], R14 ;  /* 0x0000980eff007988 */ /* 0x0001e60008000a04 */
.L_x_190:
[----:B------:R-:W-:Y:S05]  /*40d0*/  BSYNC.RECONVERGENT B1 ;  /* 0x0000000000017941 */ /* 0x000fea0003800200 */
.L_x_189:
[----:B------:R-:W1:Y:S08]  /*40e0*/  S2UR UR5, SR_CgaCtaId ;  /* 0x00000000000579c3 */ /* 0x000e700000008800 */
[----:B------:R-:W-:Y:S06]  /*40f0*/  BAR.SYNC.DEFER_BLOCKING 0x0 ;  /* 0x0000000000007b1d */ /* 0x000fec0000010000 */
[----:B------:R-:W-:-:S02]  /*4100*/  UMOV UR4, 0x400 ;  /* 0x0000040000047882 */ /* 0x000fc40000000000 */
[----:B-1----:R-:W-:-:S06]  /*4110*/  ULEA UR4, UR5, UR4, 0x18 ;  /* 0x0000000405047291 */ /* 0x002fcc000f8ec0ff */
[----:B------:R-:W-:-:S05]  /*4120*/  IMAD.U32 R9, RZ, RZ, UR4 ;  /* 0x00000004ff097e24 */ /* 0x000fca000f8e00ff */
[----:B------:R-:W0:Y:S02]  /*4130*/  LDS.64 R18, [R9+0x98] ;  /* 0x0000980009127984 */ /* 0x000e240000000a00 */
[----:B0-----:R-:W-:-:S04]  /*4140*/  IADD3 R14, P1, PT, R18, 0x500, RZ ;  /* 0x00000500120e7810 */ /* 0x001fc80007f3e0ff */
[----:B------:R-:W-:Y:S01]  /*4150*/  ISETP.GT.U32.AND P0, PT, R14, R25, PT ;  /* 0x000000190e00720c */ /* 0x000fe20003f04070 */
[----:B------:R-:W-:-:S05]  /*4160*/  IMAD.X R15, RZ, RZ, R19, P1 ;  /* 0x000000ffff0f7224 */ /* 0x000fca00008e0613 */
[----:B------:R-:W-:-:S13]  /*4170*/  ISETP.GT.AND.EX P0, PT, R15, R16, PT, P0 ;  /* 0x000000100f00720c */ /* 0x000fda0003f04300 */
[----:B------:R-:W-:Y:S05]  /*4180*/  @P0 BRA `(.L_x_191) ;  /* 0x0000000400b40947 */ /* 0x000fea0003800000 */
[----:B------:R-:W-:Y:S01]  /*4190*/  BSSY.RECONVERGENT B1, `(.L_x_191) ;  /* 0x000006c000017945 */ /* 0x000fe20003800200 */
[----:B------:R-:W-:Y:S01]  /*41a0*/  IMAD.MOV.U32 R20, RZ, RZ, R10 ;  /* 0x000000ffff147224 */ /* 0x000fe200078e000a */
[----:B------:R-:W0:Y:S01]  /*41b0*/  LDCU.64 UR8, c[0x0][0x398] ;  /* 0x00007300ff0877ac */ /* 0x000e220008000a00 */
[----:B------:R-:W-:Y:S02]  /*41c0*/  IMAD.MOV.U32 R21, RZ, RZ, R11 ;  /* 0x000000ffff157224 */ /* 0x000fe400078e000b */
[----:B------:R-:W-:Y:S01]  /*41d0*/  IMAD.MOV.U32 R15, RZ, RZ, R7 ;  /* 0x000000ffff0f7224 */ /* 0x000fe200078e0007 */
[----:B------:R-:W1:Y:S01]  /*41e0*/  LDCU.128 UR12, c[0x0][0x380] ;  /* 0x00007000ff0c77ac */ /* 0x000e620008000c00 */
[----:B------:R-:W-:-:S07]  /*41f0*/  IMAD.MOV.U32 R14, RZ, RZ, R8 ;  /* 0x000000ffff0e7224 */ /* 0x000fce00078e0008 */
.L_x_194:
[----:B------:R-:W-:Y:S01]  /*4200*/  IADD3 R7, P0, PT, R3, R18, RZ ;  /* 0x0000001203077210 */ /* 0x000fe20007f1e0ff */
[----:B-1----:R-:W-:Y:S02]  /*4210*/  IMAD.U32 R2, RZ, RZ, UR12 ;  /* 0x0000000cff027e24 */ /* 0x002fe4000f8e00ff */
[----:B------:R-:W-:Y:S02]  /*4220*/  IMAD.U32 R4, RZ, RZ, UR13 ;  /* 0x0000000dff047e24 */ /* 0x000fe4000f8e00ff */
[----:B------:R-:W-:Y:S01]  /*4230*/  IMAD.X R25, RZ, RZ, R19, P0 ;  /* 0x000000ffff197224 */ /* 0x000fe200000e0613 */
[----:B------:R-:W-:-:S04]  /*4240*/  LEA R10, P0, R7, R2, 0x3 ;  /* 0x00000002070a7211 */ /* 0x000fc800078018ff */
[----:B------:R-:W-:-:S05]  /*4250*/  LEA.HI.X R11, R7, R4, R25, 0x3, P0 ;  /* 0x00000004070b7211 */ /* 0x000fca00000f1c19 */
[----:B------:R-:W2:Y:S04]  /*4260*/  LDG.E.64 R16, desc[UR10][R10.64] ;  /* 0x0000000a0a107981 */ /* 0x000ea8000c1e1b00 */
[----:B------:R-:W3:Y:S01]  /*4270*/  LDG.E.64 R18, desc[UR10][R10.64+0x800] ;  /* 0x0008000a0a127981 */ /* 0x000ee2000c1e1b00 */
[----:B------:R-:W-:Y:S02]  /*4280*/  IMAD.U32 R5, RZ, RZ, UR14 ;  /* 0x0000000eff057e24 */ /* 0x000fe4000f8e00ff */
[----:B------:R-:W-:-:S03]  /*4290*/  IMAD.U32 R6, RZ, RZ, UR15 ;  /* 0x0000000fff067e24 */ /* 0x000fc6000f8e00ff */
[----:B------:R-:W-:-:S04]  /*42a0*/  IADD3 R24, P0, PT, R7, R5, RZ ;  /* 0x0000000507187210 */ /* 0x000fc80007f1e0ff */
[----:B------:R-:W-:Y:S01]  /*42b0*/  IADD3 R27, P3, PT, R24, 0x100, RZ ;  /* 0x00000100181b7810 */ /* 0x000fe20007f7e0ff */
[----:B------:R-:W-:-:S04]  /*42c0*/  IMAD.X R25, R25, 0x1, R6, P0 ;  /* 0x0000000119197824 */ /* 0x000fc800000e0606 */
[----:B------:R-:W-:Y:S01]  /*42d0*/  IMAD.X R26, RZ, RZ, R25, P3 ;  /* 0x000000ffff1a7224 */ /* 0x000fe200018e0619 */
[----:B--2---:R-:W-:-:S14]  /*42e0*/  DSETP.GEU.AND P2, PT, |R20|, |R16|, PT ;  /* 0x400000101400722a */ /* 0x004fdc0003f4e200 */
[----:B------:R-:W-:-:S04]  /*42f0*/  @P2 ISETP.GE.U32.AND P0, PT, R15, R24, PT ;  /* 0x000000180f00220c */ /* 0x000fc80003f06070 */
[----:B------:R-:W-:-:S13]  /*4300*/  @P2 ISETP.GE.AND.EX P0, PT, R14, R25, PT, P0 ;  /* 0x000000190e00220c */ /* 0x000fda0003f06300 */
[----:B------:R-:W-:-:S06]  /*4310*/  @P2 DSETP.LT.OR P0, PT, |R16|, |R20|, !P0 ;  /* 0x400000141000222a */ /* 0x000fcc0004701600 */
[----:B------:R-:W-:Y:S02]  /*4320*/  @P2 FSEL R7, R20, R16, P0 ;  /* 0x0000001014072208 */ /* 0x000fe40000000000 */
[----:B------:R-:W-:Y:S02]  /*4330*/  @P2 FSEL R20, R21, R17, P0 ;  /* 0x0000001115142208 */ /* 0x000fe40000000000 */
[C---:B------:R-:W-:Y:S01]  /*4340*/  IADD3 R21, P5, PT, R24.reuse, 0x300, RZ ;  /* 0x0000030018157810 */ /* 0x040fe20007fbe0ff */
[----:B------:R-:W-:Y:S01]  /*4350*/  @P2 IMAD.MOV.U32 R16, RZ, RZ, R7 ;  /* 0x000000ffff102224 */ /* 0x000fe200078e0007 */
[C---:B------:R-:W-:Y:S01]  /*4360*/  IADD3 R7, P6, PT, R24.reuse, 0x400, RZ ;  /* 0x0000040018077810 */ /* 0x040fe20007fde0ff */
[----:B------:R-:W-:Y:S01]  /*4370*/  @P2 IMAD.MOV.U32 R17, RZ, RZ, R20 ;  /* 0x000000ffff112224 */ /* 0x000fe200078e0014 */
[----:B------:R-:W-:Y:S01]  /*4380*/  IADD3 R20, P4, PT, R24, 0x200, RZ ;  /* 0x0000020018147810 */ /* 0x000fe20007f9e0ff */
[--C-:B------:R-:W-:Y:S01]  /*4390*/  IMAD.X R23, RZ, RZ, R25.reuse, P5 ;  /* 0x000000ffff177224 */ /* 0x100fe200028e0619 */
[----:B------:R-:W-:Y:S01]  /*43a0*/  @P2 SEL R24, R15, R24, P0 ;  /* 0x000000180f182207 */ /* 0x000fe20000000000 */
[----:B------:R-:W-:-:S02]  /*43b0*/  IMAD.X R8, RZ, RZ, R25, P6 ;  /* 0x000000ffff087224 */ /* 0x000fc400030e0619 */
[----:B------:R-:W-:Y:S01]  /*43c0*/  IMAD.X R22, RZ, RZ, R25, P4 ;  /* 0x000000ffff167224 */ /* 0x000fe200020e0619 */
[----:B------:R-:W-:Y:S01]  /*43d0*/  @P2 SEL R25, R14, R25, P0 ;  /* 0x000000190e192207 */ /* 0x000fe20000000000 */
[----:B---3--:R-:W-:Y:S01]  /*43e0*/  DSETP.GEU.AND P1, PT, |R16|, |R18|, PT ;  /* 0x400000121000722a */ /* 0x008fe20003f2e200 */
[----:B------:R-:W2:-:S13]  /*43f0*/  LDG.E.64 R14, desc[UR10][R10.64+0x1000] ;  /* 0x0010000a0a0e7981 */ /* 0x000e9a000c1e1b00 */
[----:B------:R-:W-:-:S04]  /*4400*/  @P1 ISETP.GE.U32.AND P0, PT, R24, R27, PT ;  /* 0x0000001b1800120c */ /* 0x000fc80003f06070 */
[----:B------:R-:W-:-:S13]  /*4410*/  @P1 ISETP.GE.AND.EX P0, PT, R25, R26, PT, P0 ;  /* 0x0000001a1900120c */ /* 0x000fda0003f06300 */
[----:B------:R-:W-:-:S06]  /*4420*/  @P1 DSETP.LT.OR P0, PT, |R18|, |R16|, !P0 ;  /* 0x400000101200122a */ /* 0x000fcc0004701600 */
[----:B------:R-:W-:Y:S02]  /*4430*/  @P1 FSEL R28, R16, R18, P0 ;  /* 0x00000012101c1208 */ /* 0x000fe40000000000 */
[----:B------:R-:W-:Y:S02]  /*4440*/  @P1 FSEL R29, R17, R19, P0 ;  /* 0x00000013111d1208 */ /* 0x000fe40000000000 */
[----:B------:R-:W3:Y:S01]  /*4450*/  LDG.E.64 R16, desc[UR10][R10.64+0x1800] ;  /* 0x0018000a0a107981 */ /* 0x000ee2000c1e1b00 */
[----:B------:R-:W-:Y:S02]  /*4460*/  @P1 IMAD.MOV.U32 R18, RZ, RZ, R28 ;  /* 0x000000ffff121224 */ /* 0x000fe400078e001c */
[----:B------:R-:W-:Y:S01]  /*4470*/  @P1 IMAD.MOV.U32 R19, RZ, RZ, R29 ;  /* 0x000000ffff131224 */ /* 0x000fe200078e001d */
[----:B------:R-:W-:Y:S02]  /*4480*/  @P1 SEL R27, R24, R27, P0 ;  /* 0x0000001b181b1207 */ /* 0x000fe40000000000 */
[----:B------:R-:W-:Y:S01]  /*4490*/  @P1 SEL R26, R25, R26, P0 ;  /* 0x0000001a191a1207 */ /* 0x000fe20000000000 */
[----:B------:R-:W-:Y:S01]  /*44a0*/  BSSY.RECONVERGENT B2, `(.L_x_192) ;  /* 0x000001d000027945 */ /* 0x000fe20003800200 */
[----:B------:R-:W5:Y:S01]  /*44b0*/  LDG.E.64 R10, desc[UR10][R10.64+0x2000] ;  /* 0x0020000a0a0a7981 */ /* 0x000f62000c1e1b00 */
[----:B------:R-:W-:Y:S06]  /*44c0*/  BAR.SYNC.DEFER_BLOCKING 0x0 ;  /* 0x0000000000007b1d */ /* 0x000fec0000010000 */
[----:B--2---:R-:W-:-:S14]  /*44d0*/  DSETP.GEU.AND P2, PT, |R18|, |R14|, PT ;  /* 0x4000000e1200722a */ /* 0x004fdc0003f4e200 */
[----:B------:R-:W-:-:S04]  /*44e0*/  @P2 ISETP.GE.U32.AND P0, PT, R27, R20, PT ;  /* 0x000000141b00220c */ /* 0x000fc80003f06070 */
[----:B------:R-:W-:-:S13]  /*44f0*/  @P2 ISETP.GE.AND.EX P0, PT, R26, R22, PT, P0 ;  /* 0x000000161a00220c */ /* 0x000fda0003f06300 */
[----:B------:R-:W-:-:S06]  /*4500*/  @P2 DSETP.LT.OR P0, PT, |R14|, |R18|, !P0 ;  /* 0x400000120e00222a */ /* 0x000fcc0004701600 */
[----:B------:R-:W-:Y:S02]  /*4510*/  @P2 FSEL R18, R18, R14, P0 ;  /* 0x0000000e12122208 */ /* 0x000fe40000000000 */
[----:B------:R-:W-:-:S03]  /*4520*/  @P2 FSEL R19, R19, R15, P0 ;  /* 0x0000000f13132208 */ /* 0x000fc60000000000 */
[----:B------:R-:W-:Y:S02]  /*4530*/  @P2 IMAD.MOV.U32 R14, RZ, RZ, R18 ;  /* 0x000000ffff0e2224 */ /* 0x000fe400078e0012 */
[----:B------:R-:W-:-:S06]  /*4540*/  @P2 IMAD.MOV.U32 R15, RZ, RZ, R19 ;  /* 0x000000ffff0f2224 */ /* 0x000fcc00078e0013 */
[----:B---3--:R-:W-:Y:S01]  /*4550*/  DSETP.GEU.AND P1, PT, |R14|, |R16|, PT ;  /* 0x400000100e00722a */ /* 0x008fe20003f2e200 */
[----:B------:R-:W-:Y:S02]  /*4560*/  @P2 SEL R20, R27, R20, P0 ;  /* 0x000000141b142207 */ /* 0x000fe40000000000 */
[----:B------:R-:W-:Y:S02]  /*4570*/  @P2 SEL R22, R26, R22, P0 ;  /* 0x000000161a162207 */ /* 0x000fe40000000000 */
[----:B------:R-:W-:-:S09]  /*4580*/  ISETP.NE.AND P2, PT, R3, RZ, PT ;  /* 0x000000ff0300720c */ /* 0x000fd20003f45270 */
[----:B------:R-:W-:-:S04]  /*4590*/  @P1 ISETP.GE.U32.AND P0, PT, R20, R21, PT ;  /* 0x000000151400120c */ /* 0x000fc80003f06070 */
[----:B------:R-:W-:-:S13]  /*45a0*/  @P1 ISETP.GE.AND.EX P0, PT, R22, R23, PT, P0 ;  /* 0x000000171600120c */ /* 0x000fda0003f06300 */
[----:B------:R-:W-:Y:S01]  /*45b0*/  @P1 DSETP.LT.OR P0, PT, |R16|, |R14|, !P0 ;  /* 0x4000000e1000122a */ /* 0x000fe20004701600 */
[----:B------:R-:W-:-:S13]  /*45c0*/  @P2 BRA `(.L_x_193) ;  /* 0x0000000000282947 */ /* 0x000fda0003800000 */
[----:B------:R-:W-:Y:S02]  /*45d0*/  IMAD.MOV.U32 R24, RZ, RZ, 0x500 ;  /* 0x00000500ff187424 */ /* 0x000fe400078e00ff */
[----:B------:R-:W-:-:S06]  /*45e0*/  IMAD.MOV.U32 R25, RZ, RZ, 0x0 ;  /* 0x00000000ff197424 */ /* 0x000fcc00078e00ff */
[----:B------:R-:W2:Y:S01]  /*45f0*/  ATOMG.E.ADD.64.STRONG.GPU PT, R24, desc[UR10][R12.64], R24 ;  /* 0x800000180c1879a8 */ /* 0x000ea200081ef50a */
[----:B------:R-:W1:Y:S01]  /*4600*/  S2UR UR5, SR_CgaCtaId ;  /* 0x00000000000579c3 */ /* 0x000e620000008800 */
[----:B------:R-:W-:Y:S02]  /*4610*/  UMOV UR4, 0x400 ;  /* 0x0000040000047882 */ /* 0x000fe40000000000 */
[----:B-1----:R-:W-:-:S06]  /*4620*/  ULEA UR4, UR5, UR4, 0x18 ;  /* 0x0000000405047291 */ /* 0x002fcc000f8ec0ff */
[----:B------:R-:W-:Y:S01]  /*4630*/  IMAD.U32 R9, RZ, RZ, UR4 ;  /* 0x00000004ff097e24 */ /* 0x000fe2000f8e00ff */
[----:B--2---:R-:W-:-:S05]  /*4640*/  IADD3 R18, P2, PT, R24, UR6, RZ ;  /* 0x0000000618127c10 */ /* 0x004fca000ff5e0ff */
[----:B------:R-:W-:-:S05]  /*4650*/  IMAD.X R19, RZ, RZ, R25, P2 ;  /* 0x000000ffff137224 */ /* 0x000fca00010e0619 */
[----:B------:R1:W-:Y:S03]  /*4660*/  STS.64 [R9+0x98], R18 ;  /* 0x0000981209007388 */ /* 0x0003e60000000a00 */
.L_x_193:
[----:B0-----:R-:W-:Y:S05]  /*4670*/  BSYNC.RECONVERGENT B2 ;  /* 0x0000000000027941 */ /* 0x001fea0003800200 */
.L_x_192:
[----:B------:R-:W-:Y:S01]  /*4680*/  BAR.SYNC.DEFER_BLOCKING 0x0 ;  /* 0x0000000000007b1d */ /* 0x000fe20000010000 */
[----:B------:R-:W-:Y:S01]  /*4690*/  @P1 FSEL R14, R14, R16, P0 ;  /* 0x000000100e0e1208 */ /* 0x000fe20000000000 */
[----:B------:R-:W-:Y:S01]  /*46a0*/  IMAD.U32 R25, RZ, RZ, UR8 ;  /* 0x00000008ff197e24 */ /* 0x000fe2000f8e00ff */
[----:B------:R-:W-:Y:S02]  /*46b0*/  @P1 FSEL R15, R15, R17, P0 ;  /* 0x000000110f0f1208 */ /* 0x000fe40000000000 */
[----:B------:R-:W-:Y:S01]  /*46c0*/  @P1 SEL R21, R20, R21, P0 ;  /* 0x0000001514151207 */ /* 0x000fe20000000000 */
[----:B------:R-:W-:Y:S01]  /*46d0*/  @P1 IMAD.MOV.U32 R16, RZ, RZ, R14 ;  /* 0x000000ffff101224 */ /* 0x000fe200078e000e */
[----:B------:R-:W-:Y:S01]  /*46e0*/  @P1 SEL R23, R22, R23, P0 ;  /* 0x0000001716171207 */ /* 0x000fe20000000000 */
[----:B------:R-:W-:-:S06]  /*46f0*/  @P1 IMAD.MOV.U32 R17, RZ, RZ, R15 ;  /* 0x000000ffff111224 */ /* 0x000fcc00078e000f */
[----:B-----5:R-:W-:Y:S01]  /*4700*/  DSETP.GEU.AND P2, PT, |R16|, |R10|, PT ;  /* 0x4000000a1000722a */ /* 0x020fe20003f4e200 */
[----:B-1----:R-:W0:-:S13]  /*4710*/  LDS.64 R18, [R9+0x98] ;  /* 0x0000980009127984 */ /* 0x002e1a0000000a00 */
[----:B------:R-:W-:-:S04]  /*4720*/  @P2 ISETP.GE.U32.AND P0, PT, R21, R7, PT ;  /* 0x000000071500220c */ /* 0x000fc80003f06070 */
[----:B------:R-:W-:-:S13]  /*4730*/  @P2 ISETP.GE.AND.EX P0, PT, R23, R8, PT, P0 ;  /* 0x000000081700220c */ /* 0x000fda0003f06300 */
[----:B------:R-:W-:-:S06]  /*4740*/  @P2 DSETP.LT.OR P0, PT, |R10|, |R16|, !P0 ;  /* 0x400000100a00222a */ /* 0x000fcc0004701600 */
[----:B------:R-:W-:Y:S02]  /*4750*/  @P2 FSEL R17, R17, R11, P0 ;  /* 0x0000000b11112208 */ /* 0x000fe40000000000 */
[----:B------:R-:W-:Y:S02]  /*4760*/  @P2 SEL R7, R21, R7, P0 ;  /* 0x0000000715072207 */ /* 0x000fe40000000000 */
[----:B------:R-:W-:Y:S01]  /*4770*/  @P2 SEL R8, R23, R8, P0 ;  /* 0x0000000817082207 */ /* 0x000fe20000000000 */
[----:B------:R-:W-:-:S04]  /*4780*/  @P2 IMAD.MOV.U32 R11, RZ, RZ, R17 ;  /* 0x000000ffff0b2224 */ /* 0x000fc800078e0011 */
[----:B------:R-:W-:Y:S01]  /*4790*/  IMAD.MOV.U32 R21, RZ, RZ, R11 ;  /* 0x000000ffff157224 */ /* 0x000fe200078e000b */
[----:B0-----:R-:W-:-:S04]  /*47a0*/  IADD3 R14, P3, PT, R18, 0x500, RZ ;  /* 0x00000500120e7810 */ /* 0x001fc80007f7e0ff */
[----:B------:R-:W-:Y:S01]  /*47b0*/  ISETP.GT.U32.AND P1, PT, R14, R25, PT ;  /* 0x000000190e00720c */ /* 0x000fe20003f24070 */
[----:B------:R-:W-:Y:S01]  /*47c0*/  IMAD.X R15, RZ, RZ, R19, P3 ;  /* 0x000000ffff0f7224 */ /* 0x000fe200018e0613 */
[----:B------:R-:W-:Y:S01]  /*47d0*/  @P2 FSEL R14, R16, R10, P0 ;  /* 0x0000000a100e2208 */ /* 0x000fe20000000000 */
[----:B------:R-:W-:-:S04]  /*47e0*/  IMAD.U32 R16, RZ, RZ, UR9 ;  /* 0x00000009ff107e24 */ /* 0x000fc8000f8e00ff */
[----:B------:R-:W-:Y:S01]  /*47f0*/  @P2 IMAD.MOV.U32 R10, RZ, RZ, R14 ;  /* 0x000000ffff0a2224 */ /* 0x000fe200078e000e */
[----:B------:R-:W-:Y:S01]  /*4800*/  ISETP.GT.AND.EX P0, PT, R15, R16, PT, P1 ;  /* 0x000000100f00720c */ /* 0x000fe20003f04310 */
[----:B------:R-:W-:Y:S01]  /*4810*/  IMAD.MOV.U32 R14, RZ, RZ, R8 ;  /* 0x000000ffff0e7224 */ /* 0x000fe200078e0008 */
[----:B------:R-:W-:Y:S01]  /*4820*/  MOV R15, R7 ;  /* 0x00000007000f7202 */ /* 0x000fe20000000f00 */
[----:B------:R-:W-:-:S10]  /*4830*/  IMAD.MOV.U32 R20, RZ, RZ, R10 ;  /* 0x000000ffff147224 */ /* 0x000fd400078e000a */
[----:B------:R-:W-:Y:S05]  /*4840*/  @!P0 BRA `(.L_x_194) ;  /* 0xfffffff8006c8947 */ /* 0x000fea000383ffff */
[----:B------:R-:W-:Y:S05]  /*4850*/  BSYNC.RECONVERGENT B1 ;  /* 0x0000000000017941 */ /* 0x000fea0003800200 */
.L_x_191:
[----:B------:R-:W-:Y:S01]  /*4860*/  ISETP.GE.U32.AND P0, PT, R18, R25, PT ;  /* 0x000000191200720c */ /* 0x000fe20003f06070 */
[----:B------:R-:W-:Y:S03]  /*4870*/  BSSY.RECONVERGENT B1, `(.L_x_188) ;  /* 0x00000b1000017945 */ /* 0x000fe60003800200 */
[----:B------:R-:W-:-:S13]  /*4880*/  ISETP.GE.AND.EX P0, PT, R19, R16, PT, P0 ;  /* 0x000000101300720c */ /* 0x000fda0003f06300 */
[----:B------:R-:W-:Y:S05]  /*4890*/  @P0 BRA `(.L_x_195) ;  /* 0x0000000800b80947 */ /* 0x000fea0003800000 */
[----:B------:R-:W-:-:S05]  /*48a0*/  IMAD.IADD R20, R25, 0x1, -R18 ;  /* 0x0000000119147824 */ /* 0x000fca00078e0a12 */
[----:B------:R-:W-:-:S13]  /*48b0*/  ISETP.GE.AND P0, PT, R3, R20, PT ;  /* 0x000000140300720c */ /* 0x000fda0003f06270 */
[----:B------:R-:W-:Y:S05]  /*48c0*/  @P0 BRA `(.L_x_195) ;  /* 0x0000000800ac0947 */ /* 0x000fea0003800000 */
[----:B------:R-:W-:Y:S01]  /*48d0*/  LOP3.LUT R9, RZ, R3, RZ, 0x33, !PT ;  /* 0x00000003ff097212 */ /* 0x000fe200078e33ff */
[----:B------:R-:W-:Y:S03]  /*48e0*/  BSSY.RECONVERGENT B2, `(.L_x_196) ;  /* 0x0000035000027945 */ /* 0x000fe60003800200 */
[----:B------:R-:W-:-:S04]  /*48f0*/  IADD3 R25, PT, PT, -R18, R25, R9 ;  /* 0x0000001912197210 */ /* 0x000fc80007ffe109 */
[----:B------:R-:W-:-:S04]  /*4900*/  LOP3.LUT R9, R25, 0x300, RZ, 0xc0, !PT ;  /* 0x0000030019097812 */ /* 0x000fc800078ec0ff */
[----:B------:R-:W-:Y:S01]  /*4910*/  ISETP.NE.AND P0, PT, R9, 0x300, PT ;  /* 0x000003000900780c */ /* 0x000fe20003f05270 */
[----:B------:R-:W-:-:S12]  /*4920*/  IMAD.MOV.U32 R9, RZ, RZ, R3 ;  /* 0x000000ffff097224 */ /* 0x000fd800078e0003 */
[----:B------:R-:W-:Y:S05]  /*4930*/  @!P0 BRA `(.L_x_197) ;  /* 0x0000000000bc8947 */ /* 0x000fea0003800000 */
[----:B------:R-:W-:Y:S02]  /*4940*/  IADD3 R15, P0, PT, R3, R18, RZ ;  /* 0x00000012030f7210 */ /* 0x000fe40007f1e0ff */
[----:B------:R-:W-:Y:S02]  /*4950*/  LEA.HI R9, R25, 0x1, RZ, 0x18 ;  /* 0x0000000119097811 */ /* 0x000fe400078fc0ff */
[C---:B------:R-:W-:Y:S01]  /*4960*/  LEA R2, P1, R15.reuse, R2, 0x3 ;  /* 0x000000020f027211 */ /* 0x040fe200078218ff */
[----:B------:R-:W-:Y:S01]  /*4970*/  IMAD.X R13, RZ, RZ, R19, P0 ;  /* 0x000000ffff0d7224 */ /* 0x000fe200000e0613 */
[----:B------:R-:W-:Y:S02]  /*4980*/  IADD3 R14, P0, PT, R15, R5, RZ ;  /* 0x000000050f0e7210 */ /* 0x000fe40007f1e0ff */
[----:B------:R-:W-:Y:S01]  /*4990*/  LOP3.LUT R5, R9, 0x3, RZ, 0xc0, !PT ;  /* 0x0000000309057812 */ /* 0x000fe200078ec0ff */
[----:B------:R-:W-:Y:S01]  /*49a0*/  IMAD.MOV.U32 R9, RZ, RZ, R3 ;  /* 0x000000ffff097224 */ /* 0x000fe200078e0003 */
[----:B------:R-:W-:Y:S01]  /*49b0*/  LEA.HI.X R15, R15, R4, R13, 0x3, P1 ;  /* 0x000000040f0f7211 */ /* 0x000fe200008f1c0d */
[----:B------:R-:W-:-:S02]  /*49c0*/  IMAD.X R16, R13, 0x1, R6, P0 ;  /* 0x000000010d107824 */ /* 0x000fc400000e0606 */
[----:B------:R-:W-:-:S07]  /*49d0*/  IMAD.MOV R6, RZ, RZ, -R5 ;  /* 0x000000ffff067224 */ /* 0x000fce00078e0a05 */
.L_x_200:
        /* <DEDUP_REMOVED lines=9> */
[----:B------:R-:W-:Y:S02]  /*4a70*/  IMAD.MOV.U32 R4, RZ, RZ, R10 ;  /* 0x000000ffff047224 */ /* 0x000fe400078e000a */
        /* <DEDUP_REMOVED lines=21> */
.L_x_199:
[----:B------:R-:W-:Y:S05]  /*4bd0*/  BSYNC.RECONVERGENT B3 ;  /* 0x0000000000037941 */ /* 0x000fea0003800200 */
.L_x_198:
[----:B------:R-:W-:Y:S01]  /*4be0*/  IADD3 R14, P0, PT, R14, 0x100, RZ ;  /* 0x000001000e0e7810 */ /* 0x000fe20007f1e0ff */
[----:B------:R-:W-:Y:S02]  /*4bf0*/  VIADD R9, R9, 0x100 ;  /* 0x0000010009097836 */ /* 0x000fe40000000000 */
[----:B------:R-:W-:Y:S02]  /*4c00*/  IMAD.X R15, RZ, RZ, R15, P3 ;  /* 0x000000ffff0f7224 */ /* 0x000fe400018e060f */
[----:B------:R-:W-:Y:S01]  /*4c10*/  IMAD.X R16, RZ, RZ, R16, P0 ;  /* 0x000000ffff107224 */ /* 0x000fe200000e0610 */
[----:B------:R-:W-:Y:S07]  /*4c20*/  @P2 BRA `(.L_x_200) ;  /* 0xfffffffc006c2947 */ /* 0x000fee000383ffff */
.L_x_197:
[----:B------:R-:W-:Y:S05]  /*4c30*/  BSYNC.RECONVERGENT B2 ;  /* 0x0000000000027941 */ /* 0x000fea0003800200 */
.L_x_196:
[----:B------:R-:W-:-:S13]  /*4c40*/  ISETP.GE.U32.AND P0, PT, R25, 0x300, PT ;  /* 0x000003001900780c */ /* 0x000fda0003f06070 */
[----:B------:R-:W-:Y:S05]  /*4c50*/  @!P0 BRA `(.L_x_195) ;  /* 0x0000000400c88947 */ /* 0x000fea0003800000 */
[----:B------:R-:W0:Y:S01]  /*4c60*/  LDC.64 R16, c[0x0][0x380] ;  /* 0x0000e000ff107b82 */ /* 0x000e220000000a00 */
[----:B------:R-:W-:-:S07]  /*4c70*/  VIADD R21, R9, 0x200 ;  /* 0x0000020009157836 */ /* 0x000fce0000000000 */
[----:B------:R-:W1:Y:S02]  /*4c80*/  LDC.64 R14, c[0x0][0x388] ;  /* 0x0000e200ff0e7b82 */ /* 0x000e640000000a00 */
.L_x_209:
[----:B------:R-:W-:-:S05]  /*4c90*/  VIADD R5, R21, 0xfffffe00 ;  /* 0xfffffe0015057836 */ /* 0x000fca0000000000 */
[----:B------:R-:W-:-:S05]  /*4ca0*/  IADD3 R5, P0, PT, R5, R18, RZ ;  /* 0x0000001205057210 */ /* 0x000fca0007f1e0ff */
[----:B------:R-:W-:Y:S01]  /*4cb0*/  IMAD.X R2, RZ, RZ, R19, P0 ;  /* 0x000000ffff027224 */ /* 0x000fe200000e0613 */
[----:B0-----:R-:W-:-:S04]  /*4cc0*/  LEA R22, P0, R5, R16, 0x3 ;  /* 0x0000001005167211 */ /* 0x001fc800078018ff */
[----:B------:R-:W-:-:S05]  /*4cd0*/  LEA.HI.X R23, R5, R17, R2, 0x3, P0 ;  /* 0x0000001105177211 */ /* 0x000fca00000f1c02 */
[----:B------:R-:W2:Y:S04]  /*4ce0*/  LDG.E.64 R24, desc[UR10][R22.64] ;  /* 0x0000000a16187981 */ /* 0x000ea8000c1e1b00 */
[----:B------:R0:W5:Y:S01]  /*4cf0*/  LDG.E.64 R12, desc[UR10][R22.64+0x800] ;  /* 0x0008000a160c7981 */ /* 0x000162000c1e1b00 */
        /* <DEDUP_REMOVED lines=23> */
.L_x_202:
[----:B------:R-:W-:Y:S05]  /*4e70*/  BSYNC.RECONVERGENT B2 ;  /* 0x0000000000027941 */ /* 0x000fea0003800200 */
.L_x_201:
[----:B------:R0:W5:Y:S04]  /*4e80*/  LDG.E.64 R6, desc[UR10][R22.64+0x1000] ;  /* 0x0010000a16067981 */ /* 0x000168000c1e1b00 */
[----:B------:R0:W5:Y:S02]  /*4e90*/  LDG.E.64 R24, desc[UR10][R22.64+0x1800] ;  /* 0x0018000a16187981 */ /* 0x000164000c1e1b00 */
[----:B-----5:R-:W-:Y:S01]  /*4ea0*/  DSETP.GEU.AND P0, PT, |R4|, |R12|, PT ;  /* 0x4000000c0400722a */ /* 0x020fe20003f0e200 */
[----:B------:R-:W-:Y:S01]  /*4eb0*/  VIADD R11, R21, 0xffffff00 ;  /* 0xffffff00150b7836 */ /* 0x000fe20000000000 */
[----:B------:R-:W-:Y:S01]  /*4ec0*/  BSSY.RECONVERGENT B2, `(.L_x_203) ;  /* 0x0000016000027945 */ /* 0x000fe20003800200 */
[----:B------:R-:W-:-:S03]  /*4ed0*/  IMAD.MOV.U32 R10, RZ, RZ, R12 ;  /* 0x000000ffff0a7224 */ /* 0x000fc600078e000c */
[----:B------:R-:W-:Y:S01]  /*4ee0*/  IADD3 R28, P1, P2, R18, R14, R11 ;  /* 0x0000000e121c7210 */ /* 0x000fe20007a3e00b */
[----:B------:R-:W-:-:S03]  /*4ef0*/  IMAD.MOV.U32 R11, RZ, RZ, R13 ;  /* 0x000000ffff0b7224 */ /* 0x000fc600078e000d */
[----:B------:R-:W-:Y:S01]  /*4f00*/  IADD3.X R27, PT, PT, R19, R15, RZ, P1, P2 ;  /* 0x0000000f131b7210 */ /* 0x000fe20000fe44ff */
[----:B------:R-:W-:-:S04]  /*4f10*/  IMAD.MOV.U32 R8, RZ, RZ, R28 ;  /* 0x000000ffff087224 */ /* 0x000fc800078e001c */
        /* <DEDUP_REMOVED lines=16> */
.L_x_204:
[----:B------:R-:W-:Y:S05]  /*5020*/  BSYNC.RECONVERGENT B2 ;  /* 0x0000000000027941 */ /* 0x000fea0003800200 */
.L_x_203:
[----:B------:R-:W-:Y:S01]  /*5030*/  DSETP.GEU.AND P0, PT, |R10|, |R6|, PT ;  /* 0x400000060a00722a */ /* 0x000fe20003f0e200 */
[----:B------:R-:W-:Y:S01]  /*5040*/  IADD3 R23, P1, P2, R18, R14, R21 ;  /* 0x0000000e12177210 */ /* 0x000fe20007a3e015 */
[----:B------:R-:W-:Y:S01]  /*5050*/  BSSY.RECONVERGENT B2, `(.L_x_205) ;  /* 0x0000016000027945 */ /* 0x000fe20003800200 */
[----:B------:R-:W-:Y:S02]  /*5060*/  VIADD R13, R21, 0x100 ;  /* 0x00000100150d7836 */ /* 0x000fe40000000000 */
[----:B------:R-:W-:Y:S01]  /*5070*/  IADD3.X R27, PT, PT, R19, R15, RZ, P1, P2 ;  /* 0x0000000f131b7210 */ /* 0x000fe20000fe44ff */
[----:B------:R-:W-:Y:S02]  /*5080*/  IMAD.MOV.U32 R2, RZ, RZ, R23 ;  /* 0x000000ffff027224 */ /* 0x000fe400078e0017 */
        /* <DEDUP_REMOVED lines=18> */
.L_x_206:
[----:B------:R-:W-:Y:S05]  /*51b0*/  BSYNC.RECONVERGENT B2 ;  /* 0x0000000000027941 */ /* 0x000fea0003800200 */
.L_x_205:
[----:B------:R-:W-:Y:S01]  /*51c0*/  DSETP.GEU.AND P0, PT, |R4|, |R24|, PT ;  /* 0x400000180400722a */ /* 0x000fe20003f0e200 */
[----:B------:R-:W-:Y:S01]  /*51d0*/  IADD3 R13, P1, P2, R18, R14, R13 ;  /* 0x0000000e120d7210 */ /* 0x000fe20007a3e00d */
[----:B------:R-:W-:Y:S01]  /*51e0*/  BSSY.RECONVERGENT B2, `(.L_x_207) ;  /* 0x0000015000027945 */ /* 0x000fe20003800200 */
[----:B------:R-:W-:Y:S02]  /*51f0*/  IMAD.MOV.U32 R10, RZ, RZ, R24 ;  /* 0x000000ffff0a7224 */ /* 0x000fe400078e0018 */
[----:B------:R-:W-:Y:S01]  /*5200*/  IADD3.X R6, PT, PT, R19, R15, RZ, P1, P2 ;  /* 0x0000000f13067210 */ /* 0x000fe20000fe44ff */
[----:B------:R-:W-:Y:S02]  /*5210*/  IMAD.MOV.U32 R7, RZ, RZ, R13 ;  /* 0x000000ffff077224 */ /* 0x000fe400078e000d */
[----:B------:R-:W-:Y:S02]  /*5220*/  IMAD.MOV.U32 R11, RZ, RZ, R25 ;  /* 0x000000ffff0b7224 */ /* 0x000fe400078e0019 */
[----:B------:R-:W-:-:S04]  /*5230*/  IMAD.MOV.U32 R8, RZ, RZ, R6 ;  /* 0x000000ffff087224 */ /* 0x000fc800078e0006 */
[----:B------:R-:W-:Y:S05]  /*5240*/  @!P0 BRA `(.L_x_208) ;  /* 0x0000000000388947 */ /* 0x000fea0003800000 */
[----:B------:R-:W-:Y:S01]  /*5250*/  DSETP.GEU.AND P0, PT, |R24|, |R4|, PT ;  /* 0x400000041800722a */ /* 0x000fe20003f0e200 */
[----:B------:R-:W-:Y:S01]  /*5260*/  MOV R7, R2 ;  /* 0x0000000200077202 */ /* 0x000fe20000000f00 */
[----:B------:R-:W-:Y:S02]  /*5270*/  IMAD.MOV.U32 R8, RZ, RZ, R9 ;  /* 0x000000ffff087224 */ /* 0x000fe400078e0009 */
[----:B------:R-:W-:Y:S02]  /*5280*/  IMAD.MOV.U32 R10, RZ, RZ, R4 ;  /* 0x000000ffff0a7224 */ /* 0x000fe400078e0004 */
[----:B------:R-:W-:-:S08]  /*5290*/  IMAD.MOV.U32 R11, RZ, RZ, R5 ;  /* 0x000000ffff0b7224 */ /* 0x000fd000078e0005 */
        /* <DEDUP_REMOVED lines=9> */
.L_x_208:
[----:B------:R-:W-:Y:S05]  /*5330*/  BSYNC.RECONVERGENT B2 ;  /* 0x0000000000027941 */ /* 0x000fea0003800200 */
.L_x_207:
[C---:B------:R-:W-:Y:S02]  /*5340*/  VIADD R5, R21.reuse, 0x200 ;  /* 0x0000020015057836 */ /* 0x040fe40000000000 */
[----:B------:R-:W-:-:S03]  /*5350*/  VIADD R21, R21, 0x400 ;  /* 0x0000040015157836 */ /* 0x000fc60000000000 */
[----:B------:R-:W-:-:S13]  /*5360*/  ISETP.GE.AND P0, PT, R5, R20, PT ;  /* 0x000000140500720c */ /* 0x000fda0003f06270 */
[----:B------:R-:W-:Y:S05]  /*5370*/  @!P0 BRA `(.L_x_209) ;  /* 0xfffffff800448947 */ /* 0x000fea000383ffff */
.L_x_195:
[----:B------:R-:W-:Y:S05]  /*5380*/  BSYNC.RECONVERGENT B1 ;  /* 0x0000000000017941 */ /* 0x000fea0003800200 */
.L_x_188:
        /* <DEDUP_REMOVED lines=32> */
.L_x_211:
[----:B------:R-:W-:Y:S05]  /*5590*/  BSYNC.RECONVERGENT B1 ;  /* 0x0000000000017941 */ /* 0x000fea0003800200 */
.L_x_210:
        /* <DEDUP_REMOVED lines=31> */
.L_x_213:
[----:B------:R-:W-:Y:S05]  /*5790*/  BSYNC.RECONVERGENT B1 ;  /* 0x0000000000017941 */ /* 0x000fea0003800200 */
.L_x_212:
        /* <DEDUP_REMOVED lines=31> */
.L_x_215:
[----:B------:R-:W-:Y:S05]  /*5990*/  BSYNC.RECONVERGENT B1 ;  /* 0x0000000000017941 */ /* 0x000fea0003800200 */
.L_x_214:
[----:B------:R-:W-:Y:S01]  /*59a0*/  ISETP.GT.AND P0, PT, R2, 0x17, PT ;  /* 0x000000170200780c */ /* 0x000fe20003f04270 */
[----:B-1----:R1:W1:Y:S01]  /*59b0*/  SHFL.DOWN PT, R6, R4, 0x8, 0x1f ;  /* 0x09001f0004067f89 */ /* 0x00226200000e0000 */
[----:B------:R-:W-:Y:S01]  /*59c0*/  BSSY.RECONVERGENT B1, `(.L_x_216) ;  /* 0x000001d000017945 */ /* 0x000fe20003800200 */
[----:B--2---:R-:W-:Y:S02]  /*59d0*/  IMAD.MOV.U32 R12, RZ, RZ, R10 ;  /* 0x000000ffff0c7224 */ /* 0x004fe400078e000a */
[----:B------:R2:W1:Y:S01]  /*59e0*/  SHFL.DOWN PT, R7, R5, 0x8, 0x1f ;  /* 0x09001f0005077f89 */ /* 0x00046200000e0000 */
[----:B------:R-:W-:Y:S02]  /*59f0*/  IMAD.MOV.U32 R13, RZ, RZ, R11 ;  /* 0x000000ffff0d7224 */ /* 0x000fe400078e000b */
[----:B------:R-:W-:Y:S01]  /*5a00*/  IMAD.MOV.U32 R8, RZ, RZ, R4 ;  /* 0x000000ffff087224 */ /* 0x000fe200078e0004 */
[----:B0-----:R2:W0:Y:S01]  /*5a10*/  SHFL.DOWN PT, R15, R10, 0x8, 0x1f ;  /* 0x09001f000a0f7f89 */ /* 0x00142200000e0000 */
[----:B----4-:R-:W-:-:S03]  /*5a20*/  IMAD.MOV.U32 R9, RZ, RZ, R5 ;  /* 0x000000ffff097224 */ /* 0x010fc600078e0005 */
[----:B---3--:R2:W3:Y:S01]  /*5a30*/  SHFL.DOWN PT, R14, R11, 0x8, 0x1f ;  /* 0x09001f000b0e7f89 */ /* 0x0084e200000e0000 */
[----:B------:R-:W-:Y:S05]  /*5a40*/  @P0 BRA `(.L_x_217) ;  /* 0x0000000000500947 */ /* 0x000fea0003800000 */
[----:B-1----:R-:W-:Y:S01]  /*5a50*/  DSETP.GEU.AND P0, PT, |R4|, |R6|, PT ;  /* 0x400000060400722a */ /* 0x002fe20003f0e200 */
        /* <DEDUP_REMOVED lines=19> */
.L_x_217:
[----:B------:R-:W-:Y:S05]  /*5b90*/  BSYNC.RECONVERGENT B1 ;  /* 0x0000000000017941 */ /* 0x000fea0003800200 */
.L_x_216:
[----:B------:R-:W-:Y:S01]  /*5ba0*/  ISETP.GT.AND P0, PT, R2, 0xf, PT ;  /* 0x0000000f0200780c */ /* 0x000fe20003f04270 */
[----:B--2---:R2:W4:Y:S01]  /*5bb0*/  SHFL.DOWN PT, R10, R8, 0x10, 0x1f ;  /* 0x0a001f00080a7f89 */ /* 0x00452200000e0000 */
[----:B------:R-:W-:Y:S01]  /*5bc0*/  BSSY.RECONVERGENT B1, `(.L_x_218) ;  /* 0x000001d000017945 */ /* 0x000fe20003800200 */
[----:B-1----:R-:W-:Y:S02]  /*5bd0*/  IMAD.MOV.U32 R4, RZ, RZ, R12 ;  /* 0x000000ffff047224 */ /* 0x002fe400078e000c */
[----:B------:R2:W1:Y:S01]  /*5be0*/  SHFL.DOWN PT, R11, R9, 0x10, 0x1f ;  /* 0x0a001f00090b7f89 */ /* 0x00046200000e0000 */
[----:B------:R-:W-:Y:S02]  /*5bf0*/  IMAD.MOV.U32 R5, RZ, RZ, R13 ;  /* 0x000000ffff057224 */ /* 0x000fe400078e000d */
[----:B------:R-:W-:Y:S01]  /*5c00*/  IMAD.MOV.U32 R6, RZ, RZ, R8 ;  /* 0x000000ffff067224 */ /* 0x000fe200078e0008 */
[----:B0-----:R2:W0:Y:S01]  /*5c10*/  SHFL.DOWN PT, R15, R12, 0x10, 0x1f ;  /* 0x0a001f000c0f7f89 */ /* 0x00142200000e0000 */
[----:B------:R-:W-:-:S03]  /*5c20*/  IMAD.MOV.U32 R7, RZ, RZ, R9 ;  /* 0x000000ffff077224 */ /* 0x000fc600078e0009 */
[----:B---3--:R2:W3:Y:S01]  /*5c30*/  SHFL.DOWN PT, R14, R13, 0x10, 0x1f ;  /* 0x0a001f000d0e7f89 */ /* 0x0084e200000e0000 */
        /* <DEDUP_REMOVED lines=21> */
.L_x_219:
[----:B------:R-:W-:Y:S05]  /*5d90*/  BSYNC.RECONVERGENT B1 ;  /* 0x0000000000017941 */ /* 0x000fea0003800200 */
.L_x_218:
[----:B------:R-:W-:Y:S01]  /*5da0*/  ISETP.NE.AND P0, PT, R2, RZ, PT ;  /* 0x000000ff0200720c */ /* 0x000fe20003f05270 */
[----:B------:R-:W-:-:S12]  /*5db0*/  BSSY.RECONVERGENT B1, `(.L_x_220) ;  /* 0x000000a000017945 */ /* 0x000fd80003800200 */
[----:B------:R-:W-:Y:S05]  /*5dc0*/  @P0 BRA `(.L_x_221) ;  /* 0x0000000000200947 */ /* 0x000fea0003800000 */
[----:B--2---:R-:W2:Y:S01]  /*5dd0*/  S2R R9, SR_CgaCtaId ;  /* 0x0000000000097919 */ /* 0x004ea20000008800 */
[----:B------:R-:W-:Y:S02]  /*5de0*/  MOV R8, 0x400 ;  /* 0x0000040000087802 */ /* 0x000fe40000000f00 */
[----:B------:R-:W-:-:S04]  /*5df0*/  SHF.R.U32.HI R2, RZ, 0x1, R3 ;  /* 0x00000001ff027819 */ /* 0x000fc80000011603 */
[----:B------:R-:W-:Y:S02]  /*5e00*/  LOP3.LUT R2, R2, 0x1f0, RZ, 0xc0, !PT ;  /* 0x000001f002027812 */ /* 0x000fe400078ec0ff */
[----:B--2---:R-:W-:-:S05]  /*5e10*/  LEA R9, R9, R8, 0x18 ;  /* 0x0000000809097211 */ /* 0x004fca00078ec0ff */
[----:B------:R-:W-:-:S05]  /*5e20*/  IMAD.IADD R9, R2, 0x1, R9 ;  /* 0x0000000102097824 */ /* 0x000fca00078e0209 */
[----:B------:R2:W-:Y:S04]  /*5e30*/  STS.64 [R9+0x10], R4 ;  /* 0x0000100409007388 */ /* 0x0005e80000000a00 */
[----:B------:R2:W-:Y:S02]  /*5e40*/  STS.64 [R9+0x8], R6 ;  /* 0x0000080609007388 */ /* 0x0005e40000000a00 */
.L_x_221:
[----:B------:R-:W-:Y:S05]  /*5e50*/  BSYNC.RECONVERGENT B1 ;  /* 0x0000000000017941 */ /* 0x000fea0003800200 */
.L_x_220:
[----:B------:R-:W-:Y:S01]  /*5e60*/  BAR.SYNC.DEFER_BLOCKING 0x0 ;  /* 0x0000000000007b1d */ /* 0x000fe20000010000 */
[----:B------:R-:W-:-:S13]  /*5e70*/  ISETP.NE.AND P1, PT, R3, RZ, PT ;  /* 0x000000ff0300720c */ /* 0x000fda0003f25270 */
[----:B------:R-:W-:Y:S05]  /*5e80*/  @P1 BRA `(.L_x_149) ;  /* 0x00000008008c1947 */ /* 0x000fea0003800000 */
[----:B------:R-:W5:Y:S01]  /*5e90*/  S2R R3, SR_CgaCtaId ;  /* 0x0000000000037919 */ /* 0x000f620000008800 */
[----:B------:R-:W-:Y:S01]  /*5ea0*/  MOV R20, 0x400 ;  /* 0x0000040000147802 */ /* 0x000fe20000000f00 */
[----:B------:R-:W-:Y:S03]  /*5eb0*/  BSSY.RECONVERGENT B1, `(.L_x_222) ;  /* 0x000001a000017945 */ /* 0x000fe60003800200 */
[----:B-----5:R-:W-:-:S05]  /*5ec0*/  LEA R20, R3, R20, 0x18 ;  /* 0x0000001403147211 */ /* 0x020fca00078ec0ff */
[----:B------:R-:W5:Y:S04]  /*5ed0*/  LDS.64 R16, [R20+0x18] ;  /* 0x0000180014107984 */ /* 0x000f680000000a00 */
[----:B-12-4-:R-:W1:Y:S04]  /*5ee0*/  LDS.128 R8, [R20+0x20] ;  /* 0x0000200014087984 */ /* 0x016e680000000c00 */
[----:B------:R2:W4:Y:S04]  /*5ef0*/  LDS.64 R2, [R20+0x80] ;  /* 0x0000800014027984 */ /* 0x0005280000000a00 */
[----:B0--3--:R2:W0:Y:S01]  /*5f00*/  LDS.128 R12, [R20+0x30] ;  /* 0x00003000140c7984 */ /* 0x0094220000000c00 */
[----:B-----5:R-:W-:Y:S01]  /*5f10*/  DSETP.GEU.AND P0, PT, |R6|, |R16|, PT ;  /* 0x400000100600722a */ /* 0x020fe20003f0e200 */
[----:B------:R-:W-:-:S02]  /*5f20*/  IMAD.MOV.U32 R22, RZ, RZ, R16 ;  /* 0x000000ffff167224 */ /* 0x000fc400078e0010 */
[----:B------:R-:W-:Y:S02]  /*5f30*/  IMAD.MOV.U32 R23, RZ, RZ, R17 ;  /* 0x000000ffff177224 */ /* 0x000fe400078e0011 */
[----:B-1----:R-:W-:Y:S02]  /*5f40*/  IMAD.MOV.U32 R25, RZ, RZ, R8 ;  /* 0x000000ffff197224 */ /* 0x002fe400078e0008 */
[----:B------:R-:W-:-:S07]  /*5f50*/  IMAD.MOV.U32 R21, RZ, RZ, R9 ;  /* 0x000000ffff157224 */ /* 0x000fce00078e0009 */
[----:B0-2-4-:R-:W-:Y:S05]  /*5f60*/  @!P0 BRA `(.L_x_223) ;  /* 0x0000000000388947 */ /* 0x015fea0003800000 */
        /* <DEDUP_REMOVED lines=14> */
.L_x_223:
[----:B------:R-:W-:Y:S05]  /*6050*/  BSYNC.RECONVERGENT B1 ;  /* 0x0000000000017941 */ /* 0x000fea0003800200 */
.L_x_222:
        /* <DEDUP_REMOVED lines=23> */
.L_x_225:
[----:B------:R-:W-:Y:S05]  /*61d0*/  BSYNC.RECONVERGENT B1 ;  /* 0x0000000000017941 */ /* 0x000fea0003800200 */
.L_x_224:
        /* <DEDUP_REMOVED lines=21> */
.L_x_227:
[----:B------:R-:W-:Y:S05]  /*6330*/  BSYNC.RECONVERGENT B1 ;  /* 0x0000000000017941 */ /* 0x000fea0003800200 */
.L_x_226:
        /* <DEDUP_REMOVED lines=23> */
.L_x_229:
[----:B------:R-:W-:Y:S05]  /*64b0*/  BSYNC.RECONVERGENT B1 ;  /* 0x0000000000017941 */ /* 0x000fea0003800200 */
.L_x_228:
        /* <DEDUP_REMOVED lines=21> */
.L_x_231:
[----:B------:R-:W-:Y:S05]  /*6610*/  BSYNC.RECONVERGENT B1 ;  /* 0x0000000000017941 */ /* 0x000fea0003800200 */
.L_x_230:
        /* <DEDUP_REMOVED lines=21> */
.L_x_233:
[----:B------:R-:W-:Y:S05]  /*6770*/  BSYNC.RECONVERGENT B1 ;  /* 0x0000000000017941 */ /* 0x000fea0003800200 */
.L_x_232:
        /* <DEDUP_REMOVED lines=20> */
.L_x_149:
[----:B------:R-:W-:Y:S05]  /*68c0*/  BSYNC.RECONVERGENT B0 ;  /* 0x0000000000007941 */ /* 0x000fea0003800200 */
.L_x_116:
[----:B------:R-:W-:Y:S05]  /*68d0*/  @P1 EXIT ;  /* 0x000000000000194d */ /* 0x000fea0003800000 */
[----:B01--4-:R-:W0:Y:S02]  /*68e0*/  LDC.64 R2, c[0x0][0x390] ;  /* 0x0000e400ff027b82 */ /* 0x013e240000000a00 */
[----:B0-----:R-:W-:-:S05]  /*68f0*/  IMAD.WIDE.U32 R2, R0, 0x10, R2 ;  /* 0x0000001000027825 */ /* 0x001fca00078e0002 */
[----:B------:R-:W-:Y:S04]  /*6900*/  STG.E.64 desc[UR10][R2.64], R6 ;  /* 0x0000000602007986 */ /* 0x000fe8000c101b0a */
[----:B------:R-:W-:Y:S01]  /*6910*/  STG.E.64 desc[UR10][R2.64+0x8], R4 ;  /* 0x0000080402007986 */ /* 0x000fe2000c101b0a */
[----:B------:R-:W-:Y:S05]  /*6920*/  EXIT ;  /* 0x000000000000794d */ /* 0x000fea0003800000 */
.L_x_234:
        /* <DEDUP_REMOVED lines=13> */
.L_x_789:


//--------------------- .text._ZN6thrust24THRUST_300001_SM_1000_NS8cuda_cub4core6detail13_kernel_agentINS1_8__reduce11ReduceAgentINS0_12zip_iteratorIN4cuda3std3__45tupleIJNS0_10device_ptrIdEENS0_17counting_iteratorIlNS0_11use_defaultESF_SF_EEEEEEEPNSB_IJdlEEESJ_lNS1_9__extrema9arg_max_fIdl13compare_valueEEEEJSI_SK_lSO_EEEvDpT0_ --------------------------
	.section	.text._ZN6thrust24THRUST_300001_SM_1000_NS8cuda_cub4core6detail13_kernel_agentINS1_8__reduce11ReduceAgentINS0_12zip_iteratorIN4cuda3std3__45tupleIJNS0_10device_ptrIdEENS0_17counting_iteratorIlNS0_11use_defaultESF_SF_EEEEEEEPNSB_IJdlEEESJ_lNS1_9__extrema9arg_max_fIdl13compare_valueEEEEJSI_SK_lSO_EEEvDpT0_,"ax",@progbits
	.align	128
        .global         _ZN6thrust24THRUST_300001_SM_1000_NS8cuda_cub4core6detail13_kernel_agentINS1_8__reduce11ReduceAgentINS0_12zip_iteratorIN4cuda3std3__45tupleIJNS0_10device_ptrIdEENS0_17counting_iteratorIlNS0_11use_defaultESF_SF_EEEEEEEPNSB_IJdlEEESJ_lNS1_9__extrema9arg_max_fIdl13compare_valueEEEEJSI_SK_lSO_EEEvDpT0_
        .type           _ZN6thrust24THRUST_300001_SM_1000_NS8cuda_cub4core6detail13_kernel_agentINS1_8__reduce11ReduceAgentINS0_12zip_iteratorIN4cuda3std3__45tupleIJNS0_10device_ptrIdEENS0_17counting_iteratorIlNS0_11use_defaultESF_SF_EEEEEEEPNSB_IJdlEEESJ_lNS1_9__extrema9arg_max_fIdl13compare_valueEEEEJSI_SK_lSO_EEEvDpT0_,@function
        .size           _ZN6thrust24THRUST_300001_SM_1000_NS8cuda_cub4core6detail13_kernel_agentINS1_8__reduce11ReduceAgentINS0_12zip_iteratorIN4cuda3std3__45tupleIJNS0_10device_ptrIdEENS0_17counting_iteratorIlNS0_11use_defaultESF_SF_EEEEEEEPNSB_IJdlEEESJ_lNS1_9__extrema9arg_max_fIdl13compare_valueEEEEJSI_SK_lSO_EEEvDpT0_,(.L_x_790 - _ZN6thrust24THRUST_300001_SM_1000_NS8cuda_cub4core6detail13_kernel_agentINS1_8__reduce11ReduceAgentINS0_12zip_iteratorIN4cuda3std3__45tupleIJNS0_10device_ptrIdEENS0_17counting_iteratorIlNS0_11use_defaultESF_SF_EEEEEEEPNSB_IJdlEEESJ_lNS1_9__extrema9arg_max_fIdl13compare_valueEEEEJSI_SK_lSO_EEEvDpT0_)
        .other          _ZN6thrust24THRUST_300001_SM_1000_NS8cuda_cub4core6detail13_kernel_agentINS1_8__reduce11ReduceAgentINS0_12zip_iteratorIN4cuda3std3__45tupleIJNS0_10device_ptrIdEENS0_17counting_iteratorIlNS0_11use_defaultESF_SF_EEEEEEEPNSB_IJdlEEESJ_lNS1_9__extrema9arg_max_fIdl13compare_valueEEEEJSI_SK_lSO_EEEvDpT0_,@"STO_CUDA_ENTRY STV_DEFAULT"
_ZN6thrust24THRUST_300001_SM_1000_NS8cuda_cub4core6detail13_kernel_agentINS1_8__reduce11ReduceAgentINS0_12zip_iteratorIN4cuda3std3__45tupleIJNS0_10device_ptrIdEENS0_17counting_iteratorIlNS0_11use_defaultESF_SF_EEEEEEEPNSB_IJdlEEESJ_lNS1_9__extrema9arg_max_fIdl13compare_valueEEEEJSI_SK_lSO_EEEvDpT0_:
.text._ZN6thrust24THRUST_300001_SM_1000_NS8cuda_cub4core6detail13_kernel_agentINS1_8__reduce11ReduceAgentINS0_12zip_iteratorIN4cuda3std3__45tupleIJNS0_10device_ptrIdEENS0_17counting_iteratorIlNS0_11use_defaultESF_SF_EEEEEEEPNSB_IJdlEEESJ_lNS1_9__extrema9arg_max_fIdl13compare_valueEEEEJSI_SK_lSO_EEEvDpT0_:
[----:B------:R-:W-:Y:S01]  /*0000*/  LDC R1, c[0x0][0x37c] ;  /* 0x0000df00ff017b82 */ /* 0x000fe20000000800 */
[----:B------:R-:W0:Y:S02]  /*0010*/  LDCU.64 UR4, c[0x0][0x398] ;  /* 0x00007300ff0477ac */ /* 0x000e240008000a00 */
[----:B0-----:R-:W-:-:S04]  /*0020*/  ISETP.NE.U32.AND P0, PT, RZ, UR4, PT ;  /* 0x00000004ff007c0c */ /* 0x001fc8000bf05070 */
[----:B------:R-:W-:-:S13]  /*0030*/  ISETP.NE.AND.EX P0, PT, RZ, UR5, PT, P0 ;  /* 0x00000005ff007c0c */ /* 0x000fda000bf05300 */
[----:B------:R-:W-:Y:S05]  /*0040*/  @!P0 EXIT ;  /* 0x000000000000894d */ /* 0x000fea0003800000 */
[----:B------:R-:W-:Y:S01]  /*0050*/  UISETP.GT.U32.AND UP0, UPT, UR4, 0x4ff, UPT ;  /* 0x000004ff0400788c */ /* 0x000fe2000bf04070 */
[----:B------:R-:W-:Y:S01]  /*0060*/  BSSY.RECONVERGENT B0, `(.L_x_235) ;  /* 0x000063e000007945 */ /* 0x000fe20003800200 */
[----:B------:R-:W0:Y:S02]  /*0070*/  LDCU.64 UR8, c[0x0][0x358] ;  /* 0x00006b00ff0877ac */ /* 0x000e240008000a00 */
[----:B------:R-:W-:-:S09]  /*0080*/  UISETP.GT.AND.EX UP0, UPT, UR5, URZ, UPT, UP0 ;  /* 0x000000ff0500728c */ /* 0x000fd2000bf04300 */
        /* <DEDUP_REMOVED lines=9> */
[----:B------:R-:W1:Y:S01]  /*0120*/  LDC.64 R2, c[0x0][0x380] ;  /* 0x0000e000ff027b82 */ /* 0x000e620000000a00 */
[----:B------:R-:W2:Y:S01]  /*0130*/  LDCU.64 UR6, c[0x0][0x388] ;  /* 0x00007100ff0677ac */ /* 0x000ea20008000a00 */
[----:B-1----:R-:W-:-:S06]  /*0140*/  IMAD.WIDE.U32 R2, R0, 0x8, R2 ;  /* 0x0000000800027825 */ /* 0x002fcc00078e0002 */
[----:B0-----:R-:W5:Y:S01]  /*0150*/  LDG.E.64 R2, desc[UR8][R2.64] ;  /* 0x0000000802027981 */ /* 0x001f62000c1e1b00 */
[C---:B--2---:R-:W-:Y:S01]  /*0160*/  IADD3 R9, P0, PT, R0.reuse, UR6, RZ ;  /* 0x0000000600097c10 */ /* 0x044fe2000ff1e0ff */
[----:B------:R-:W-:-:S04]  /*0170*/  VIADD R10, R0, 0x100 ;  /* 0x00000100000a7836 */ /* 0x000fc80000000000 */
[----:B------:R-:W-:-:S08]  /*0180*/  IMAD.X R8, RZ, RZ, UR7, P0 ;  /* 0x00000007ff087e24 */ /* 0x000fd000080e06ff */
.L_x_238:
[----:B0-----:R-:W-:Y:S05]  /*0190*/  BSYNC.RECONVERGENT B1 ;  /* 0x0000000000017941 */ /* 0x001fea0003800200 */
.L_x_237:
[----:B------:R-:W-:Y:S01]  /*01a0*/  ISETP.GE.AND P0, PT, R10, UR4, PT ;  /* 0x000000040a007c0c */ /* 0x000fe2000bf06270 */
[----:B------:R-:W-:-:S12]  /*01b0*/  BSSY.RECONVERGENT B1, `(.L_x_239) ;  /* 0x00000a9000017945 */ /* 0x000fd80003800200 */
[----:B------:R-:W-:Y:S05]  /*01c0*/  @P0 BRA `(.L_x_240) ;  /* 0x00000008009c0947 */ /* 0x000fea0003800000 */
[----:B------:R-:W-:Y:S01]  /*01d0*/  LOP3.LUT R4, RZ, R10, RZ, 0x33, !PT ;  /* 0x0000000aff047212 */ /* 0x000fe200078e33ff */
[----:B------:R-:W-:Y:S04]  /*01e0*/  BSSY.RECONVERGENT B2, `(.L_x_241) ;  /* 0x0000034000027945 */ /* 0x000fe80003800200 */
[----:B------:R-:W-:-:S05]  /*01f0*/  VIADD R16, R4, UR4 ;  /* 0x0000000404107c36 */ /* 0x000fca0008000000 */
[----:B------:R-:W-:-:S04]  /*0200*/  LOP3.LUT R4, R16, 0x300, RZ, 0xc0, !PT ;  /* 0x0000030010047812 */ /* 0x000fc800078ec0ff */
[----:B------:R-:W-:-:S13]  /*0210*/  ISETP.NE.AND P0, PT, R4, 0x300, PT ;  /* 0x000003000400780c */ /* 0x000fda0003f05270 */
[----:B------:R-:W-:Y:S05]  /*0220*/  @!P0 BRA `(.L_x_242) ;  /* 0x0000000000bc8947 */ /* 0x000fea0003800000 */
[----:B------:R-:W0:Y:S01]  /*0230*/  LDC.64 R4, c[0x0][0x380] ;  /* 0x0000e000ff047b82 */ /* 0x000e220000000a00 */
[----:B------:R-:W1:Y:S01]  /*0240*/  LDCU.64 UR6, c[0x0][0x388] ;  /* 0x00007100ff0677ac */ /* 0x000e620008000a00 */
[----:B------:R-:W-:-:S04]  /*0250*/  LEA.HI R6, R16, 0x1, RZ, 0x18 ;  /* 0x0000000110067811 */ /* 0x000fc800078fc0ff */
[----:B------:R-:W-:-:S05]  /*0260*/  LOP3.LUT R6, R6, 0x3, RZ, 0xc0, !PT ;  /* 0x0000000306067812 */ /* 0x000fca00078ec0ff */
[----:B------:R-:W-:Y:S01]  /*0270*/  IMAD.MOV R11, RZ, RZ, -R6 ;  /* 0x000000ffff0b7224 */ /* 0x000fe200078e0a06 */
[C---:B-1----:R-:W-:Y:S01]  /*0280*/  IADD3 R14, P0, PT, R10.reuse, UR6, RZ ;  /* 0x000000060a0e7c10 */ /* 0x042fe2000ff1e0ff */
[----:B0-----:R-:W-:-:S04]  /*0290*/  IMAD.WIDE.U32 R4, R10, 0x8, R4 ;  /* 0x000000080a047825 */ /* 0x001fc800078e0004 */
[----:B------:R-:W-:Y:S02]  /*02a0*/  IMAD.MOV.U32 R12, RZ, RZ, R4 ;  /* 0x000000ffff0c7224 */ /* 0x000fe400078e0004 */
[----:B------:R-:W-:Y:S02]  /*02b0*/  IMAD.MOV.U32 R13, RZ, RZ, R5 ;  /* 0x000000ffff0d7224 */ /* 0x000fe400078e0005 */
[----:B------:R-:W-:-:S07]  /*02c0*/  IMAD.X R15, RZ, RZ, UR7, P0 ;  /* 0x00000007ff0f7e24 */ /* 0x000fce00080e06ff */
.L_x_245:
        /* <DEDUP_REMOVED lines=31> */
.L_x_244:
[----:B------:R-:W-:Y:S05]  /*04c0*/  BSYNC.RECONVERGENT B3 ;  /* 0x0000000000037941 */ /* 0x000fea0003800200 */
.L_x_243:
[----:B------:R-:W-:Y:S01]  /*04d0*/  IADD3 R14, P0, PT, R14, 0x100, RZ ;  /* 0x000001000e0e7810 */ /* 0x000fe20007f1e0ff */
[----:B------:R-:W-:Y:S02]  /*04e0*/  VIADD R10, R10, 0x100 ;  /* 0x000001000a0a7836 */ /* 0x000fe40000000000 */
[----:B------:R-:W-:Y:S02]  /*04f0*/  IMAD.X R13, RZ, RZ, R13, P3 ;  /* 0x000000ffff0d7224 */ /* 0x000fe400018e060d */
[----:B------:R-:W-:Y:S01]  /*0500*/  IMAD.X R15, RZ, RZ, R15, P0 ;  /* 0x000000ffff0f7224 */ /* 0x000fe200000e060f */
[----:B------:R-:W-:Y:S07]  /*0510*/  @P2 BRA `(.L_x_245) ;  /* 0xfffffffc006c2947 */ /* 0x000fee000383ffff */
.L_x_242:
[----:B------:R-:W-:Y:S05]  /*0520*/  BSYNC.RECONVERGENT B2 ;  /* 0x0000000000027941 */ /* 0x000fea0003800200 */
.L_x_241:
[----:B------:R-:W-:-:S13]  /*0530*/  ISETP.GE.U32.AND P0, PT, R16, 0x300, PT ;  /* 0x000003001000780c */ /* 0x000fda0003f06070 */
[----:B------:R-:W-:Y:S05]  /*0540*/  @!P0 BRA `(.L_x_240) ;  /* 0x0000000400bc8947 */ /* 0x000fea0003800000 */
[----:B------:R-:W0:Y:S01]  /*0550*/  LDC.64 R4, c[0x0][0x380] ;  /* 0x0000e000ff047b82 */ /* 0x000e220000000a00 */
[----:B------:R-:W-:-:S07]  /*0560*/  VIADD R20, R10, 0x200 ;  /* 0x000002000a147836 */ /* 0x000fce0000000000 */
[----:B------:R-:W1:Y:S02]  /*0570*/  LDC.64 R6, c[0x0][0x388] ;  /* 0x0000e200ff067b82 */ /* 0x000e640000000a00 */
.L_x_254:
[----:B------:R-:W-:-:S04]  /*0580*/  VIADD R17, R20, 0xfffffe00 ;  /* 0xfffffe0014117836 */ /* 0x000fc80000000000 */
[----:B0-----:R-:W-:-:S05]  /*0590*/  IMAD.WIDE R24, R17, 0x8, R4 ;  /* 0x0000000811187825 */ /* 0x001fca00078e0204 */
[----:B------:R-:W2:Y:S04]  /*05a0*/  LDG.E.64 R18, desc[UR8][R24.64] ;  /* 0x0000000818127981 */ /* 0x000ea8000c1e1b00 */
[----:B-----5:R0:W5:Y:S04]  /*05b0*/  LDG.E.64 R14, desc[UR8][R24.64+0x800] ;  /* 0x00080008180e7981 */ /* 0x020168000c1e1b00 */
[----:B------:R0:W5:Y:S04]  /*05c0*/  LDG.E.64 R12, desc[UR8][R24.64+0x1000] ;  /* 0x00100008180c7981 */ /* 0x000168000c1e1b00 */
[----:B------:R0:W5:Y:S01]  /*05d0*/  LDG.E.64 R10, desc[UR8][R24.64+0x1800] ;  /* 0x00180008180a7981 */ /* 0x000162000c1e1b00 */
[----:B-1----:R-:W-:Y:S01]  /*05e0*/  IADD3 R26, P1, PT, R17, R6, RZ ;  /* 0x00000006111a7210 */ /* 0x002fe20007f3e0ff */
[----:B------:R-:W-:Y:S01]  /*05f0*/  BSSY.RECONVERGENT B2, `(.L_x_246) ;  /* 0x0000017000027945 */ /* 0x000fe20003800200 */
[----:B------:R-:W-:-:S02]  /*0600*/  VIADD R23, R20, 0xffffff00 ;  /* 0xffffff0014177836 */ /* 0x000fc40000000000 */
[----:B------:R-:W-:Y:S01]  /*0610*/  LEA.HI.X.SX32 R27, R17, R7, 0x1, P1 ;  /* 0x00000007111b7211 */ /* 0x000fe200008f0eff */
[----:B------:R-:W-:-:S04]  /*0620*/  IMAD.MOV.U32 R22, RZ, RZ, R26 ;  /* 0x000000ffff167224 */ /* 0x000fc800078e001a */
        /* <DEDUP_REMOVED lines=19> */
.L_x_247:
[----:B------:R-:W-:Y:S05]  /*0760*/  BSYNC.RECONVERGENT B2 ;  /* 0x0000000000027941 */ /* 0x000fea0003800200 */
.L_x_246:
[----:B-----5:R-:W-:Y:S01]  /*0770*/  DSETP.GEU.AND P0, PT, |R16|, |R14|, PT ;  /* 0x4000000e1000722a */ /* 0x020fe20003f0e200 */
[C---:B------:R-:W-:Y:S01]  /*0780*/  IADD3 R19, P1, PT, R23.reuse, R6, RZ ;  /* 0x0000000617137210 */ /* 0x040fe20007f3e0ff */
[----:B------:R-:W-:Y:S01]  /*0790*/  BSSY.RECONVERGENT B2, `(.L_x_248) ;  /* 0x0000015000027945 */ /* 0x000fe20003800200 */
[----:B------:R-:W-:Y:S02]  /*07a0*/  IMAD.MOV.U32 R2, RZ, RZ, R14 ;  /* 0x000000ffff027224 */ /* 0x000fe400078e000e */
[----:B------:R-:W-:Y:S01]  /*07b0*/  LEA.HI.X.SX32 R18, R23, R7, 0x1, P1 ;  /* 0x0000000717127211 */ /* 0x000fe200008f0eff */
[----:B------:R-:W-:Y:S02]  /*07c0*/  IMAD.MOV.U32 R9, RZ, RZ, R19 ;  /* 0x000000ffff097224 */ /* 0x000fe400078e0013 */
[----:B------:R-:W-:Y:S01]  /*07d0*/  IMAD.MOV.U32 R3, RZ, RZ, R15 ;  /* 0x000000ffff037224 */ /* 0x000fe200078e000f */
[----:B------:R-:W-:-:S05]  /*07e0*/  MOV R8, R18 ;  /* 0x0000001200087202 */ /* 0x000fca0000000f00 */
        /* <DEDUP_REMOVED lines=15> */
.L_x_249:
[----:B------:R-:W-:Y:S05]  /*08e0*/  BSYNC.RECONVERGENT B2 ;  /* 0x0000000000027941 */ /* 0x000fea0003800200 */
.L_x_248:
[----:B------:R-:W-:Y:S01]  /*08f0*/  DSETP.GEU.AND P0, PT, |R2|, |R12|, PT ;  /* 0x4000000c0200722a */ /* 0x000fe20003f0e200 */
[CC--:B------:R-:W-:Y:S01]  /*0900*/  IADD3 R22, P1, PT, R20.reuse, R6.reuse, RZ ;  /* 0x0000000614167210 */ /* 0x0c0fe20007f3e0ff */
[C---:B------:R-:W-:Y:S01]  /*0910*/  VIADD R16, R20.reuse, 0x100 ;  /* 0x0000010014107836 */ /* 0x040fe20000000000 */
[----:B------:R-:W-:Y:S01]  /*0920*/  BSSY.RECONVERGENT B2, `(.L_x_250) ;  /* 0x0000016000027945 */ /* 0x000fe20003800200 */
[----:B------:R-:W-:Y:S01]  /*0930*/  IMAD.MOV.U32 R14, RZ, RZ, R12 ;  /* 0x000000ffff0e7224 */ /* 0x000fe200078e000c */
[----:B------:R-:W-:Y:S01]  /*0940*/  LEA.HI.X.SX32 R19, R20, R7, 0x1, P1 ;  /* 0x0000000714137211 */ /* 0x000fe200008f0eff */
[----:B------:R-:W-:Y:S01]  /*0950*/  IMAD.MOV.U32 R17, RZ, RZ, R22 ;  /* 0x000000ffff117224 */ /* 0x000fe200078e0016 */
[----:B------:R-:W-:Y:S01]  /*0960*/  IADD3 R24, P2, PT, R16, R6, RZ ;  /* 0x0000000610187210 */ /* 0x000fe20007f5e0ff */
[----:B------:R-:W-:Y:S02]  /*0970*/  IMAD.MOV.U32 R15, RZ, RZ, R13 ;  /* 0x000000ffff0f7224 */ /* 0x000fe400078e000d */
[----:B------:R-:W-:-:S04]  /*0980*/  IMAD.MOV.U32 R18, RZ, RZ, R19 ;  /* 0x000000ffff127224 */ /* 0x000fc800078e0013 */
[----:B------:R-:W-:Y:S06]  /*0990*/  @!P0 BRA `(.L_x_251) ;  /* 0x0000000000388947 */ /* 0x000fec0003800000 */
        /* <DEDUP_REMOVED lines=14> */
.L_x_251:
[----:B------:R-:W-:Y:S05]  /*0a80*/  BSYNC.RECONVERGENT B2 ;  /* 0x0000000000027941 */ /* 0x000fea0003800200 */
.L_x_250:
[----:B------:R-:W-:Y:S01]  /*0a90*/  DSETP.GEU.AND P0, PT, |R14|, |R10|, PT ;  /* 0x4000000a0e00722a */ /* 0x000fe20003f0e200 */
[----:B------:R-:W-:Y:S01]  /*0aa0*/  LEA.HI.X.SX32 R13, R16, R7, 0x1, P2 ;  /* 0x00000007100d7211 */ /* 0x000fe200010f0eff */
[----:B------:R-:W-:Y:S01]  /*0ab0*/  BSSY.RECONVERGENT B2, `(.L_x_252) ;  /* 0x0000014000027945 */ /* 0x000fe20003800200 */
[----:B------:R-:W-:Y:S02]  /*0ac0*/  IMAD.MOV.U32 R9, RZ, RZ, R24 ;  /* 0x000000ffff097224 */ /* 0x000fe400078e0018 */
[----:B------:R-:W-:Y:S02]  /*0ad0*/  IMAD.MOV.U32 R2, RZ, RZ, R10 ;  /* 0x000000ffff027224 */ /* 0x000fe400078e000a */
[----:B------:R-:W-:Y:S02]  /*0ae0*/  IMAD.MOV.U32 R8, RZ, RZ, R13 ;  /* 0x000000ffff087224 */ /* 0x000fe400078e000d */
[----:B------:R-:W-:-:S05]  /*0af0*/  IMAD.MOV.U32 R3, RZ, RZ, R11 ;  /* 0x000000ffff037224 */ /* 0x000fca00078e000b */
        /* <DEDUP_REMOVED lines=15> */
.L_x_253:
[----:B------:R-:W-:Y:S05]  /*0bf0*/  BSYNC.RECONVERGENT B2 ;  /* 0x0000000000027941 */ /* 0x000fea0003800200 */
.L_x_252:
[C---:B------:R-:W-:Y:S02]  /*0c00*/  VIADD R10, R20.reuse, 0x200 ;  /* 0x00000200140a7836 */ /* 0x040fe40000000000 */
[----:B------:R-:W-:-:S03]  /*0c10*/  VIADD R20, R20, 0x400 ;  /* 0x0000040014147836 */ /* 0x000fc60000000000 */
[----:B------:R-:W-:-:S13]  /*0c20*/  ISETP.GE.AND P0, PT, R10, UR5, PT ;  /* 0x000000050a007c0c */ /* 0x000fda000bf06270 */
[----:B------:R-:W-:Y:S05]  /*0c30*/  @!P0 BRA `(.L_x_254) ;  /* 0xfffffff800508947 */ /* 0x000fea000383ffff */
.L_x_240:
[----:B------:R-:W-:Y:S05]  /*0c40*/  BSYNC.RECONVERGENT B1 ;  /* 0x0000000000017941 */ /* 0x000fea0003800200 */
.L_x_239:
[----:B------:R-:W0:Y:S02]  /*0c50*/  LDCU UR6, c[0x0][0x398] ;  /* 0x00007300ff0677ac */ /* 0x000e240008000800 */
[----:B0-----:R-:W-:-:S09]  /*0c60*/  UISETP.GE.AND UP0, UPT, UR6, 0x100, UPT ;  /* 0x000001000600788c */ /* 0x001fd2000bf06270 */
[----:B------:R-:W-:Y:S05]  /*0c70*/  BRA.U !UP0, `(.L_x_255) ;  /* 0x0000001508507547 */ /* 0x000fea000b800000 */
        /* <DEDUP_REMOVED lines=32> */
.L_x_257:
[----:B------:R-:W-:Y:S05]  /*0e80*/  BSYNC.RECONVERGENT B1 ;  /* 0x0000000000017941 */ /* 0x000fea0003800200 */
.L_x_256:
        /* <DEDUP_REMOVED lines=31> */
.L_x_259:
[----:B------:R-:W-:Y:S05]  /*1080*/  BSYNC.RECONVERGENT B1 ;  /* 0x0000000000017941 */ /* 0x000fea0003800200 */
.L_x_258:
[----:B------:R-:W-:Y:S01]  /*1090*/  ISETP.GT.AND P0, PT, R10, 0x1b, PT ;  /* 0x0000001b0a00780c */ /* 0x000fe20003f04270 */
[----:B-1----:R1:W1:Y:S01]  /*10a0*/  SHFL.DOWN PT, R6, R2, 0x4, 0x1f ;  /* 0x08801f0002067f89 */ /* 0x00226200000e0000 */
[----:B------:R-:W-:Y:S01]  /*10b0*/  BSSY.RECONVERGENT B1, `(.L_x_260) ;  /* 0x000001d000017945 */ /* 0x000fe20003800200 */
[----:B0-----:R-:W-:Y:S02]  /*10c0*/  IMAD.MOV.U32 R11, RZ, RZ, R8 ;  /* 0x000000ffff0b7224 */ /* 0x001fe400078e0008 */
[----:B--2---:R0:W2:Y:S01]  /*10d0*/  SHFL.DOWN PT, R7, R3, 0x4, 0x1f ;  /* 0x08801f0003077f89 */ /* 0x0040a200000e0000 */
[----:B------:R-:W-:Y:S02]  /*10e0*/  IMAD.MOV.U32 R12, RZ, RZ, R9 ;  /* 0x000000ffff0c7224 */ /* 0x000fe400078e0009 */
[----:B------:R-:W-:Y:S01]  /*10f0*/  IMAD.MOV.U32 R4, RZ, RZ, R2 ;  /* 0x000000ffff047224 */ /* 0x000fe200078e0002 */
[----:B----4-:R0:W4:Y:S01]  /*1100*/  SHFL.DOWN PT, R13, R8, 0x4, 0x1f ;  /* 0x08801f00080d7f89 */ /* 0x01012200000e0000 */
[----:B------:R-:W-:-:S03]  /*1110*/  IMAD.MOV.U32 R5, RZ, RZ, R3 ;  /* 0x000000ffff057224 */ /* 0x000fc600078e0003 */
[----:B---3--:R0:W3:Y:S01]  /*1120*/  SHFL.DOWN PT, R14, R9, 0x4, 0x1f ;  /* 0x08801f00090e7f89 */ /* 0x0080e200000e0000 */
[----:B------:R-:W-:Y:S05]  /*1130*/  @P0 BRA `(.L_x_261) ;  /* 0x0000000000500947 */ /* 0x000fea0003800000 */
[----:B-12---:R-:W-:Y:S01]  /*1140*/  DSETP.GEU.AND P0, PT, |R2|, |R6|, PT ;  /* 0x400000060200722a */ /* 0x006fe20003f0e200 */
[----:B----4-:R-:W-:Y:S02]  /*1150*/  IMAD.MOV.U32 R11, RZ, RZ, R13 ;  /* 0x000000ffff0b7224 */ /* 0x010fe400078e000d */
        /* <DEDUP_REMOVED lines=18> */
.L_x_261:
[----:B------:R-:W-:Y:S05]  /*1280*/  BSYNC.RECONVERGENT B1 ;  /* 0x0000000000017941 */ /* 0x000fea0003800200 */
.L_x_260:
        /* <DEDUP_REMOVED lines=31> */
.L_x_263:
[----:B------:R-:W-:Y:S05]  /*1480*/  BSYNC.RECONVERGENT B1 ;  /* 0x0000000000017941 */ /* 0x000fea0003800200 */
.L_x_262:
[----:B------:R-:W-:Y:S01]  /*1490*/  ISETP.GT.AND P0, PT, R10, 0xf, PT ;  /* 0x0000000f0a00780c */ /* 0x000fe20003f04270 */
[----:B-1----:R1:W1:Y:S01]  /*14a0*/  SHFL.DOWN PT, R4, R2, 0x10, 0x1f ;  /* 0x0a001f0002047f89 */ /* 0x00226200000e0000 */
[----:B------:R-:W-:Y:S01]  /*14b0*/  BSSY.RECONVERGENT B1, `(.L_x_264) ;  /* 0x000001d000017945 */ /* 0x000fe20003800200 */
[----:B---3--:R-:W-:Y:S01]  /*14c0*/  MOV R14, R8 ;  /* 0x00000008000e7202 */ /* 0x008fe20000000f00 */
[----:B------:R-:W-:Y:S01]  /*14d0*/  IMAD.MOV.U32 R15, RZ, RZ, R9 ;  /* 0x000000ffff0f7224 */ /* 0x000fe200078e0009 */
[----:B0-----:R0:W3:Y:S01]  /*14e0*/  SHFL.DOWN PT, R5, R3, 0x10, 0x1f ;  /* 0x0a001f0003057f89 */ /* 0x0010e200000e0000 */
[----:B------:R-:W-:Y:S02]  /*14f0*/  IMAD.MOV.U32 R12, RZ, RZ, R2 ;  /* 0x000000ffff0c7224 */ /* 0x000fe400078e0002 */
[----:B----4-:R-:W-:Y:S01]  /*1500*/  IMAD.MOV.U32 R13, RZ, RZ, R3 ;  /* 0x000000ffff0d7224 */ /* 0x010fe200078e0003 */
[----:B--2---:R0:W2:Y:S04]  /*1510*/  SHFL.DOWN PT, R7, R8, 0x10, 0x1f ;  /* 0x0a001f0008077f89 */ /* 0x0040a800000e0000 */
[----:B------:R0:W4:Y:S01]  /*1520*/  SHFL.DOWN PT, R6, R9, 0x10, 0x1f ;  /* 0x0a001f0009067f89 */ /* 0x00012200000e0000 */
        /* <DEDUP_REMOVED lines=21> */
.L_x_265:
[----:B------:R-:W-:Y:S05]  /*1680*/  BSYNC.RECONVERGENT B1 ;  /* 0x0000000000017941 */ /* 0x000fea0003800200 */
.L_x_264:
        /* <DEDUP_REMOVED lines=11> */
.L_x_267:
[----:B------:R-:W-:Y:S05]  /*1740*/  BSYNC.RECONVERGENT B1 ;  /* 0x0000000000017941 */ /* 0x000fea0003800200 */
.L_x_266:
        /* <DEDUP_REMOVED lines=8> */
[----:B-1234-:R-:W1:Y:S04]  /*17d0*/  LDS.128 R4, [R0+0x20] ;  /* 0x0000200000047984 */ /* 0x01ee680000000c00 */
[----:B------:R2:W3:Y:S04]  /*17e0*/  LDS.64 R2, [R0+0x80] ;  /* 0x0000800000027984 */ /* 0x0004e80000000a00 */
[----:B------:R2:W4:Y:S01]  /*17f0*/  LDS.128 R8, [R0+0x30] ;  /* 0x0000300000087984 */ /* 0x0005220000000c00 */
        /* <DEDUP_REMOVED lines=20> */
.L_x_270:
[----:B------:R-:W-:Y:S05]  /*1940*/  BSYNC.RECONVERGENT B1 ;  /* 0x0000000000017941 */ /* 0x000fea0003800200 */
.L_x_269:
        /* <DEDUP_REMOVED lines=23> */
.L_x_272:
[----:B------:R-:W-:Y:S05]  /*1ac0*/  BSYNC.RECONVERGENT B1 ;  /* 0x0000000000017941 */ /* 0x000fea0003800200 */
.L_x_271:
        /* <DEDUP_REMOVED lines=21> */
.L_x_274:
[----:B------:R-:W-:Y:S05]  /*1c20*/  BSYNC.RECONVERGENT B1 ;  /* 0x0000000000017941 */ /* 0x000fea0003800200 */
.L_x_273:
[----:B------:R0:W1:Y:S01]  /*1c30*/  LDS.128 R8, [R0+0x60] ;  /* 0x0000600000087984 */ /* 0x0000620000000c00 */
[----:B------:R-:W-:Y:S01]  /*1c40*/  DSETP.GEU.AND P0, PT, |R20|, |R14|, PT ;  /* 0x4000000e1400722a */ /* 0x000fe20003f0e200 */
[----:B------:R-:W-:Y:S01]  /*1c50*/  BSSY.RECONVERGENT B1, `(.L_x_275) ;  /* 0x0000015000017945 */ /* 0x000fe20003800200 */
[----:B------:R-:W-:Y:S01]  /*1c60*/  MOV R12, R14 ;  /* 0x0000000e000c7202 */ /* 0x000fe20000000f00 */
        /* <DEDUP_REMOVED lines=19> */
.L_x_276:
[----:B------:R-:W-:Y:S05]  /*1da0*/  BSYNC.RECONVERGENT B1 ;  /* 0x0000000000017941 */ /* 0x000fea0003800200 */
.L_x_275:
        /* <DEDUP_REMOVED lines=21> */
.L_x_278:
[----:B------:R-:W-:Y:S05]  /*1f00*/  BSYNC.RECONVERGENT B1 ;  /* 0x0000000000017941 */ /* 0x000fea0003800200 */
.L_x_277:
        /* <DEDUP_REMOVED lines=21> */
.L_x_280:
[----:B------:R-:W-:Y:S05]  /*2060*/  BSYNC.RECONVERGENT B1 ;  /* 0x0000000000017941 */ /* 0x000fea0003800200 */
.L_x_279:
        /* <DEDUP_REMOVED lines=21> */
.L_x_255:
[----:B------:R-:W0:Y:S01]  /*21c0*/  S2R R4, SR_LANEID ;  /* 0x0000000000047919 */ /* 0x000e220000000000 */
[----:B------:R-:W-:Y:S01]  /*21d0*/  LOP3.LUT R5, R0, 0x3e0, RZ, 0xc0, !PT ;  /* 0x000003e000057812 */ /* 0x000fe200078ec0ff */
[----:B------:R-:W-:Y:S01]  /*21e0*/  BSSY.RECONVERGENT B1, `(.L_x_281) ;  /* 0x0000024000017945 */ /* 0x000fe20003800200 */
[----:B------:R-:W-:Y:S02]  /*21f0*/  IMAD.MOV.U32 R12, RZ, RZ, R9 ;  /* 0x000000ffff0c7224 */ /* 0x000fe400078e0009 */
[----:B------:R-:W-:Y:S02]  /*2200*/  IMAD.MOV.U32 R14, RZ, RZ, R8 ;  /* 0x000000ffff0e7224 */ /* 0x000fe400078e0008 */
[----:B------:R-:W-:Y:S01]  /*2210*/  VIADD R6, R5, 0x20 ;  /* 0x0000002005067836 */ /* 0x000fe20000000000 */
[----:B------:R-:W-:Y:S01]  /*2220*/  LOP3.LUT R5, RZ, R5, RZ, 0x33, !PT ;  /* 0x00000005ff057212 */ /* 0x000fe200078e33ff */
[----:B-----5:R-:W-:-:S03]  /*2230*/  IMAD.MOV.U32 R7, RZ, RZ, R3 ;  /* 0x000000ffff077224 */ /* 0x020fc600078e0003 */
[----:B------:R-:W-:Y:S01]  /*2240*/  ISETP.GT.AND P0, PT, R6, UR6, PT ;  /* 0x0000000606007c0c */ /* 0x000fe2000bf04270 */
[----:B------:R-:W-:Y:S01]  /*2250*/  VIADD R5, R5, UR6 ;  /* 0x0000000605057c36 */ /* 0x000fe20008000000 */
[----:B------:R-:W-:-:S04]  /*2260*/  MOV R6, R2 ;  /* 0x0000000200067202 */ /* 0x000fc80000000f00 */
[----:B------:R-:W-:-:S05]  /*2270*/  SEL R5, R5, 0x1f, P0 ;  /* 0x0000001f05057807 */ /* 0x000fca0000000000 */
[----:B------:R1:W2:Y:S04]  /*2280*/  SHFL.DOWN PT, R10, R2, 0x1, R5 ;  /* 0x08200000020a7989 */ /* 0x0002a800000e0005 */
[----:B------:R1:W3:Y:S04]  /*2290*/  SHFL.DOWN PT, R11, R3, 0x1, R5 ;  /* 0x08200000030b7989 */ /* 0x0002e800000e0005 */
[----:B------:R1:W4:Y:S01]  /*22a0*/  SHFL.DOWN PT, R16, R9, 0x1, R5 ;  /* 0x0820000009107989 */ /* 0x00032200000e0005 */
[----:B0-----:R-:W-:-:S03]  /*22b0*/  ISETP.GE.AND P0, PT, R4, R5, PT ;  /* 0x000000050400720c */ /* 0x001fc60003f06270 */
[----:B------:R1:W0:Y:S10]  /*22c0*/  SHFL.DOWN PT, R13, R8, 0x1, R5 ;  /* 0x08200000080d7989 */ /* 0x00023400000e0005 */
[----:B-1----:R-:W-:Y:S05]  /*22d0*/  @P0 BRA `(.L_x_282) ;  /* 0x0000000000500947 */ /* 0x002fea0003800000 */
[----:B--23--:R-:W-:Y:S01]  /*22e0*/  DSETP.GEU.AND P0, PT, |R2|, |R10|, PT ;  /* 0x4000000a0200722a */ /* 0x00cfe20003f0e200 */
        /* <DEDUP_REMOVED lines=19> */
.L_x_282:
[----:B------:R-:W-:Y:S05]  /*2420*/  BSYNC.RECONVERGENT B1 ;  /* 0x0000000000017941 */ /* 0x000fea0003800200 */
.L_x_281:
[----:B------:R-:W-:Y:S01]  /*2430*/  VIADD R2, R4, 0x2 ;  /* 0x0000000204027836 */ /* 0x000fe20000000000 */
[----:B------:R1:W1:Y:S01]  /*2440*/  SHFL.DOWN PT, R8, R6, 0x2, R5 ;  /* 0x0840000006087989 */ /* 0x00026200000e0005 */
[----:B------:R-:W-:Y:S01]  /*2450*/  BSSY.RECONVERGENT B1, `(.L_x_283) ;  /* 0x000001e000017945 */ /* 0x000fe20003800200 */
[----:B--2---:R-:W-:Y:S02]  /*2460*/  IMAD.MOV.U32 R10, RZ, RZ, R12 ;  /* 0x000000ffff0a7224 */ /* 0x004fe400078e000c */
[----:B------:R-:W-:Y:S01]  /*2470*/  ISETP.GT.AND P0, PT, R2, R5, PT ;  /* 0x000000050200720c */ /* 0x000fe20003f04270 */
[----:B------:R2:W1:Y:S01]  /*2480*/  SHFL.DOWN PT, R9, R7, 0x2, R5 ;  /* 0x0840000007097989 */ /* 0x00046200000e0005 */
[----:B----4-:R-:W-:Y:S02]  /*2490*/  IMAD.MOV.U32 R16, RZ, RZ, R14 ;  /* 0x000000ffff107224 */ /* 0x010fe400078e000e */
[----:B------:R-:W-:Y:S01]  /*24a0*/  IMAD.MOV.U32 R2, RZ, RZ, R6 ;  /* 0x000000ffff027224 */ /* 0x000fe200078e0006 */
[----:B---3--:R2:W3:Y:S01]  /*24b0*/  SHFL.DOWN PT, R11, R12, 0x2, R5 ;  /* 0x084000000c0b7989 */ /* 0x0084e200000e0005 */
[----:B------:R-:W-:-:S03]  /*24c0*/  IMAD.MOV.U32 R3, RZ, RZ, R7 ;  /* 0x000000ffff037224 */ /* 0x000fc600078e0007 */
[----:B0-----:R2:W0:Y:S04]  /*24d0*/  SHFL.DOWN PT, R13, R14, 0x2, R5 ;  /* 0x084000000e0d7989 */ /* 0x00142800000e0005 */
        /* <DEDUP_REMOVED lines=21> */
.L_x_284:
[----:B------:R-:W-:Y:S05]  /*2630*/  BSYNC.RECONVERGENT B1 ;  /* 0x0000000000017941 */ /* 0x000fea0003800200 */
.L_x_283:
[----:B-1----:R-:W-:Y:S01]  /*2640*/  VIADD R6, R4, 0x4 ;  /* 0x0000000404067836 */ /* 0x002fe20000000000 */
[----:B------:R1:W4:Y:S01]  /*2650*/  SHFL.DOWN PT, R8, R2, 0x4, R5 ;  /* 0x0880000002087989 */ /* 0x00032200000e0005 */
[----:B------:R-:W-:Y:S01]  /*2660*/  BSSY.RECONVERGENT B1, `(.L_x_285) ;  /* 0x000001e000017945 */ /* 0x000fe20003800200 */
[----:B--2---:R-:W-:Y:S02]  /*2670*/  IMAD.MOV.U32 R12, RZ, RZ, R10 ;  /* 0x000000ffff0c7224 */ /* 0x004fe400078e000a */
[----:B------:R-:W-:Y:S01]  /*2680*/  ISETP.GT.AND P0, PT, R6, R5, PT ;  /* 0x000000050600720c */ /* 0x000fe20003f04270 */
[----:B------:R1:W2:Y:S01]  /*2690*/  SHFL.DOWN PT, R9, R3, 0x4, R5 ;  /* 0x0880000003097989 */ /* 0x0002a200000e0005 */
[----:B------:R-:W-:Y:S02]  /*26a0*/  IMAD.MOV.U32 R14, RZ, RZ, R16 ;  /* 0x000000ffff0e7224 */ /* 0x000fe400078e0010 */
[----:B------:R-:W-:Y:S01]  /*26b0*/  IMAD.MOV.U32 R6, RZ, RZ, R2 ;  /* 0x000000ffff067224 */ /* 0x000fe200078e0002 */
[----:B---3--:R1:W3:Y:S01]  /*26c0*/  SHFL.DOWN PT, R11, R10, 0x4, R5 ;  /* 0x088000000a0b7989 */ /* 0x0082e200000e0005 */
[----:B------:R-:W-:-:S03]  /*26d0*/  IMAD.MOV.U32 R7, RZ, RZ, R3 ;  /* 0x000000ffff077224 */ /* 0x000fc600078e0003 */
[----:B0-----:R1:W0:Y:S04]  /*26e0*/  SHFL.DOWN PT, R13, R16, 0x4, R5 ;  /* 0x08800000100d7989 */ /* 0x00122800000e0005 */
[----:B------:R-:W-:Y:S05]  /*26f0*/  @P0 BRA `(.L_x_286) ;  /* 0x0000000000500947 */ /* 0x000fea0003800000 */
[----:B--2-4-:R-:W-:Y:S01]  /*2700*/  DSETP.GEU.AND P0, PT, |R2|, |R8|, PT ;  /* 0x400000080200722a */ /* 0x014fe20003f0e200 */
        /* <DEDUP_REMOVED lines=19> */
.L_x_286:
[----:B------:R-:W-:Y:S05]  /*2840*/  BSYNC.RECONVERGENT B1 ;  /* 0x0000000000017941 */ /* 0x000fea0003800200 */
.L_x_285:
[----:B-1----:R-:W-:Y:S01]  /*2850*/  IADD3 R2, PT, PT, R4, 0x8, RZ ;  /* 0x0000000804027810 */ /* 0x002fe20007ffe0ff */
[----:B----4-:R1:W4:Y:S01]  /*2860*/  SHFL.DOWN PT, R8, R6, 0x8, R5 ;  /* 0x0900000006087989 */ /* 0x01032200000e0005 */
[----:B------:R-:W-:Y:S01]  /*2870*/  BSSY.RECONVERGENT B1, `(.L_x_287) ;  /* 0x000001e000017945 */ /* 0x000fe20003800200 */
[----:B------:R-:W-:Y:S01]  /*2880*/  IMAD.MOV.U32 R10, RZ, RZ, R12 ;  /* 0x000000ffff0a7224 */ /* 0x000fe200078e000c */
[----:B------:R-:W-:Y:S01]  /*2890*/  ISETP.GT.AND P0, PT, R2, R5, PT ;  /* 0x000000050200720c */ /* 0x000fe20003f04270 */
[----:B--2---:R1:W2:Y:S01]  /*28a0*/  SHFL.DOWN PT, R9, R7, 0x8, R5 ;  /* 0x0900000007097989 */ /* 0x0042a200000e0005 */
        /* <DEDUP_REMOVED lines=26> */
.L_x_288:
[----:B------:R-:W-:Y:S05]  /*2a50*/  BSYNC.RECONVERGENT B1 ;  /* 0x0000000000017941 */ /* 0x000fea0003800200 */
.L_x_287:
[----:B----4-:R-:W-:Y:S01]  /*2a60*/  VIADD R8, R4, 0x10 ;  /* 0x0000001004087836 */ /* 0x010fe20000000000 */
[----:B-1----:R1:W4:Y:S01]  /*2a70*/  SHFL.DOWN PT, R6, R2, 0x10, R5 ;  /* 0x0a00000002067989 */ /* 0x00232200000e0005 */
[----:B------:R-:W-:Y:S01]  /*2a80*/  BSSY.RECONVERGENT B1, `(.L_x_289) ;  /* 0x000001e000017945 */ /* 0x000fe20003800200 */
[----:B------:R-:W-:Y:S02]  /*2a90*/  IMAD.MOV.U32 R14, RZ, RZ, R10 ;  /* 0x000000ffff0e7224 */ /* 0x000fe400078e000a */
[----:B------:R-:W-:Y:S01]  /*2aa0*/  ISETP.GT.AND P0, PT, R8, R5, PT ;  /* 0x000000050800720c */ /* 0x000fe20003f04270 */
[----:B------:R1:W1:Y:S01]  /*2ab0*/  SHFL.DOWN PT, R7, R3, 0x10, R5 ;  /* 0x0a00000003077989 */ /* 0x00026200000e0005 */
[----:B------:R-:W-:Y:S02]  /*2ac0*/  IMAD.MOV.U32 R15, RZ, RZ, R16 ;  /* 0x000000ffff0f7224 */ /* 0x000fe400078e0010 */
[----:B------:R-:W-:Y:S01]  /*2ad0*/  IMAD.MOV.U32 R12, RZ, RZ, R2 ;  /* 0x000000ffff0c7224 */ /* 0x000fe200078e0002 */
[----:B--2---:R2:W1:Y:S01]  /*2ae0*/  SHFL.DOWN PT, R9, R10, 0x10, R5 ;  /* 0x0a0000000a097989 */ /* 0x00446200000e0005 */
[----:B0-----:R-:W-:-:S03]  /*2af0*/  IMAD.MOV.U32 R13, RZ, RZ, R3 ;  /* 0x000000ffff0d7224 */ /* 0x001fc600078e0003 */
[----:B---3--:R2:W0:Y:S04]  /*2b00*/  SHFL.DOWN PT, R11, R16, 0x10, R5 ;  /* 0x0a000000100b7989 */ /* 0x00842800000e0005 */
[----:B------:R-:W-:Y:S05]  /*2b10*/  @P0 BRA `(.L_x_290) ;  /* 0x0000000000500947 */ /* 0x000fea0003800000 */
[----:B-1--4-:R-:W-:Y:S01]  /*2b20*/  DSETP.GEU.AND P0, PT, |R2|, |R6|, PT ;  /* 0x400000060200722a */ /* 0x012fe20003f0e200 */
[----:B------:R-:W-:Y:S02]  /*2b30*/  IMAD.MOV.U32 R14, RZ, RZ, R9 ;  /* 0x000000ffff0e7224 */ /* 0x000fe400078e0009 */
        /* <DEDUP_REMOVED lines=18> */
.L_x_290:
[----:B------:R-:W-:Y:S05]  /*2c60*/  BSYNC.RECONVERGENT B1 ;  /* 0x0000000000017941 */ /* 0x000fea0003800200 */
.L_x_289:
[----:B------:R-:W-:Y:S01]  /*2c70*/  ISETP.NE.AND P0, PT, R4, RZ, PT ;  /* 0x000000ff0400720c */ /* 0x000fe20003f05270 */
[----:B------:R-:W-:-:S12]  /*2c80*/  BSSY.RECONVERGENT B1, `(.L_x_291) ;  /* 0x000000a000017945 */ /* 0x000fd80003800200 */
[----:B------:R-:W-:Y:S05]  /*2c90*/  @P0 BRA `(.L_x_292) ;  /* 0x0000000000200947 */ /* 0x000fea0003800000 */
[----:B------:R-:W3:Y:S01]  /*2ca0*/  S2R R4, SR_CgaCtaId ;  /* 0x0000000000047919 */ /* 0x000ee20000008800 */
[----:B-1----:R-:W-:Y:S02]  /*2cb0*/  MOV R3, 0x400 ;  /* 0x0000040000037802 */ /* 0x002fe40000000f00 */
[----:B------:R-:W-:-:S04]  /*2cc0*/  SHF.R.U32.HI R2, RZ, 0x1, R0 ;  /* 0x00000001ff027819 */ /* 0x000fc80000011600 */
[----:B------:R-:W-:Y:S02]  /*2cd0*/  LOP3.LUT R2, R2, 0x1f0, RZ, 0xc0, !PT ;  /* 0x000001f002027812 */ /* 0x000fe400078ec0ff */
[----:B---3--:R-:W-:-:S05]  /*2ce0*/  LEA R3, R4, R3, 0x18 ;  /* 0x0000000304037211 */ /* 0x008fca00078ec0ff */
[----:B------:R-:W-:-:S05]  /*2cf0*/  IMAD.IADD R3, R2, 0x1, R3 ;  /* 0x0000000102037824 */ /* 0x000fca00078e0203 */
[----:B------:R3:W-:Y:S04]  /*2d00*/  STS.64 [R3+0x10], R14 ;  /* 0x0000100e03007388 */ /* 0x0007e80000000a00 */
[----:B------:R3:W-:Y:S02]  /*2d10*/  STS.64 [R3+0x8], R12 ;  /* 0x0000080c03007388 */ /* 0x0007e40000000a00 */
.L_x_292:
[----:B------:R-:W-:Y:S05]  /*2d20*/  BSYNC.RECONVERGENT B1 ;  /* 0x0000000000017941 */ /* 0x000fea0003800200 */
.L_x_291:
[----:B------:R-:W-:Y:S01]  /*2d30*/  BAR.SYNC.DEFER_BLOCKING 0x0 ;  /* 0x0000000000007b1d */ /* 0x000fe20000010000 */
[----:B------:R-:W-:-:S13]  /*2d40*/  ISETP.NE.AND P1, PT, R0, RZ, PT ;  /* 0x000000ff0000720c */ /* 0x000fda0003f25270 */
[----:B------:R-:W-:Y:S05]  /*2d50*/  @P1 BRA `(.L_x_268) ;  /* 0x0000003400b81947 */ /* 0x000fea0003800000 */
[----:B------:R-:W-:Y:S01]  /*2d60*/  UISETP.GE.AND UP0, UPT, UR6, 0x21, UPT ;  /* 0x000000210600788c */ /* 0x000fe2000bf06270 */
[----:B0-----:R-:W-:Y:S02]  /*2d70*/  IMAD.MOV.U32 R11, RZ, RZ, R14 ;  /* 0x000000ffff0b7224 */ /* 0x001fe400078e000e */
[----:B------:R-:W-:Y:S02]  /*2d80*/  IMAD.MOV.U32 R8, RZ, RZ, R15 ;  /* 0x000000ffff087224 */ /* 0x000fe400078e000f */
[----:B-1----:R-:W-:Y:S02]  /*2d90*/  IMAD.MOV.U32 R2, RZ, RZ, R12 ;  /* 0x000000ffff027224 */ /* 0x002fe400078e000c */
[----:B---3--:R-:W-:Y:S02]  /*2da0*/  IMAD.MOV.U32 R3, RZ, RZ, R13 ;  /* 0x000000ffff037224 */ /* 0x008fe400078e000d */
[----:B------:R-:W-:Y:S05]  /*2db0*/  BRA.U !UP0, `(.L_x_293) ;  /* 0x00000001086c7547 */ /* 0x000fea000b800000 */
[----:B------:R-:W0:Y:S01]  /*2dc0*/  S2UR UR5, SR_CgaCtaId ;  /* 0x00000000000579c3 */ /* 0x000e220000008800 */
[----:B------:R-:W-:Y:S01]  /*2dd0*/  UMOV UR4, 0x400 ;  /* 0x0000040000047882 */ /* 0x000fe20000000000 */
[----:B------:R-:W-:Y:S01]  /*2de0*/  BSSY.RECONVERGENT B1, `(.L_x_293) ;  /* 0x0000018000017945 */ /* 0x000fe20003800200 */
[----:B0-----:R-:W-:-:S09]  /*2df0*/  ULEA UR4, UR5, UR4, 0x18 ;  /* 0x0000000405047291 */ /* 0x001fd2000f8ec0ff */
[----:B--2---:R-:W0:Y:S04]  /*2e00*/  LDS.64 R4, [UR4+0x18] ;  /* 0x00001804ff047984 */ /* 0x004e280008000a00 */
        /* <DEDUP_REMOVED lines=21> */
.L_x_294:
[----:B------:R-:W-:Y:S05]  /*2f60*/  BSYNC.RECONVERGENT B1 ;  /* 0x0000000000017941 */ /* 0x000fea0003800200 */
.L_x_293:
[----:B------:R-:W-:Y:S01]  /*2f70*/  UISETP.GE.AND UP0, UPT, UR6, 0x41, UPT ;  /* 0x000000410600788c */ /* 0x000fe2000bf06270 */
[----:B------:R-:W-:Y:S02]  /*2f80*/  IMAD.MOV.U32 R9, RZ, RZ, R11 ;  /* 0x000000ffff097224 */ /* 0x000fe400078e000b */
[----:B------:R-:W-:Y:S02]  /*2f90*/  IMAD.MOV.U32 R0, RZ, RZ, R8 ;  /* 0x000000ffff007224 */ /* 0x000fe400078e0008 */
[----:B------:R-:W-:Y:S02]  /*2fa0*/  IMAD.MOV.U32 R4, RZ, RZ, R2 ;  /* 0x000000ffff047224 */ /* 0x000fe400078e0002 */
[----:B--2---:R-:W-:Y:S02]  /*2fb0*/  IMAD.MOV.U32 R5, RZ, RZ, R3 ;  /* 0x000000ffff057224 */ /* 0x004fe400078e0003 */
[----:B------:R-:W-:Y:S05]  /*2fc0*/  BRA.U !UP0, `(.L_x_295) ;  /* 0x00000001086c7547 */ /* 0x000fea000b800000 */
[----:B------:R-:W0:Y:S01]  /*2fd0*/  S2UR UR5, SR_CgaCtaId ;  /* 0x00000000000579c3 */ /* 0x000e220000008800 */
[----:B------:R-:W-:Y:S01]  /*2fe0*/  UMOV UR4, 0x400 ;  /* 0x0000040000047882 */ /* 0x000fe20000000000 */
[----:B------:R-:W-:Y:S01]  /*2ff0*/  BSSY.RECONVERGENT B1, `(.L_x_295) ;  /* 0x0000018000017945 */ /* 0x000fe20003800200 */
[----:B0-----:R-:W-:-:S09]  /*3000*/  ULEA UR4, UR5, UR4, 0x18 ;  /* 0x0000000405047291 */ /* 0x001fd2000f8ec0ff */
[----:B----4-:R-:W0:Y:S04]  /*3010*/  LDS.64 R6, [UR4+0x28] ;  /* 0x00002804ff067984 */ /* 0x010e280008000a00 */
        /* <DEDUP_REMOVED lines=21> */
.L_x_296:
[----:B------:R-:W-:Y:S05]  /*3170*/  BSYNC.RECONVERGENT B1 ;  /* 0x0000000000017941 */ /* 0x000fea0003800200 */
.L_x_295:
        /* <DEDUP_REMOVED lines=32> */
.L_x_298:
[----:B------:R-:W-:Y:S05]  /*3380*/  BSYNC.RECONVERGENT B1 ;  /* 0x0000000000017941 */ /* 0x000fea0003800200 */
.L_x_297:
        /* <DEDUP_REMOVED lines=32> */
.L_x_300:
[----:B------:R-:W-:Y:S05]  /*3590*/  BSYNC.RECONVERGENT B1 ;  /* 0x0000000000017941 */ /* 0x000fea0003800200 */
.L_x_299:
        /* <DEDUP_REMOVED lines=32> */
.L_x_302:
[----:B------:R-:W-:Y:S05]  /*37a0*/  BSYNC.RECONVERGENT B1 ;  /* 0x0000000000017941 */ /* 0x000fea0003800200 */
.L_x_301:
        /* <DEDUP_REMOVED lines=32> */
.L_x_304:
[----:B------:R-:W-:Y:S05]  /*39b0*/  BSYNC.RECONVERGENT B1 ;  /* 0x0000000000017941 */ /* 0x000fea0003800200 */
.L_x_303:
        /* <DEDUP_REMOVED lines=32> */
.L_x_236:
[----:B------:R-:W1:Y:S01]  /*3bc0*/  S2R R0, SR_TID.X ;  /* 0x0000000000007919 */ /* 0x000e620000002100 */
[----:B------:R-:W1:Y:S01]  /*3bd0*/  LDC.64 R2, c[0x0][0x380] ;  /* 0x0000e000ff027b82 */ /* 0x000e620000000a00 */
[----:B------:R-:W2:Y:S01]  /*3be0*/  LDCU.64 UR6, c[0x0][0x388] ;  /* 0x00007100ff0677ac */ /* 0x000ea20008000a00 */
[----:B-1----:R-:W-:-:S05]  /*3bf0*/  IMAD.WIDE.U32 R2, R0, 0x8, R2 ;  /* 0x0000000800027825 */ /* 0x002fca00078e0002 */
[----:B0-----:R-:W3:Y:S04]  /*3c00*/  LDG.E.64 R4, desc[UR8][R2.64] ;  /* 0x0000000802047981 */ /* 0x001ee8000c1e1b00 */
[----:B------:R-:W3:Y:S04]  /*3c10*/  LDG.E.64 R6, desc[UR8][R2.64+0x800] ;  /* 0x0008000802067981 */ /* 0x000ee8000c1e1b00 */
[----:B------:R-:W4:Y:S04]  /*3c20*/  LDG.E.64 R8, desc[UR8][R2.64+0x1000] ;  /* 0x0010000802087981 */ /* 0x000f28000c1e1b00 */
[----:B------:R-:W5:Y:S04]  /*3c30*/  LDG.E.64 R12, desc[UR8][R2.64+0x1800] ;  /* 0x00180008020c7981 */ /* 0x000f68000c1e1b00 */
[----:B------:R-:W5:Y:S01]  /*3c40*/  LDG.E.64 R10, desc[UR8][R2.64+0x2000] ;  /* 0x00200008020a7981 */ /* 0x000f62000c1e1b00 */
[----:B------:R-:W-:Y:S01]  /*3c50*/  BSSY.RECONVERGENT B1, `(.L_x_305) ;  /* 0x000001c000017945 */ /* 0x000fe20003800200 */
[----:B---3--:R-:W-:-:S06]  /*3c60*/  DSETP.GEU.AND P0, PT, |R4|, |R6|, PT ;  /* 0x400000060400722a */ /* 0x008fcc0003f0e200 */
[----:B------:R-:W-:Y:S02]  /*3c70*/  FSEL R4, R4, R6, P0 ;  /* 0x0000000604047208 */ /* 0x000fe40000000000 */
[----:B------:R-:W-:Y:S01]  /*3c80*/  FSEL R5, R5, R7, P0 ;  /* 0x0000000705057208 */ /* 0x000fe20000000000 */
[C---:B------:R-:W-:Y:S01]  /*3c90*/  VIADD R7, R0.reuse, 0x200 ;  /* 0x0000020000077836 */ /* 0x040fe20000000000 */
[----:B------:R-:W-:-:S04]  /*3ca0*/  LOP3.LUT R6, R0, 0x400, RZ, 0xfc, !PT ;  /* 0x0000040000067812 */ /* 0x000fc800078efcff */
[----:B----4-:R-:W-:Y:S01]  /*3cb0*/  DSETP.GEU.AND P1, PT, |R4|, |R8|, PT ;  /* 0x400000080400722a */ /* 0x010fe20003f2e200 */
[----:B--2---:R-:W-:-:S05]  /*3cc0*/  IADD3 R17, P4, PT, R6, UR6, RZ ;  /* 0x0000000606117c10 */ /* 0x004fca000ff9e0ff */
[----:B------:R-:W-:Y:S01]  /*3cd0*/  FSEL R4, R4, R8, P1 ;  /* 0x0000000804047208 */ /* 0x000fe20000800000 */
[----:B------:R-:W-:Y:S01]  /*3ce0*/  IMAD.X R16, RZ, RZ, UR7, P4 ;  /* 0x00000007ff107e24 */ /* 0x000fe2000a0e06ff */
[----:B------:R-:W-:Y:S01]  /*3cf0*/  FSEL R5, R5, R9, P1 ;  /* 0x0000000905057208 */ /* 0x000fe20000800000 */
[----:B------:R-:W-:-:S05]  /*3d00*/  VIADD R9, R0, 0x100 ;  /* 0x0000010000097836 */ /* 0x000fca0000000000 */
[----:B-----5:R-:W-:Y:S01]  /*3d10*/  DSETP.GEU.AND P2, PT, |R4|, |R12|, PT ;  /* 0x4000000c0400722a */ /* 0x020fe20003f4e200 */
[----:B------:R-:W-:-:S05]  /*3d20*/  @P1 SEL R7, R0, R9, P0 ;  /* 0x0000000900071207 */ /* 0x000fca0000000000 */
[----:B------:R-:W-:Y:S02]  /*3d30*/  FSEL R4, R4, R12, P2 ;  /* 0x0000000c04047208 */ /* 0x000fe40001000000 */
[----:B------:R-:W-:-:S06]  /*3d40*/  FSEL R5, R5, R13, P2 ;  /* 0x0000000d05057208 */ /* 0x000fcc0001000000 */
[----:B------:R-:W-:Y:S01]  /*3d50*/  DSETP.GEU.AND P3, PT, |R4|, |R10|, PT ;  /* 0x4000000a0400722a */ /* 0x000fe20003f6e200 */
[----:B------:R-:W-:-:S13]  /*3d60*/  @!P2 VIADD R7, R0, 0x300 ;  /* 0x000003000007a836 */ /* 0x000fda0000000000 */
[----:B------:R-:W-:Y:S05]  /*3d70*/  @!P3 BRA `(.L_x_306) ;  /* 0x000000000024b947 */ /* 0x000fea0003800000 */
[C---:B------:R-:W-:Y:S02]  /*3d80*/  ISETP.GE.U32.AND P0, PT, R7.reuse, R6, PT ;  /* 0x000000060700720c */ /* 0x040fe40003f06070 */
[----:B------:R-:W-:Y:S02]  /*3d90*/  IADD3 R6, P1, PT, R7, UR6, RZ ;  /* 0x0000000607067c10 */ /* 0x000fe4000ff3e0ff */
[----:B------:R-:W-:-:S03]  /*3da0*/  ISETP.GE.U32.AND.EX P0, PT, RZ, RZ, PT, P0 ;  /* 0x000000ffff00720c */ /* 0x000fc60003f06100 */
[----:B------:R-:W-:-:S10]  /*3db0*/  IMAD.X R7, RZ, RZ, UR7, P1 ;  /* 0x00000007ff077e24 */ /* 0x000fd400088e06ff */
[----:B------:R-:W-:-:S06]  /*3dc0*/  DSETP.LT.OR P0, PT, |R10|, |R4|, !P0 ;  /* 0x400000040a00722a */ /* 0x000fcc0004701600 */
[----:B------:R-:W-:Y:S02]  /*3dd0*/  FSEL R10, R4, R10, P0 ;  /* 0x0000000a040a7208 */ /* 0x000fe40000000000 */
[----:B------:R-:W-:Y:S02]  /*3de0*/  FSEL R11, R5, R11, P0 ;  /* 0x0000000b050b7208 */ /* 0x000fe40000000000 */
[----:B------:R-:W-:Y:S02]  /*3df0*/  SEL R17, R6, R17, P0 ;  /* 0x0000001106117207 */ /* 0x000fe40000000000 */
[----:B------:R-:W-:-:S07]  /*3e00*/  SEL R16, R7, R16, P0 ;  /* 0x0000001007107207 */ /* 0x000fce0000000000 */
.L_x_306:
[----:B------:R-:W-:Y:S05]  /*3e10*/  BSYNC.RECONVERGENT B1 ;  /* 0x0000000000017941 */ /* 0x000fea0003800200 */
.L_x_305:
[----:B------:R-:W-:Y:S01]  /*3e20*/  UISETP.GE.U32.AND UP0, UPT, UR4, 0xa00, UPT ;  /* 0x00000a000400788c */ /* 0x000fe2000bf06070 */
[----:B------:R-:W-:Y:S02]  /*3e30*/  IMAD.MOV.U32 R19, RZ, RZ, 0x500 ;  /* 0x00000500ff137424 */ /* 0x000fe400078e00ff */
[----:B------:R-:W-:Y:S01]  /*3e40*/  IMAD.MOV.U32 R18, RZ, RZ, RZ ;  /* 0x000000ffff127224 */ /* 0x000fe200078e00ff */
[----:B------:R-:W-:-:S09]  /*3e50*/  UISETP.GE.U32.AND.EX UP0, UPT, UR5, URZ, UPT, UP0 ;  /* 0x000000ff0500728c */ /* 0x000fd2000bf06100 */
[----:B------:R-:W-:Y:S05]  /*3e60*/  BRA.U !UP0, `(.L_x_307) ;  /* 0x0000000508587547 */ /* 0x000fea000b800000 */
[----:B------:R-:W-:Y:S01]  /*3e70*/  IMAD.MOV.U32 R12, RZ, RZ, R10 ;  /* 0x000000ffff0c7224 */ /* 0x000fe200078e000a */
[----:B------:R-:W0:Y:S01]  /*3e80*/  LDCU.64 UR6, c[0x0][0x388] ;  /* 0x00007100ff0677ac */ /* 0x000e220008000a00 */
[----:B------:R-:W-:Y:S02]  /*3e90*/  IMAD.MOV.U32 R13, RZ, RZ, R11 ;  /* 0x000000ffff0d7224 */ /* 0x000fe400078e000b */
[----:B------:R-:W-:Y:S01]  /*3ea0*/  IMAD.MOV.U32 R21, RZ, RZ, 0x500 ;  /* 0x00000500ff157424 */ /* 0x000fe200078e00ff */
[----:B------:R-:W1:Y:S01]  /*3eb0*/  LDCU.64 UR4, c[0x0][0x398] ;  /* 0x00007300ff0477ac */ /* 0x000e620008000a00 */
[----:B------:R-:W-:-:S07]  /*3ec0*/  IMAD.MOV.U32 R19, RZ, RZ, RZ ;  /* 0x000000ffff137224 */ /* 0x000fce00078e00ff */
.L_x_308:
[----:B------:R-:W-:-:S04]  /*3ed0*/  LEA R24, P0, R21, R2, 0x3 ;  /* 0x0000000215187211 */ /* 0x000fc800078018ff */
[----:B------:R-:W-:-:S05]  /*3ee0*/  LEA.HI.X R25, R21, R3, R19, 0x3, P0 ;  /* 0x0000000315197211 */ /* 0x000fca00000f1c13 */
[----:B------:R-:W2:Y:S04]  /*3ef0*/  LDG.E.64 R14, desc[UR8][R24.64] ;  /* 0x00000008180e7981 */ /* 0x000ea8000c1e1b00 */
[----:B------:R-:W3:Y:S04]  /*3f00*/  LDG.E.64 R8, desc[UR8][R24.64+0x800] ;  /* 0x0008000818087981 */ /* 0x000ee8000c1e1b00 */
[----:B------:R-:W4:Y:S04]  /*3f10*/  LDG.E.64 R6, desc[UR8][R24.64+0x1000] ;  /* 0x0010000818067981 */ /* 0x000f28000c1e1b00 */
[----:B------:R-:W5:Y:S04]  /*3f20*/  LDG.E.64 R4, desc[UR8][R24.64+0x1800] ;  /* 0x0018000818047981 */ /* 0x000f68000c1e1b00 */
[----:B------:R-:W5:Y:S01]  /*3f30*/  LDG.E.64 R10, desc[UR8][R24.64+0x2000] ;  /* 0x00200008180a7981 */ /* 0x000f62000c1e1b00 */
[----:B0-----:R-:W-:-:S04]  /*3f40*/  IADD3 R20, P0, P1, R21, UR6, R0 ;  /* 0x0000000615147c10 */ /* 0x001fc8000f91e000 */
[----:B------:R-:W-:Y:S01]  /*3f50*/  IADD3.X R18, PT, PT, R19, UR7, RZ, P0, P1 ;  /* 0x0000000713127c10 */ /* 0x000fe200087e24ff */
[----:B------:R-:W-:-:S04]  /*3f60*/  IMAD.MOV.U32 R22, RZ, RZ, R20 ;  /* 0x000000ffff167224 */ /* 0x000fc800078e0014 */
[----:B------:R-:W-:Y:S01]  /*3f70*/  IMAD.MOV.U32 R23, RZ, RZ, R18 ;  /* 0x000000ffff177224 */ /* 0x000fe200078e0012 */
[----:B--2---:R-:W-:-:S14]  /*3f80*/  DSETP.GEU.AND P2, PT, |R12|, |R14|, PT ;  /* 0x4000000e0c00722a */ /* 0x004fdc0003f4e200 */
[----:B------:R-:W-:-:S04]  /*3f90*/  @P2 ISETP.GE.U32.AND P0, PT, R17, R22, PT ;  /* 0x000000161100220c */ /* 0x000fc80003f06070 */
[----:B------:R-:W-:-:S13]  /*3fa0*/  @P2 ISETP.GE.AND.EX P0, PT, R16, R23, PT, P0 ;  /* 0x000000171000220c */ /* 0x000fda0003f06300 */
[----:B------:R-:W-:-:S06]  /*3fb0*/  @P2 DSETP.LT.OR P0, PT, |R14|, |R12|, !P0 ;  /* 0x4000000c0e00222a */ /* 0x000fcc0004701600 */
[----:B------:R-:W-:Y:S02]  /*3fc0*/  @P2 FSEL R13, R13, R15, P0 ;  /* 0x0000000f0d0d2208 */ /* 0x000fe40000000000 */
[----:B------:R-:W-:Y:S02]  /*3fd0*/  @P2 FSEL R12, R12, R14, P0 ;  /* 0x0000000e0c0c2208 */ /* 0x000fe40000000000 */
[----:B------:R-:W-:Y:S01]  /*3fe0*/  @P2 SEL R22, R17, R22, P0 ;  /* 0x0000001611162207 */ /* 0x000fe20000000000 */
[----:B------:R-:W-:Y:S01]  /*3ff0*/  @P2 IMAD.MOV.U32 R15, RZ, RZ, R13 ;  /* 0x000000ffff0f2224 */ /* 0x000fe200078e000d */
[----:B------:R-:W-:Y:S01]  /*4000*/  IADD3 R13, P3, PT, R20, 0x100, RZ ;  /* 0x00000100140d7810 */ /* 0x000fe20007f7e0ff */
[----:B------:R-:W-:Y:S01]  /*4010*/  @P2 IMAD.MOV.U32 R14, RZ, RZ, R12 ;  /* 0x000000ffff0e2224 */ /* 0x000fe200078e000c */
[----:B------:R-:W-:-:S03]  /*4020*/  @P2 SEL R23, R16, R23, P0 ;  /* 0x0000001710172207 */ /* 0x000fc60000000000 */
[----:B------:R-:W-:Y:S02]  /*4030*/  IMAD.X R16, RZ, RZ, R18, P3 ;  /* 0x000000ffff107224 */ /* 0x000fe400018e0612 */
[----:B---3--:R-:W-:-:S14]  /*4040*/  DSETP.GEU.AND P1, PT, |R14|, |R8|, PT ;  /* 0x400000080e00722a */ /* 0x008fdc0003f2e200 */
        /* <DEDUP_REMOVED lines=11> */
[----:B----4-:R-:W-:-:S14]  /*4100*/  DSETP.GEU.AND P2, PT, |R8|, |R6|, PT ;  /* 0x400000060800722a */ /* 0x010fdc0003f4e200 */
        /* <DEDUP_REMOVED lines=10> */
[----:B------:R-:W-:Y:S01]  /*41b0*/  IMAD.X R9, RZ, RZ, R18, P3 ;  /* 0x000000ffff097224 */ /* 0x000fe200018e0612 */
[----:B------:R-:W-:Y:S01]  /*41c0*/  IADD3 R17, P3, PT, R20, 0x400, RZ ;  /* 0x0000040014117810 */ /* 0x000fe20007f7e0ff */
[----:B-----5:R-:W-:-:S04]  /*41d0*/  DSETP.GEU.AND P1, PT, |R6|, |R4|, PT ;  /* 0x400000040600722a */ /* 0x020fc80003f2e200 */
[----:B------:R-:W-:-:S10]  /*41e0*/  IMAD.X R16, RZ, RZ, R18, P3 ;  /* 0x000000ffff107224 */ /* 0x000fd400018e0612 */
        /* <DEDUP_REMOVED lines=8> */
[----:B------:R-:W-:Y:S01]  /*4270*/  @P1 IMAD.MOV.U32 R5, RZ, RZ, R7 ;  /* 0x000000ffff051224 */ /* 0x000fe200078e0007 */
[C---:B------:R-:W-:Y:S02]  /*4280*/  IADD3 R6, P1, PT, R21.reuse, 0xa00, RZ ;  /* 0x00000a0015067810 */ /* 0x040fe40007f3e0ff */
[----:B------:R-:W-:-:S02]  /*4290*/  IADD3 R21, P3, PT, R21, 0x500, RZ ;  /* 0x0000050015157810 */ /* 0x000fc40007f7e0ff */
[----:B-1----:R-:W-:Y:S01]  /*42a0*/  ISETP.GT.U32.AND P4, PT, R6, UR4, PT ;  /* 0x0000000406007c0c */ /* 0x002fe2000bf84070 */
[----:B------:R-:W-:Y:S01]  /*42b0*/  DSETP.GEU.AND P2, PT, |R4|, |R10|, PT ;  /* 0x4000000a0400722a */ /* 0x000fe20003f4e200 */
[--C-:B------:R-:W-:Y:S02]  /*42c0*/  IMAD.X R6, RZ, RZ, R19.reuse, P1 ;  /* 0x000000ffff067224 */ /* 0x100fe400008e0613 */
[----:B------:R-:W-:-:S03]  /*42d0*/  IMAD.X R18, RZ, RZ, R19, P3 ;  /* 0x000000ffff127224 */ /* 0x000fc600018e0613 */
[----:B------:R-:W-:Y:S01]  /*42e0*/  ISETP.GT.AND.EX P1, PT, R6, UR5, PT, P4 ;  /* 0x0000000506007c0c */ /* 0x000fe2000bf24340 */
[----:B------:R-:W-:-:S07]  /*42f0*/  IMAD.MOV.U32 R19, RZ, RZ, R18 ;  /* 0x000000ffff137224 */ /* 0x000fce00078e0012 */
        /* <DEDUP_REMOVED lines=8> */
[----:B------:R-:W-:Y:S02]  /*4380*/  @P2 IMAD.MOV.U32 R11, RZ, RZ, R5 ;  /* 0x000000ffff0b2224 */ /* 0x000fe400078e0005 */
[----:B------:R-:W-:Y:S02]  /*4390*/  IMAD.MOV.U32 R12, RZ, RZ, R10 ;  /* 0x000000ffff0c7224 */ /* 0x000fe400078e000a */
[----:B------:R-:W-:Y:S01]  /*43a0*/  IMAD.MOV.U32 R13, RZ, RZ, R11 ;  /* 0x000000ffff0d7224 */ /* 0x000fe200078e000b */
[----:B------:R-:W-:Y:S06]  /*43b0*/  @!P1 BRA `(.L_x_308) ;  /* 0xfffffff800c49947 */ /* 0x000fec000383ffff */
[----:B------:R-:W-:-:S07]  /*43c0*/  IMAD.MOV.U32 R19, RZ, RZ, R21 ;  /* 0x000000ffff137224 */ /* 0x000fce00078e0015 */
.L_x_307:
[----:B------:R-:W-:-:S04]  /*43d0*/  ISETP.GE.U32.AND P0, PT, R19, UR4, PT ;  /* 0x0000000413007c0c */ /* 0x000fc8000bf06070 */
[----:B------:R-:W-:-:S13]  /*43e0*/  ISETP.GE.AND.EX P0, PT, R18, UR5, PT, P0 ;  /* 0x0000000512007c0c */ /* 0x000fda000bf06300 */
[----:B------:R-:W-:Y:S05]  /*43f0*/  @P0 BRA `(.L_x_309) ;  /* 0x0000000800c40947 */ /* 0x000fea0003800000 */
[----:B------:R-:W-:Y:S01]  /*4400*/  IADD3 R21, PT, PT, -R19, UR4, RZ ;  /* 0x0000000413157c10 */ /* 0x000fe2000fffe1ff */
[----:B------:R-:W-:Y:S03]  /*4410*/  BSSY.RECONVERGENT B1, `(.L_x_309) ;  /* 0x00000af000017945 */ /* 0x000fe60003800200 */
[----:B------:R-:W-:-:S13]  /*4420*/  ISETP.GE.AND P0, PT, R0, R21, PT ;  /* 0x000000150000720c */ /* 0x000fda0003f06270 */
[----:B------:R-:W-:Y:S05]  /*4430*/  @P0 BRA `(.L_x_310) ;  /* 0x0000000800b00947 */ /* 0x000fea0003800000 */
[-C--:B------:R-:W-:Y:S01]  /*4440*/  LOP3.LUT R6, RZ, R0.reuse, RZ, 0x33, !PT ;  /* 0x00000000ff067212 */ /* 0x080fe200078e33ff */
[----:B------:R-:W-:Y:S01]  /*4450*/  BSSY.RECONVERGENT B2, `(.L_x_311) ;  /* 0x0000036000027945 */ /* 0x000fe20003800200 */
[----:B------:R-:W-:Y:S02]  /*4460*/  MOV R12, R0 ;  /* 0x00000000000c7202 */ /* 0x000fe40000000f00 */
        /* <DEDUP_REMOVED lines=9> */
[----:B------:R-:W-:Y:S02]  /*4500*/  LOP3.LUT R2, R2, 0x3, RZ, 0xc0, !PT ;  /* 0x0000000302027812 */ /* 0x000fe400078ec0ff */
[----:B------:R-:W-:-:S03]  /*4510*/  IADD3 R13, P0, PT, R9, UR6, RZ ;  /* 0x00000006090d7c10 */ /* 0x000fc6000ff1e0ff */
[----:B------:R-:W-:Y:S01]  /*4520*/  IMAD.MOV R7, RZ, RZ, -R2 ;  /* 0x000000ffff077224 */ /* 0x000fe200078e0a02 */
[----:B0-----:R-:W-:-:S04]  /*4530*/  LEA R8, P1, R9, UR10, 0x3 ;  /* 0x0000000a09087c11 */ /* 0x001fc8000f8218ff */
[----:B------:R-:W-:Y:S02]  /*4540*/  LEA.HI.X R9, R9, UR11, R14, 0x3, P1 ;  /* 0x0000000b09097c11 */ /* 0x000fe400088f1c0e */
[----:B------:R-:W-:-:S07]  /*4550*/  IADD3.X R14, PT, PT, R14, UR7, RZ, P0, !PT ;  /* 0x000000070e0e7c10 */ /* 0x000fce00087fe4ff */
.L_x_315:
        /* <DEDUP_REMOVED lines=31> */
.L_x_314:
[----:B------:R-:W-:Y:S05]  /*4750*/  BSYNC.RECONVERGENT B3 ;  /* 0x0000000000037941 */ /* 0x000fea0003800200 */
.L_x_313:
[----:B------:R-:W-:Y:S01]  /*4760*/  IADD3 R13, P0, PT, R13, 0x100, RZ ;  /* 0x000001000d0d7810 */ /* 0x000fe20007f1e0ff */
[----:B------:R-:W-:Y:S02]  /*4770*/  VIADD R12, R12, 0x100 ;  /* 0x000001000c0c7836 */ /* 0x000fe40000000000 */
[----:B------:R-:W-:Y:S02]  /*4780*/  IMAD.X R9, RZ, RZ, R9, P3 ;  /* 0x000000ffff097224 */ /* 0x000fe400018e0609 */
[----:B------:R-:W-:Y:S01]  /*4790*/  IMAD.X R14, RZ, RZ, R14, P0 ;  /* 0x000000ffff0e7224 */ /* 0x000fe200000e060e */
[----:B------:R-:W-:Y:S07]  /*47a0*/  @P2 BRA `(.L_x_315) ;  /* 0xfffffffc006c2947 */ /* 0x000fee000383ffff */
.L_x_312:
[----:B------:R-:W-:Y:S05]  /*47b0*/  BSYNC.RECONVERGENT B2 ;  /* 0x0000000000027941 */ /* 0x000fea0003800200 */
.L_x_311:
[----:B------:R-:W-:-:S13]  /*47c0*/  ISETP.GE.U32.AND P0, PT, R6, 0x300, PT ;  /* 0x000003000600780c */ /* 0x000fda0003f06070 */
[----:B------:R-:W-:Y:S05]  /*47d0*/  @!P0 BRA `(.L_x_310) ;  /* 0x0000000400c88947 */ /* 0x000fea0003800000 */
[----:B------:R-:W0:Y:S01]  /*47e0*/  LDC.64 R8, c[0x0][0x380] ;  /* 0x0000e000ff087b82 */ /* 0x000e220000000a00 */
[----:B------:R-:W-:-:S07]  /*47f0*/  VIADD R20, R12, 0x200 ;  /* 0x000002000c147836 */ /* 0x000fce0000000000 */
[----:B------:R-:W1:Y:S02]  /*4800*/  LDC.64 R6, c[0x0][0x388] ;  /* 0x0000e200ff067b82 */ /* 0x000e640000000a00 */
.L_x_324:
        /* <DEDUP_REMOVED lines=30> */
.L_x_317:
[----:B------:R-:W-:Y:S05]  /*49f0*/  BSYNC.RECONVERGENT B2 ;  /* 0x0000000000027941 */ /* 0x000fea0003800200 */
.L_x_316:
        /* <DEDUP_REMOVED lines=9> */
[----:B------:R-:W-:-:S03]  /*4a90*/  IMAD.MOV.U32 R24, RZ, RZ, R26 ;  /* 0x000000ffff187224 */ /* 0x000fc600078e001a */
[----:B------:R-:W-:Y:S01]  /*4aa0*/  MOV R25, R27 ;  /* 0x0000001b00197202 */ /* 0x000fe20000000f00 */
        /* <DEDUP_REMOVED lines=15> */
.L_x_319:
[----:B------:R-:W-:Y:S05]  /*4ba0*/  BSYNC.RECONVERGENT B2 ;  /* 0x0000000000027941 */ /* 0x000fea0003800200 */
.L_x_318:
[----:B------:R-:W-:Y:S01]  /*4bb0*/  DSETP.GEU.AND P0, PT, |R16|, |R10|, PT ;  /* 0x4000000a1000722a */ /* 0x000fe20003f0e200 */
[CC--:B------:R-:W-:Y:S01]  /*4bc0*/  IADD3 R13, P1, P4, R19.reuse, R6.reuse, R20 ;  /* 0x00000006130d7210 */ /* 0x0c0fe20007c3e014 */
[----:B------:R-:W-:Y:S01]  /*4bd0*/  VIADD R4, R20, 0x100 ;  /* 0x0000010014047836 */ /* 0x000fe20000000000 */
[----:B------:R-:W-:Y:S01]  /*4be0*/  BSSY.RECONVERGENT B2, `(.L_x_320) ;  /* 0x0000016000027945 */ /* 0x000fe20003800200 */
[----:B------:R-:W-:Y:S01]  /*4bf0*/  IMAD.MOV.U32 R2, RZ, RZ, R10 ;  /* 0x000000ffff027224 */ /* 0x000fe200078e000a */
[----:B------:R-:W-:Y:S01]  /*4c00*/  IADD3.X R22, PT, PT, R18, R7, RZ, P1, P4 ;  /* 0x0000000712167210 */ /* 0x000fe20000fe84ff */
[----:B------:R-:W-:Y:S01]  /*4c10*/  IMAD.MOV.U32 R5, RZ, RZ, R13 ;  /* 0x000000ffff057224 */ /* 0x000fe200078e000d */
[----:B------:R-:W-:Y:S01]  /*4c20*/  IADD3 R4, P2, P3, R19, R6, R4 ;  /* 0x0000000613047210 */ /* 0x000fe20007b5e004 */
        /* <DEDUP_REMOVED lines=17> */
.L_x_321:
[----:B------:R-:W-:Y:S05]  /*4d40*/  BSYNC.RECONVERGENT B2 ;  /* 0x0000000000027941 */ /* 0x000fea0003800200 */
.L_x_320:
[----:B------:R-:W-:Y:S01]  /*4d50*/  DSETP.GEU.AND P0, PT, |R2|, |R14|, PT ;  /* 0x4000000e0200722a */ /* 0x000fe20003f0e200 */
[----:B------:R-:W-:Y:S01]  /*4d60*/  IADD3.X R13, PT, PT, R18, R7, RZ, P2, P3 ;  /* 0x00000007120d7210 */ /* 0x000fe200017e64ff */
        /* <DEDUP_REMOVED lines=20> */
.L_x_323:
[----:B------:R-:W-:Y:S05]  /*4eb0*/  BSYNC.RECONVERGENT B2 ;  /* 0x0000000000027941 */ /* 0x000fea0003800200 */
.L_x_322:
[C---:B------:R-:W-:Y:S02]  /*4ec0*/  VIADD R2, R20.reuse, 0x200 ;  /* 0x0000020014027836 */ /* 0x040fe40000000000 */
[----:B------:R-:W-:-:S03]  /*4ed0*/  VIADD R20, R20, 0x400 ;  /* 0x0000040014147836 */ /* 0x000fc60000000000 */
[----:B------:R-:W-:-:S13]  /*4ee0*/  ISETP.GE.AND P0, PT, R2, R21, PT ;  /* 0x000000150200720c */ /* 0x000fda0003f06270 */
[----:B------:R-:W-:Y:S05]  /*4ef0*/  @!P0 BRA `(.L_x_324) ;  /* 0xfffffff800448947 */ /* 0x000fea000383ffff */
.L_x_310:
[----:B------:R-:W-:Y:S05]  /*4f00*/  BSYNC.RECONVERGENT B1 ;  /* 0x0000000000017941 */ /* 0x000fea0003800200 */
.L_x_309:
        /* <DEDUP_REMOVED lines=32> */
.L_x_326:
[----:B------:R-:W-:Y:S05]  /*5110*/  BSYNC.RECONVERGENT B1 ;  /* 0x0000000000017941 */ /* 0x000fea0003800200 */
.L_x_325:
        /* <DEDUP_REMOVED lines=31> */
.L_x_328:
[----:B------:R-:W-:Y:S05]  /*5310*/  BSYNC.RECONVERGENT B1 ;  /* 0x0000000000017941 */ /* 0x000fea0003800200 */
.L_x_327:
        /* <DEDUP_REMOVED lines=31> */
.L_x_330:
[----:B------:R-:W-:Y:S05]  /*5510*/  BSYNC.RECONVERGENT B1 ;  /* 0x0000000000017941 */ /* 0x000fea0003800200 */
.L_x_329:
[----:B------:R-:W-:Y:S01]  /*5520*/  ISETP.GT.AND P0, PT, R8, 0x17, PT ;  /* 0x000000170800780c */ /* 0x000fe20003f04270 */
[----:B-1----:R1:W1:Y:S01]  /*5530*/  SHFL.DOWN PT, R6, R2, 0x8, 0x1f ;  /* 0x09001f0002067f89 */ /* 0x00226200000e0000 */
[----:B------:R-:W-:Y:S01]  /*5540*/  BSSY.RECONVERGENT B1, `(.L_x_331) ;  /* 0x000001d000017945 */ /* 0x000fe20003800200 */
[----:B--2---:R-:W-:Y:S02]  /*5550*/  IMAD.MOV.U32 R9, RZ, RZ, R11 ;  /* 0x000000ffff097224 */ /* 0x004fe400078e000b */
[----:B---3--:R2:W3:Y:S01]  /*5560*/  SHFL.DOWN PT, R7, R3, 0x8, 0x1f ;  /* 0x09001f0003077f89 */ /* 0x0084e200000e0000 */
[----:B------:R-:W-:Y:S02]  /*5570*/  IMAD.MOV.U32 R10, RZ, RZ, R12 ;  /* 0x000000ffff0a7224 */ /* 0x000fe400078e000c */
[----:B------:R-:W-:Y:S01]  /*5580*/  IMAD.MOV.U32 R4, RZ, RZ, R2 ;  /* 0x000000ffff047224 */ /* 0x000fe200078e0002 */
[----:B0-----:R2:W0:Y:S01]  /*5590*/  SHFL.DOWN PT, R14, R11, 0x8, 0x1f ;  /* 0x09001f000b0e7f89 */ /* 0x00142200000e0000 */
[----:B------:R-:W-:-:S03]  /*55a0*/  IMAD.MOV.U32 R5, RZ, RZ, R3 ;  /* 0x000000ffff057224 */ /* 0x000fc600078e0003 */
[----:B----4-:R2:W4:Y:S01]  /*55b0*/  SHFL.DOWN PT, R13, R12, 0x8, 0x1f ;  /* 0x09001f000c0d7f89 */ /* 0x01052200000e0000 */
        /* <DEDUP_REMOVED lines=21> */
.L_x_332:
[----:B------:R-:W-:Y:S05]  /*5710*/  BSYNC.RECONVERGENT B1 ;  /* 0x0000000000017941 */ /* 0x000fea0003800200 */
.L_x_331:
        /* <DEDUP_REMOVED lines=8> */
[----:B----4-:R-:W-:-:S03]  /*57a0*/  IMAD.MOV.U32 R13, RZ, RZ, R5 ;  /* 0x000000ffff0d7224 */ /* 0x010fc600078e0005 */
[----:B---3--:R3:W4:Y:S01]  /*57b0*/  SHFL.DOWN PT, R7, R10, 0x10, 0x1f ;  /* 0x0a001f000a077f89 */ /* 0x00872200000e0000 */
[----:B------:R-:W-:Y:S05]  /*57c0*/  @P0 BRA `(.L_x_334) ;  /* 0x0000000000500947 */ /* 0x000fea0003800000 */
[----:B-12---:R-:W-:Y:S01]  /*57d0*/  DSETP.GEU.AND P0, PT, |R4|, |R2|, PT ;  /* 0x400000020400722a */ /* 0x006fe20003f0e200 */
        /* <DEDUP_REMOVED lines=19> */
.L_x_334:
[----:B------:R-:W-:Y:S05]  /*5910*/  BSYNC.RECONVERGENT B1 ;  /* 0x0000000000017941 */ /* 0x000fea0003800200 */
.L_x_333:
        /* <DEDUP_REMOVED lines=11> */
.L_x_336:
[----:B------:R-:W-:Y:S05]  /*59d0*/  BSYNC.RECONVERGENT B1 ;  /* 0x0000000000017941 */ /* 0x000fea0003800200 */
.L_x_335:
        /* <DEDUP_REMOVED lines=8> */
[----:B0---4-:R-:W0:Y:S04]  /*5a60*/  LDS.128 R4, [R0+0x20] ;  /* 0x0000200000047984 */ /* 0x011e280000000c00 */
[----:B------:R2:W4:Y:S04]  /*5a70*/  LDS.64 R2, [R0+0x80] ;  /* 0x0000800000027984 */ /* 0x0005280000000a00 */
[----:B---3--:R2:W3:Y:S01]  /*5a80*/  LDS.128 R8, [R0+0x30] ;  /* 0x0000300000087984 */ /* 0x0084e20000000c00 */
[----:B-1----:R-:W-:Y:S01]  /*5a90*/  DSETP.GEU.AND P0, PT, |R12|, |R16|, PT ;  /* 0x400000100c00722a */ /* 0x002fe20003f0e200 */
[----:B------:R-:W-:-:S02]  /*5aa0*/  IMAD.MOV.U32 R20, RZ, RZ, R16 ;  /* 0x000000ffff147224 */ /* 0x000fc400078e0010 */
[----:B------:R-:W-:Y:S02]  /*5ab0*/  IMAD.MOV.U32 R21, RZ, RZ, R17 ;  /* 0x000000ffff157224 */ /* 0x000fe400078e0011 */
[----:B0-----:R-:W-:Y:S02]  /*5ac0*/  IMAD.MOV.U32 R23, RZ, RZ, R4 ;  /* 0x000000ffff177224 */ /* 0x001fe400078e0004 */
        /* <DEDUP_REMOVED lines=16> */
.L_x_338:
[----:B------:R-:W-:Y:S05]  /*5bd0*/  BSYNC.RECONVERGENT B1 ;  /* 0x0000000000017941 */ /* 0x000fea0003800200 */
.L_x_337:
        /* <DEDUP_REMOVED lines=23> */
.L_x_340:
[----:B------:R-:W-:Y:S05]  /*5d50*/  BSYNC.RECONVERGENT B1 ;  /* 0x0000000000017941 */ /* 0x000fea0003800200 */
.L_x_339:
        /* <DEDUP_REMOVED lines=21> */
.L_x_342:
[----:B------:R-:W-:Y:S05]  /*5eb0*/  BSYNC.RECONVERGENT B1 ;  /* 0x0000000000017941 */ /* 0x000fea0003800200 */
.L_x_341:
        /* <DEDUP_REMOVED lines=23> */
.L_x_344:
[----:B------:R-:W-:Y:S05]  /*6030*/  BSYNC.RECONVERGENT B1 ;  /* 0x0000000000017941 */ /* 0x000fea0003800200 */
.L_x_343:
        /* <DEDUP_REMOVED lines=21> */
.L_x_346:
[----:B------:R-:W-:Y:S05]  /*6190*/  BSYNC.RECONVERGENT B1 ;  /* 0x0000000000017941 */ /* 0x000fea0003800200 */
.L_x_345:
        /* <DEDUP_REMOVED lines=21> */
.L_x_348:
[----:B------:R-:W-:Y:S05]  /*62f0*/  BSYNC.RECONVERGENT B1 ;  /* 0x0000000000017941 */ /* 0x000fea0003800200 */
.L_x_347:
        /* <DEDUP_REMOVED lines=20> */
.L_x_268:
[----:B------:R-:W-:Y:S05]  /*6440*/  BSYNC.RECONVERGENT B0 ;  /* 0x0000000000007941 */ /* 0x000fea0003800200 */
.L_x_235:
[----:B------:R-:W-:Y:S05]  /*6450*/  @P1 EXIT ;  /* 0x000000000000194d */ /* 0x000fea0003800000 */
[----:B0123--:R-:W0:Y:S02]  /*6460*/  LDC.64 R2, c[0x0][0x390] ;  /* 0x0000e400ff027b82 */ /* 0x00fe240000000a00 */
[----:B0-----:R-:W-:Y:S04]  /*6470*/  STG.E.64 desc[UR8][R2.64], R12 ;  /* 0x0000000c02007986 */ /* 0x001fe8000c101b08 */
[----:B------:R-:W-:Y:S01]  /*6480*/  STG.E.64 desc[UR8][R2.64+0x8], R14 ;  /* 0x0000080e02007986 */ /* 0x000fe2000c101b08 */
[----:B------:R-:W-:Y:S05]  /*6490*/  EXIT ;  /* 0x000000000000794d */ /* 0x000fea0003800000 */
.L_x_349:
        /* <DEDUP_REMOVED lines=14> */
.L_x_790:


//--------------------- .text._ZN6thrust24THRUST_300001_SM_1000_NS8cuda_cub4core6detail13_kernel_agentINS1_8__reduce11ReduceAgentIPN4cuda3std3__45tupleIJdlEEESC_SB_iNS1_9__extrema9arg_max_fIdl13compare_valueEEEEJSC_SC_iSG_EEEvDpT0_ --------------------------
	.section	.text._ZN6thrust24THRUST_300001_SM_1000_NS8cuda_cub4core6detail13_kernel_agentINS1_8__reduce11ReduceAgentIPN4cuda3std3__45tupleIJdlEEESC_SB_iNS1_9__extrema9arg_max_fIdl13compare_valueEEEEJSC_SC_iSG_EEEvDpT0_,"ax",@progbits
	.align	128
        .global         _ZN6thrust24THRUST_300001_SM_1000_NS8cuda_cub4core6detail13_kernel_agentINS1_8__reduce11ReduceAgentIPN4cuda3std3__45tupleIJdlEEESC_SB_iNS1_9__extrema9arg_max_fIdl13compare_valueEEEEJSC_SC_iSG_EEEvDpT0_
        .type           _ZN6thrust24THRUST_300001_SM_1000_NS8cuda_cub4core6detail13_kernel_agentINS1_8__reduce11ReduceAgentIPN4cuda3std3__45tupleIJdlEEESC_SB_iNS1_9__extrema9arg_max_fIdl13compare_valueEEEEJSC_SC_iSG_EEEvDpT0_,@function
        .size           _ZN6thrust24THRUST_300001_SM_1000_NS8cuda_cub4core6detail13_kernel_agentINS1_8__reduce11ReduceAgentIPN4cuda3std3__45tupleIJdlEEESC_SB_iNS1_9__extrema9arg_max_fIdl13compare_valueEEEEJSC_SC_iSG_EEEvDpT0_,(.L_x_791 - _ZN6thrust24THRUST_300001_SM_1000_NS8cuda_cub4core6detail13_kernel_agentINS1_8__reduce11ReduceAgentIPN4cuda3std3__45tupleIJdlEEESC_SB_iNS1_9__extrema9arg_max_fIdl13compare_valueEEEEJSC_SC_iSG_EEEvDpT0_)
        .other          _ZN6thrust24THRUST_300001_SM_1000_NS8cuda_cub4core6detail13_kernel_agentINS1_8__reduce11ReduceAgentIPN4cuda3std3__45tupleIJdlEEESC_SB_iNS1_9__extrema9arg_max_fIdl13compare_valueEEEEJSC_SC_iSG_EEEvDpT0_,@"STO_CUDA_ENTRY STV_DEFAULT"
_ZN6thrust24THRUST_300001_SM_1000_NS8cuda_cub4core6detail13_kernel_agentINS1_8__reduce11ReduceAgentIPN4cuda3std3__45tupleIJdlEEESC_SB_iNS1_9__extrema9arg_max_fIdl13compare_valueEEEEJSC_SC_iSG_EEEvDpT0_:
.text._ZN6thrust24THRUST_300001_SM_1000_NS8cuda_cub4core6detail13_kernel_agentINS1_8__reduce11ReduceAgentIPN4cuda3std3__45tupleIJdlEEESC_SB_iNS1_9__extrema9arg_max_fIdl13compare_valueEEEEJSC_SC_iSG_EEEvDpT0_:
        /* <DEDUP_REMOVED lines=21> */
.L_x_353:
[----:B0-----:R-:W-:Y:S05]  /*0150*/  BSYNC.RECONVERGENT B1 ;  /* 0x0000000000017941 */ /* 0x001fea0003800200 */
.L_x_352:
        /* <DEDUP_REMOVED lines=15> */
.L_x_360:
        /* <DEDUP_REMOVED lines=31> */
.L_x_359:
[----:B------:R-:W-:Y:S05]  /*0440*/  BSYNC.RECONVERGENT B3 ;  /* 0x0000000000037941 */ /* 0x000fea0003800200 */
.L_x_358:
[----:B------:R-:W-:Y:S02]  /*0450*/  IMAD.X R3, RZ, RZ, R3, P3 ;  /* 0x000000ffff037224 */ /* 0x000fe400018e0603 */
[----:B------:R-:W-:Y:S01]  /*0460*/  VIADD R19, R19, 0x100 ;  /* 0x0000010013137836 */ /* 0x000fe20000000000 */
[----:B------:R-:W-:Y:S06]  /*0470*/  @P2 BRA `(.L_x_360) ;  /* 0xfffffffc00742947 */ /* 0x000fec000383ffff */
.L_x_357:
[----:B------:R-:W-:Y:S05]  /*0480*/  BSYNC.RECONVERGENT B2 ;  /* 0x0000000000027941 */ /* 0x000fea0003800200 */
.L_x_356:
[----:B------:R-:W0:Y:S01]  /*0490*/  LDC.64 R8, c[0x0][0x380] ;  /* 0x0000e000ff087b82 */ /* 0x000e220000000a00 */
[----:B------:R-:W-:-:S13]  /*04a0*/  ISETP.GE.U32.AND P0, PT, R4, 0x300, PT ;  /* 0x000003000400780c */ /* 0x000fda0003f06070 */
[----:B------:R-:W-:Y:S05]  /*04b0*/  @!P0 BRA `(.L_x_355) ;  /* 0x0000000400908947 */ /* 0x000fea0003800000 */
.L_x_369:
        /* <DEDUP_REMOVED lines=13> */
[----:B------:R-:W-:Y:S01]  /*0590*/  IMAD.MOV.U32 R23, RZ, RZ, R12 ;  /* 0x000000ffff177224 */ /* 0x000fe200078e000c */
[----:B------:R-:W-:Y:S01]  /*05a0*/  MOV R25, R13 ;  /* 0x0000000d00197202 */ /* 0x000fe20000000f00 */
[----:B------:R-:W-:Y:S02]  /*05b0*/  IMAD.MOV.U32 R2, RZ, RZ, R14 ;  /* 0x000000ffff027224 */ /* 0x000fe400078e000e */
[----:B------:R-:W-:-:S09]  /*05c0*/  IMAD.MOV.U32 R3, RZ, RZ, R15 ;  /* 0x000000ffff037224 */ /* 0x000fd200078e000f */
        /* <DEDUP_REMOVED lines=9> */
.L_x_362:
[----:B------:R-:W-:Y:S05]  /*0660*/  BSYNC.RECONVERGENT B2 ;  /* 0x0000000000027941 */ /* 0x000fea0003800200 */
.L_x_361:
        /* <DEDUP_REMOVED lines=25> */
.L_x_364:
[----:B------:R-:W-:Y:S05]  /*0800*/  BSYNC.RECONVERGENT B2 ;  /* 0x0000000000027941 */ /* 0x000fea0003800200 */
.L_x_363:
        /* <DEDUP_REMOVED lines=21> */
.L_x_366:
[----:B------:R-:W-:Y:S05]  /*0960*/  BSYNC.RECONVERGENT B2 ;  /* 0x0000000000027941 */ /* 0x000fea0003800200 */
.L_x_365:
        /* <DEDUP_REMOVED lines=21> */
.L_x_368:
[----:B------:R-:W-:Y:S05]  /*0ac0*/  BSYNC.RECONVERGENT B2 ;  /* 0x0000000000027941 */ /* 0x000fea0003800200 */
.L_x_367:
[----:B------:R-:W-:-:S05]  /*0ad0*/  VIADD R19, R19, 0x400 ;  /* 0x0000040013137836 */ /* 0x000fca0000000000 */
[----:B------:R-:W-:-:S13]  /*0ae0*/  ISETP.GE.AND P0, PT, R19, UR5, PT ;  /* 0x0000000513007c0c */ /* 0x000fda000bf06270 */
[----:B------:R-:W-:Y:S05]  /*0af0*/  @!P0 BRA `(.L_x_369) ;  /* 0xfffffff800708947 */ /* 0x000fea000383ffff */
.L_x_355:
[----:B------:R-:W-:Y:S05]  /*0b00*/  BSYNC.RECONVERGENT B1 ;  /* 0x0000000000017941 */ /* 0x000fea0003800200 */
.L_x_354:
        /* <DEDUP_REMOVED lines=35> */
.L_x_372:
[----:B------:R-:W-:Y:S05]  /*0d40*/  BSYNC.RECONVERGENT B1 ;  /* 0x0000000000017941 */ /* 0x000fea0003800200 */
.L_x_371:
        /* <DEDUP_REMOVED lines=31> */
.L_x_374:
[----:B------:R-:W-:Y:S05]  /*0f40*/  BSYNC.RECONVERGENT B1 ;  /* 0x0000000000017941 */ /* 0x000fea0003800200 */
.L_x_373:
        /* <DEDUP_REMOVED lines=31> */
.L_x_376:
[----:B------:R-:W-:Y:S05]  /*1140*/  BSYNC.RECONVERGENT B1 ;  /* 0x0000000000017941 */ /* 0x000fea0003800200 */
.L_x_375:
        /* <DEDUP_REMOVED lines=31> */
.L_x_378:
[----:B------:R-:W-:Y:S05]  /*1340*/  BSYNC.RECONVERGENT B1 ;  /* 0x0000000000017941 */ /* 0x000fea0003800200 */
.L_x_377:
[----:B------:R-:W-:Y:S01]  /*1350*/  ISETP.GT.AND P0, PT, R9, 0xf, PT ;  /* 0x0000000f0900780c */ /* 0x000fe20003f04270 */
[----:B-1----:R1:W1:Y:S01]  /*1360*/  SHFL.DOWN PT, R6, R4, 0x10, 0x1f ;  /* 0x0a001f0004067f89 */ /* 0x00226200000e0000 */
[----:B------:R-:W-:Y:S01]  /*1370*/  BSSY.RECONVERGENT B1, `(.L_x_379) ;  /* 0x000001d000017945 */ /* 0x000fe20003800200 */
[----:B0-----:R-:W-:Y:S01]  /*1380*/  MOV R14, R8 ;  /* 0x00000008000e7202 */ /* 0x001fe20000000f00 */
[----:B----4-:R-:W-:Y:S01]  /*1390*/  IMAD.MOV.U32 R15, RZ, RZ, R10 ;  /* 0x000000ffff0f7224 */ /* 0x010fe200078e000a */
[----:B--2---:R0:W2:Y:S01]  /*13a0*/  SHFL.DOWN PT, R7, R5, 0x10, 0x1f ;  /* 0x0a001f0005077f89 */ /* 0x0040a200000e0000 */
[----:B------:R-:W-:Y:S02]  /*13b0*/  IMAD.MOV.U32 R2, RZ, RZ, R4 ;  /* 0x000000ffff027224 */ /* 0x000fe400078e0004 */
[----:B------:R-:W-:Y:S01]  /*13c0*/  IMAD.MOV.U32 R3, RZ, RZ, R5 ;  /* 0x000000ffff037224 */ /* 0x000fe200078e0005 */
[----:B------:R0:W4:Y:S04]  /*13d0*/  SHFL.DOWN PT, R11, R8, 0x10, 0x1f ;  /* 0x0a001f00080b7f89 */ /* 0x00012800000e0000 */
        /* <DEDUP_REMOVED lines=22> */
.L_x_380:
[----:B------:R-:W-:Y:S05]  /*1540*/  BSYNC.RECONVERGENT B1 ;  /* 0x0000000000017941 */ /* 0x000fea0003800200 */
.L_x_379:
        /* <DEDUP_REMOVED lines=11> */
.L_x_382:
[----:B------:R-:W-:Y:S05]  /*1600*/  BSYNC.RECONVERGENT B1 ;  /* 0x0000000000017941 */ /* 0x000fea0003800200 */
.L_x_381:
        /* <DEDUP_REMOVED lines=31> */
.L_x_385:
[----:B------:R-:W-:Y:S05]  /*1800*/  BSYNC.RECONVERGENT B1 ;  /* 0x0000000000017941 */ /* 0x000fea0003800200 */
.L_x_384:
        /* <DEDUP_REMOVED lines=10> */
[----:B------:R-:W-:Y:S01]  /*18b0*/  MOV R15, R26 ;  /* 0x0000001a000f7202 */ /* 0x000fe20000000f00 */
[----:B------:R-:W-:Y:S02]  /*18c0*/  IMAD.MOV.U32 R29, RZ, RZ, R27 ;  /* 0x000000ffff1d7224 */ /* 0x000fe400078e001b */
[----:B------:R-:W-:Y:S02]  /*18d0*/  IMAD.MOV.U32 R4, RZ, RZ, R24 ;  /* 0x000000ffff047224 */ /* 0x000fe400078e0018 */
[----:B------:R-:W-:-:S08]  /*18e0*/  IMAD.MOV.U32 R5, RZ, RZ, R25 ;  /* 0x000000ffff057224 */ /* 0x000fd000078e0019 */
        /* <DEDUP_REMOVED lines=9> */
.L_x_387:
[----:B------:R-:W-:Y:S05]  /*1980*/  BSYNC.RECONVERGENT B1 ;  /* 0x0000000000017941 */ /* 0x000fea0003800200 */
.L_x_386:
        /* <DEDUP_REMOVED lines=21> */
.L_x_389:
[----:B------:R-:W-:Y:S05]  /*1ae0*/  BSYNC.RECONVERGENT B1 ;  /* 0x0000000000017941 */ /* 0x000fea0003800200 */
.L_x_388:
        /* <DEDUP_REMOVED lines=23> */
.L_x_391:
[----:B------:R-:W-:Y:S05]  /*1c60*/  BSYNC.RECONVERGENT B1 ;  /* 0x0000000000017941 */ /* 0x000fea0003800200 */
.L_x_390:
        /* <DEDUP_REMOVED lines=21> */
.L_x_393:
[----:B------:R-:W-:Y:S05]  /*1dc0*/  BSYNC.RECONVERGENT B1 ;  /* 0x0000000000017941 */ /* 0x000fea0003800200 */
.L_x_392:
        /* <DEDUP_REMOVED lines=21> */
.L_x_395:
[----:B------:R-:W-:Y:S05]  /*1f20*/  BSYNC.RECONVERGENT B1 ;  /* 0x0000000000017941 */ /* 0x000fea0003800200 */
.L_x_394:
        /* <DEDUP_REMOVED lines=21> */
.L_x_370:
        /* <DEDUP_REMOVED lines=19> */
[----:B0-----:R-:W-:Y:S01]  /*21b0*/  MOV R16, R9 ;  /* 0x0000000900107202 */ /* 0x001fe20000000f00 */
[----:B--2---:R-:W-:Y:S02]  /*21c0*/  IMAD.MOV.U32 R18, RZ, RZ, R11 ;  /* 0x000000ffff127224 */ /* 0x004fe400078e000b */
[----:B------:R-:W-:Y:S02]  /*21d0*/  IMAD.MOV.U32 R2, RZ, RZ, R6 ;  /* 0x000000ffff027224 */ /* 0x000fe400078e0006 */
[----:B------:R-:W-:-:S08]  /*21e0*/  IMAD.MOV.U32 R3, RZ, RZ, R7 ;  /* 0x000000ffff037224 */ /* 0x000fd000078e0007 */
        /* <DEDUP_REMOVED lines=15> */
.L_x_397:
[----:B------:R-:W-:Y:S05]  /*22e0*/  BSYNC.RECONVERGENT B1 ;  /* 0x0000000000017941 */ /* 0x000fea0003800200 */
.L_x_396:
        /* <DEDUP_REMOVED lines=32> */
.L_x_399:
[----:B------:R-:W-:Y:S05]  /*24f0*/  BSYNC.RECONVERGENT B1 ;  /* 0x0000000000017941 */ /* 0x000fea0003800200 */
.L_x_398:
[----:B-1----:R-:W-:Y:S01]  /*2500*/  VIADD R2, R4, 0x4 ;  /* 0x0000000404027836 */ /* 0x002fe20000000000 */
[----:B---3--:R1:W3:Y:S01]  /*2510*/  SHFL.DOWN PT, R8, R6, 0x4, R5 ;  /* 0x0880000006087989 */ /* 0x0082e200000e0005 */
[----:B------:R-:W-:Y:S01]  /*2520*/  BSSY.RECONVERGENT B1, `(.L_x_400) ;  /* 0x000001e000017945 */ /* 0x000fe20003800200 */
[----:B------:R-:W-:Y:S01]  /*2530*/  IMAD.MOV.U32 R14, RZ, RZ, R10 ;  /* 0x000000ffff0e7224 */ /* 0x000fe200078e000a */
[----:B------:R-:W-:Y:S01]  /*2540*/  MOV R3, R7 ;  /* 0x0000000700037202 */ /* 0x000fe20000000f00 */
[----:B0-----:R1:W0:Y:S01]  /*2550*/  SHFL.DOWN PT, R9, R7, 0x4, R5 ;  /* 0x0880000007097989 */ /* 0x00122200000e0005 */
[----:B------:R-:W-:Y:S01]  /*2560*/  ISETP.GT.AND P0, PT, R2, R5, PT ;  /* 0x000000050200720c */ /* 0x000fe20003f04270 */
[----:B------:R-:W-:Y:S02]  /*2570*/  IMAD.MOV.U32 R16, RZ, RZ, R12 ;  /* 0x000000ffff107224 */ /* 0x000fe400078e000c */
[----:B--2---:R1:W2:Y:S01]  /*2580*/  SHFL.DOWN PT, R11, R10, 0x4, R5 ;  /* 0x088000000a0b7989 */ /* 0x0042a200000e0005 */
[----:B------:R-:W-:-:S03]  /*2590*/  IMAD.MOV.U32 R2, RZ, RZ, R6 ;  /* 0x000000ffff027224 */ /* 0x000fc600078e0006 */
[----:B----4-:R1:W4:Y:S06]  /*25a0*/  SHFL.DOWN PT, R13, R12, 0x4, R5 ;  /* 0x088000000c0d7989 */ /* 0x01032c00000e0005 */
        /* <DEDUP_REMOVED lines=21> */
.L_x_401:
[----:B------:R-:W-:Y:S05]  /*2700*/  BSYNC.RECONVERGENT B1 ;  /* 0x0000000000017941 */ /* 0x000fea0003800200 */
.L_x_400:
        /* <DEDUP_REMOVED lines=32> */
.L_x_403:
[----:B------:R-:W-:Y:S05]  /*2910*/  BSYNC.RECONVERGENT B1 ;  /* 0x0000000000017941 */ /* 0x000fea0003800200 */
.L_x_402:
[----:B-1----:R-:W-:Y:S01]  /*2920*/  VIADD R2, R4, 0x10 ;  /* 0x0000001004027836 */ /* 0x002fe20000000000 */
[----:B---3--:R1:W3:Y:S01]  /*2930*/  SHFL.DOWN PT, R8, R6, 0x10, R5 ;  /* 0x0a00000006087989 */ /* 0x0082e200000e0005 */
[----:B------:R-:W-:Y:S01]  /*2940*/  BSSY.RECONVERGENT B1, `(.L_x_404) ;  /* 0x000001e000017945 */ /* 0x000fe20003800200 */
[----:B------:R-:W-:Y:S02]  /*2950*/  IMAD.MOV.U32 R14, RZ, RZ, R10 ;  /* 0x000000ffff0e7224 */ /* 0x000fe400078e000a */
[----:B------:R-:W-:Y:S01]  /*2960*/  ISETP.GT.AND P0, PT, R2, R5, PT ;  /* 0x000000050200720c */ /* 0x000fe20003f04270 */
[----:B0-----:R1:W0:Y:S01]  /*2970*/  SHFL.DOWN PT, R9, R7, 0x10, R5 ;  /* 0x0a00000007097989 */ /* 0x00122200000e0005 */
[----:B------:R-:W-:Y:S01]  /*2980*/  IMAD.MOV.U32 R15, RZ, RZ, R12 ;  /* 0x000000ffff0f7224 */ /* 0x000fe200078e000c */
[----:B------:R-:W-:Y:S01]  /*2990*/  MOV R2, R6 ;  /* 0x0000000600027202 */ /* 0x000fe20000000f00 */
[----:B------:R-:W-:Y:S01]  /*29a0*/  IMAD.MOV.U32 R3, RZ, RZ, R7 ;  /* 0x000000ffff037224 */ /* 0x000fe200078e0007 */
[----:B--2---:R1:W2:Y:S04]  /*29b0*/  SHFL.DOWN PT, R11, R10, 0x10, R5 ;  /* 0x0a0000000a0b7989 */ /* 0x0042a800000e0005 */
        /* <DEDUP_REMOVED lines=22> */
.L_x_405:
[----:B------:R-:W-:Y:S05]  /*2b20*/  BSYNC.RECONVERGENT B1 ;  /* 0x0000000000017941 */ /* 0x000fea0003800200 */
.L_x_404:
        /* <DEDUP_REMOVED lines=11> */
.L_x_407:
[----:B------:R-:W-:Y:S05]  /*2be0*/  BSYNC.RECONVERGENT B1 ;  /* 0x0000000000017941 */ /* 0x000fea0003800200 */
.L_x_406:
        /* <DEDUP_REMOVED lines=35> */
.L_x_409:
[----:B------:R-:W-:Y:S05]  /*2e20*/  BSYNC.RECONVERGENT B1 ;  /* 0x0000000000017941 */ /* 0x000fea0003800200 */
.L_x_408:
[----:B------:R-:W-:Y:S01]  /*2e30*/  UISETP.GE.AND UP0, UPT, UR8, 0x41, UPT ;  /* 0x000000410800788c */ /* 0x000fe2000bf06270 */
[----:B0-----:R-:W-:Y:S01]  /*2e40*/  IMAD.MOV.U32 R9, RZ, RZ, R11 ;  /* 0x000000ffff097224 */ /* 0x001fe200078e000b */
[----:B------:R-:W-:Y:S01]  /*2e50*/  MOV R2, R4 ;  /* 0x0000000400027202 */ /* 0x000fe20000000f00 */
[----:B------:R-:W-:Y:S02]  /*2e60*/  IMAD.MOV.U32 R0, RZ, RZ, R8 ;  /* 0x000000ffff007224 */ /* 0x000fe400078e0008 */
[----:B------:R-:W-:-:S04]  /*2e70*/  IMAD.MOV.U32 R3, RZ, RZ, R5 ;  /* 0x000000ffff037224 */ /* 0x000fc800078e0005 */
        /* <DEDUP_REMOVED lines=27> */
.L_x_411:
[----:B------:R-:W-:Y:S05]  /*3030*/  BSYNC.RECONVERGENT B1 ;  /* 0x0000000000017941 */ /* 0x000fea0003800200 */
.L_x_410:
        /* <DEDUP_REMOVED lines=32> */
.L_x_413:
[----:B------:R-:W-:Y:S05]  /*3240*/  BSYNC.RECONVERGENT B1 ;  /* 0x0000000000017941 */ /* 0x000fea0003800200 */
.L_x_412:
[----:B------:R-:W-:Y:S01]  /*3250*/  UISETP.GE.AND UP0, UPT, UR8, 0x81, UPT ;  /* 0x000000810800788c */ /* 0x000fe2000bf06270 */
[----:B------:R-:W-:Y:S01]  /*3260*/  IMAD.MOV.U32 R9, RZ, RZ, R11 ;  /* 0x000000ffff097224 */ /* 0x000fe200078e000b */
        /* <DEDUP_REMOVED lines=30> */
.L_x_415:
[----:B------:R-:W-:Y:S05]  /*3450*/  BSYNC.RECONVERGENT B1 ;  /* 0x0000000000017941 */ /* 0x000fea0003800200 */
.L_x_414:
        /* <DEDUP_REMOVED lines=32> */
.L_x_417:
[----:B------:R-:W-:Y:S05]  /*3660*/  BSYNC.RECONVERGENT B1 ;  /* 0x0000000000017941 */ /* 0x000fea0003800200 */
.L_x_416:
        /* <DEDUP_REMOVED lines=13> */
[----:B------:R-:W-:Y:S01]  /*3740*/  MOV R6, R2 ;  /* 0x0000000200067202 */ /* 0x000fe20000000f00 */
[----:B------:R-:W-:Y:S02]  /*3750*/  IMAD.MOV.U32 R7, RZ, RZ, R3 ;  /* 0x000000ffff077224 */ /* 0x000fe400078e0003 */
[----:B-1----:R-:W-:Y:S02]  /*3760*/  IMAD.MOV.U32 R9, RZ, RZ, R12 ;  /* 0x000000ffff097224 */ /* 0x002fe400078e000c */
        /* <DEDUP_REMOVED lines=16> */
.L_x_419:
[----:B------:R-:W-:Y:S05]  /*3870*/  BSYNC.RECONVERGENT B1 ;  /* 0x0000000000017941 */ /* 0x000fea0003800200 */
.L_x_418:
        /* <DEDUP_REMOVED lines=32> */
.L_x_351:
        /* <DEDUP_REMOVED lines=34> */
[----:B------:R-:W-:-:S04]  /*3ca0*/  IMAD.MOV.U32 R15, RZ, RZ, 0x500 ;  /* 0x00000500ff0f7424 */ /* 0x000fc800078e00ff */
        /* <DEDUP_REMOVED lines=8> */
[----:B------:R-:W-:Y:S02]  /*3d30*/  @P2 MOV R9, R13 ;  /* 0x0000000d00092202 */ /* 0x000fe40000000f00 */
[----:B------:R-:W-:-:S04]  /*3d40*/  @P2 SEL R7, R11, R7, P0 ;  /* 0x000000070b072207 */ /* 0x000fc80000000000 */
        /* <DEDUP_REMOVED lines=10> */
[----:B------:R-:W-:Y:S06]  /*3df0*/  BRA.U !UP0, `(.L_x_420) ;  /* 0x0000000508287547 */ /* 0x000fec000b800000 */
[----:B------:R-:W-:Y:S01]  /*3e00*/  IMAD.MOV.U32 R25, RZ, RZ, R2 ;  /* 0x000000ffff197224 */ /* 0x000fe200078e0002 */
[----:B------:R-:W0:Y:S01]  /*3e10*/  LDCU UR4, c[0x0][0x390] ;  /* 0x00007200ff0477ac */ /* 0x000e220008000800 */
[----:B------:R-:W-:Y:S02]  /*3e20*/  IMAD.MOV.U32 R24, RZ, RZ, R3 ;  /* 0x000000ffff187224 */ /* 0x000fe400078e0003 */
[----:B------:R-:W-:-:S07]  /*3e30*/  IMAD.MOV.U32 R27, RZ, RZ, 0x500 ;  /* 0x00000500ff1b7424 */ /* 0x000fce00078e00ff */
.L_x_421:
[----:B------:R-:W1:Y:S01]  /*3e40*/  LDC.64 R22, c[0x0][0x380] ;  /* 0x0000e000ff167b82 */ /* 0x000e620000000a00 */
[----:B------:R-:W-:-:S04]  /*3e50*/  IMAD.IADD R3, R0, 0x1, R27 ;  /* 0x0000000100037824 */ /* 0x000fc800078e021b */
[----:B-1----:R-:W-:-:S05]  /*3e60*/  IMAD.WIDE.U32 R22, R3, 0x10, R22 ;  /* 0x0000001003167825 */ /* 0x002fca00078e0016 */
        /* <DEDUP_REMOVED lines=14> */
[----:B------:R-:W-:Y:S02]  /*3f50*/  @P2 FSEL R29, R5, R21, P0 ;  /* 0x00000015051d2208 */ /* 0x000fe40000000000 */
[----:B------:R-:W2:Y:S01]  /*3f60*/  LDG.E.64.CONSTANT R4, desc[UR6][R22.64+0x4000] ;  /* 0x0040000616047981 */ /* 0x000ea2000c1e9b00 */
[----:B------:R-:W-:Y:S02]  /*3f70*/  @P2 IMAD.MOV.U32 R20, RZ, RZ, R26 ;  /* 0x000000ffff142224 */ /* 0x000fe400078e001a */
[----:B------:R-:W-:-:S06]  /*3f80*/  @P2 IMAD.MOV.U32 R21, RZ, RZ, R29 ;  /* 0x000000ffff152224 */ /* 0x000fcc00078e001d */
        /* <DEDUP_REMOVED lines=32> */
[----:B------:R-:W-:-:S05]  /*4190*/  VIADD R7, R27, 0xa00 ;  /* 0x00000a001b077836 */ /* 0x000fca0000000000 */
[----:B0-----:R-:W-:Y:S01]  /*41a0*/  ISETP.GT.AND P1, PT, R7, UR4, PT ;  /* 0x0000000407007c0c */ /* 0x001fe2000bf24270 */
[----:B------:R-:W-:-:S04]  /*41b0*/  VIADD R15, R27, 0x500 ;  /* 0x000005001b0f7836 */ /* 0x000fc80000000000 */
[----:B------:R-:W-:Y:S01]  /*41c0*/  IMAD.MOV.U32 R27, RZ, RZ, R15 ;  /* 0x000000ffff1b7224 */ /* 0x000fe200078e000f */
        /* <DEDUP_REMOVED lines=11> */
[----:B------:R-:W-:Y:S01]  /*4280*/  IMAD.MOV.U32 R24, RZ, RZ, R3 ;  /* 0x000000ffff187224 */ /* 0x000fe200078e0003 */
[----:B------:R-:W-:Y:S06]  /*4290*/  @!P1 BRA `(.L_x_421) ;  /* 0xfffffff800e89947 */ /* 0x000fec000383ffff */
.L_x_420:
[----:B------:R-:W-:-:S13]  /*42a0*/  ISETP.GE.AND P0, PT, R15, UR4, PT ;  /* 0x000000040f007c0c */ /* 0x000fda000bf06270 */
        /* <DEDUP_REMOVED lines=12> */
[----:B------:R-:W0:Y:S01]  /*4370*/  LDC.64 R6, c[0x0][0x380] ;  /* 0x0000e000ff067b82 */ /* 0x000e220000000a00 */
[----:B------:R-:W-:Y:S01]  /*4380*/  LEA.HI R8, R20, 0x1, RZ, 0x18 ;  /* 0x0000000114087811 */ /* 0x000fe200078fc0ff */
[----:B------:R-:W-:Y:S01]  /*4390*/  IMAD.IADD R21, R0, 0x1, R15 ;  /* 0x0000000100157824 */ /* 0x000fe200078e020f */
[----:B------:R-:W-:Y:S02]  /*43a0*/  MOV R12, R0 ;  /* 0x00000000000c7202 */ /* 0x000fe40000000f00 */
[----:B------:R-:W-:-:S05]  /*43b0*/  LOP3.LUT R8, R8, 0x3, RZ, 0xc0, !PT ;  /* 0x0000000308087812 */ /* 0x000fca00078ec0ff */
[----:B------:R-:W-:-:S07]  /*43c0*/  IMAD.MOV R14, RZ, RZ, -R8 ;  /* 0x000000ffff0e7224 */ /* 0x000fce00078e0a08 */
.L_x_428:
[----:B0-----:R-:W-:-:S05]  /*43d0*/  IMAD.WIDE.U32 R18, R21, 0x10, R6 ;  /* 0x0000001015127825 */ /* 0x001fca00078e0006 */
[----:B------:R-:W2:Y:S04]  /*43e0*/  LDG.E.64.CONSTANT R8, desc[UR6][R18.64] ;  /* 0x0000000612087981 */ /* 0x000ea8000c1e9b00 */
[----:B------:R-:W3:Y:S01]  /*43f0*/  LDG.E.64.CONSTANT R10, desc[UR6][R18.64+0x8] ;  /* 0x00000806120a7981 */ /* 0x000ee2000c1e9b00 */
[----:B------:R-:W-:Y:S01]  /*4400*/  VIADD R14, R14, 0x1 ;  /* 0x000000010e0e7836 */ /* 0x000fe20000000000 */
[----:B------:R-:W-:Y:S01]  /*4410*/  BSSY.RECONVERGENT B3, `(.L_x_426) ;  /* 0x000001a000037945 */ /* 0x000fe20003800200 */
[----:B------:R-:W-:Y:S02]  /*4420*/  IMAD.MOV.U32 R23, RZ, RZ, R2 ;  /* 0x000000ffff177224 */ /* 0x000fe400078e0002 */
        /* <DEDUP_REMOVED lines=24> */
.L_x_427:
[----:B------:R-:W-:Y:S05]  /*45b0*/  BSYNC.RECONVERGENT B3 ;  /* 0x0000000000037941 */ /* 0x000fea0003800200 */
.L_x_426:
[----:B------:R-:W-:Y:S02]  /*45c0*/  VIADD R12, R12, 0x100 ;  /* 0x000001000c0c7836 */ /* 0x000fe40000000000 */
[----:B------:R-:W-:Y:S01]  /*45d0*/  VIADD R21, R21, 0x100 ;  /* 0x0000010015157836 */ /* 0x000fe20000000000 */
[----:B------:R-:W-:Y:S06]  /*45e0*/  @P2 BRA `(.L_x_428) ;  /* 0xfffffffc00782947 */ /* 0x000fec000383ffff */
.L_x_425:
[----:B------:R-:W-:Y:S05]  /*45f0*/  BSYNC.RECONVERGENT B2 ;  /* 0x0000000000027941 */ /* 0x000fea0003800200 */
.L_x_424:
[----:B------:R-:W-:-:S13]  /*4600*/  ISETP.GE.U32.AND P0, PT, R20, 0x300, PT ;  /* 0x000003001400780c */ /* 0x000fda0003f06070 */
[----:B------:R-:W-:Y:S05]  /*4610*/  @!P0 BRA `(.L_x_423) ;  /* 0x0000000400c88947 */ /* 0x000fea0003800000 */
[----:B------:R-:W0:Y:S01]  /*4620*/  LDCU.64 UR8, c[0x0][0x380] ;  /* 0x00007000ff0877ac */ /* 0x000e220008000a00 */
[----:B------:R-:W1:Y:S01]  /*4630*/  LDC.64 R10, c[0x0][0x380] ;  /* 0x0000e000ff0a7b82 */ /* 0x000e620000000a00 */
[C---:B------:R-:W-:Y:S01]  /*4640*/  IADD3 R17, P0, PT, R12.reuse, R15, RZ ;  /* 0x0000000f0c117210 */ /* 0x040fe20007f1e0ff */
[----:B------:R-:W-:-:S04]  /*4650*/  IMAD.IADD R15, R12, 0x1, R15 ;  /* 0x000000010c0f7824 */ /* 0x000fc800078e020f */
[----:B------:R-:W-:Y:S01]  /*4660*/  IMAD.X R6, RZ, RZ, RZ, P0 ;  /* 0x000000ffff067224 */ /* 0x000fe200000e06ff */
[----:B0-----:R-:W-:-:S04]  /*4670*/  LEA R14, P1, R17, UR8, 0x4 ;  /* 0x00000008110e7c11 */ /* 0x001fc8000f8220ff */
[----:B------:R-:W-:Y:S02]  /*4680*/  IADD3 R14, P0, PT, R14, 0x3008, RZ ;  /* 0x000030080e0e7810 */ /* 0x000fe40007f1e0ff */
[----:B------:R-:W-:-:S05]  /*4690*/  LEA.HI.X R17, R17, UR9, R6, 0x4, P1 ;  /* 0x0000000911117c11 */ /* 0x000fca00088f2406 */
[----:B------:R-:W-:-:S07]  /*46a0*/  IMAD.X R17, RZ, RZ, R17, P0 ;  /* 0x000000ffff117224 */ /* 0x000fce00000e0611 */
.L_x_437:
[----:B-1----:R-:W-:-:S05]  /*46b0*/  IMAD.WIDE.U32 R8, R15, 0x10, R10 ;  /* 0x000000100f087825 */ /* 0x002fca00078e000a */
[----:B------:R-:W2:Y:S04]  /*46c0*/  LDG.E.64.CONSTANT R22, desc[UR6][R8.64] ;  /* 0x0000000608167981 */ /* 0x000ea8000c1e9b00 */
[----:B------:R0:W3:Y:S02]  /*46d0*/  LDG.E.64.CONSTANT R6, desc[UR6][R8.64+0x8] ;  /* 0x0000080608067981 */ /* 0x0000e4000c1e9b00 */
[----:B0-----:R-:W-:Y:S02]  /*46e0*/  IMAD.MOV.U32 R8, RZ, RZ, R14 ;  /* 0x000000ffff087224 */ /* 0x001fe400078e000e */
[----:B------:R-:W-:-:S05]  /*46f0*/  IMAD.MOV.U32 R9, RZ, RZ, R17 ;  /* 0x000000ffff097224 */ /* 0x000fca00078e0011 */
[----:B------:R0:W5:Y:S04]  /*4700*/  LDG.E.64.CONSTANT R20, desc[UR6][R8.64+-0x2008] ;  /* 0xffdff80608147981 */ /* 0x000168000c1e9b00 */
[----:B------:R0:W5:Y:S01]  /*4710*/  LDG.E.64.CONSTANT R18, desc[UR6][R8.64+-0x2000] ;  /* 0xffe0000608127981 */ /* 0x000162000c1e9b00 */
[----:B------:R-:W-:Y:S01]  /*4720*/  BSSY.RECONVERGENT B2, `(.L_x_429) ;  /* 0x0000015000027945 */ /* 0x000fe20003800200 */
[----:B--2---:R-:W-:Y:S01]  /*4730*/  DSETP.GEU.AND P0, PT, |R4|, |R22|, PT ;  /* 0x400000160400722a */ /* 0x004fe20003f0e200 */
[----:B------:R-:W-:Y:S02]  /*4740*/  IMAD.MOV.U32 R16, RZ, RZ, R22 ;  /* 0x000000ffff107224 */ /* 0x000fe400078e0016 */
[----:B------:R-:W-:Y:S01]  /*4750*/  IMAD.MOV.U32 R17, RZ, RZ, R23 ;  /* 0x000000ffff117224 */ /* 0x000fe200078e0017 */
[----:B---3--:R-:W-:Y:S01]  /*4760*/  MOV R29, R7 ;  /* 0x00000007001d7202 */ /* 0x008fe20000000f00 */
[----:B------:R-:W-:-:S09]  /*4770*/  IMAD.MOV.U32 R27, RZ, RZ, R6 ;  /* 0x000000ffff1b7224 */ /* 0x000fd200078e0006 */
        /* <DEDUP_REMOVED lines=15> */
.L_x_430:
[----:B------:R-:W-:Y:S05]  /*4870*/  BSYNC.RECONVERGENT B2 ;  /* 0x0000000000027941 */ /* 0x000fea0003800200 */
.L_x_429:
[----:B------:R0:W5:Y:S04]  /*4880*/  LDG.E.64.CONSTANT R6, desc[UR6][R8.64+-0x1008] ;  /* 0xffeff80608067981 */ /* 0x000168000c1e9b00 */
[----:B------:R0:W5:Y:S02]  /*4890*/  LDG.E.64.CONSTANT R4, desc[UR6][R8.64+-0x1000] ;  /* 0xfff0000608047981 */ /* 0x000164000c1e9b00 */
[----:B-----5:R-:W-:Y:S01]  /*48a0*/  DSETP.GEU.AND P0, PT, |R16|, |R20|, PT ;  /* 0x400000141000722a */ /* 0x020fe20003f0e200 */
[----:B------:R-:W-:Y:S01]  /*48b0*/  BSSY.RECONVERGENT B2, `(.L_x_431) ;  /* 0x0000014000027945 */ /* 0x000fe20003800200 */
[----:B------:R-:W-:Y:S02]  /*48c0*/  IMAD.MOV.U32 R2, RZ, RZ, R20 ;  /* 0x000000ffff027224 */ /* 0x000fe400078e0014 */
[----:B------:R-:W-:-:S02]  /*48d0*/  IMAD.MOV.U32 R3, RZ, RZ, R21 ;  /* 0x000000ffff037224 */ /* 0x000fc400078e0015 */
        /* <DEDUP_REMOVED lines=17> */
.L_x_432:
[----:B------:R-:W-:Y:S05]  /*49f0*/  BSYNC.RECONVERGENT B2 ;  /* 0x0000000000027941 */ /* 0x000fea0003800200 */
.L_x_431:
[----:B------:R0:W5:Y:S04]  /*4a00*/  LDG.E.64.CONSTANT R16, desc[UR6][R8.64+-0x8] ;  /* 0xfffff80608107981 */ /* 0x000168000c1e9b00 */
[----:B------:R0:W5:Y:S01]  /*4a10*/  LDG.E.64.CONSTANT R18, desc[UR6][R8.64] ;  /* 0x0000000608127981 */ /* 0x000162000c1e9b00 */
[----:B------:R-:W-:Y:S01]  /*4a20*/  DSETP.GEU.AND P0, PT, |R2|, |R6|, PT ;  /* 0x400000060200722a */ /* 0x000fe20003f0e200 */
[----:B------:R-:W-:Y:S01]  /*4a30*/  BSSY.RECONVERGENT B2, `(.L_x_433) ;  /* 0x0000014000027945 */ /* 0x000fe20003800200 */
[----:B------:R-:W-:Y:S02]  /*4a40*/  IMAD.MOV.U32 R20, RZ, RZ, R6 ;  /* 0x000000ffff147224 */ /* 0x000fe400078e0006 */
[----:B------:R-:W-:Y:S02]  /*4a50*/  IMAD.MOV.U32 R21, RZ, RZ, R7 ;  /* 0x000000ffff157224 */ /* 0x000fe400078e0007 */
[----:B------:R-:W-:-:S02]  /*4a60*/  IMAD.MOV.U32 R29, RZ, RZ, R4 ;  /* 0x000000ffff1d7224 */ /* 0x000fc400078e0004 */
        /* <DEDUP_REMOVED lines=16> */
.L_x_434:
[----:B------:R-:W-:Y:S05]  /*4b70*/  BSYNC.RECONVERGENT B2 ;  /* 0x0000000000027941 */ /* 0x000fea0003800200 */
.L_x_433:
[----:B-----5:R-:W-:Y:S01]  /*4b80*/  DSETP.GEU.AND P0, PT, |R20|, |R16|, PT ;  /* 0x400000101400722a */ /* 0x020fe20003f0e200 */
[----:B------:R-:W-:Y:S01]  /*4b90*/  BSSY.RECONVERGENT B2, `(.L_x_435) ;  /* 0x0000014000027945 */ /* 0x000fe20003800200 */
[----:B------:R-:W-:Y:S02]  /*4ba0*/  IMAD.MOV.U32 R4, RZ, RZ, R16 ;  /* 0x000000ffff047224 */ /* 0x000fe400078e0010 */
[----:B------:R-:W-:Y:S02]  /*4bb0*/  IMAD.MOV.U32 R5, RZ, RZ, R17 ;  /* 0x000000ffff057224 */ /* 0x000fe400078e0011 */
[----:B------:R-:W-:Y:S02]  /*4bc0*/  IMAD.MOV.U32 R2, RZ, RZ, R18 ;  /* 0x000000ffff027224 */ /* 0x000fe400078e0012 */
[----:B------:R-:W-:-:S06]  /*4bd0*/  IMAD.MOV.U32 R3, RZ, RZ, R19 ;  /* 0x000000ffff037224 */ /* 0x000fcc00078e0013 */
        /* <DEDUP_REMOVED lines=15> */
.L_x_436:
[----:B------:R-:W-:Y:S05]  /*4cd0*/  BSYNC.RECONVERGENT B2 ;  /* 0x0000000000027941 */ /* 0x000fea0003800200 */
.L_x_435:
[----:B------:R-:W-:Y:S01]  /*4ce0*/  VIADD R12, R12, 0x400 ;  /* 0x000004000c0c7836 */ /* 0x000fe20000000000 */
[----:B------:R-:W-:Y:S01]  /*4cf0*/  IADD3 R14, P1, PT, R8, 0x4000, RZ ;  /* 0x00004000080e7810 */ /* 0x000fe20007f3e0ff */
[----:B------:R-:W-:-:S03]  /*4d00*/  VIADD R15, R15, 0x400 ;  /* 0x000004000f0f7836 */ /* 0x000fc60000000000 */
[----:B------:R-:W-:Y:S01]  /*4d10*/  ISETP.GE.AND P0, PT, R12, R13, PT ;  /* 0x0000000d0c00720c */ /* 0x000fe20003f06270 */
[----:B------:R-:W-:-:S12]  /*4d20*/  IMAD.X R17, RZ, RZ, R9, P1 ;  /* 0x000000ffff117224 */ /* 0x000fd800008e0609 */
[----:B------:R-:W-:Y:S05]  /*4d30*/  @!P0 BRA `(.L_x_437) ;  /* 0xfffffff8005c8947 */ /* 0x000fea000383ffff */
.L_x_423:
[----:B------:R-:W-:Y:S05]  /*4d40*/  BSYNC.RECONVERGENT B1 ;  /* 0x0000000000017941 */ /* 0x000fea0003800200 */
.L_x_422:
        /* <DEDUP_REMOVED lines=32> */
.L_x_439:
[----:B------:R-:W-:Y:S05]  /*4f50*/  BSYNC.RECONVERGENT B1 ;  /* 0x0000000000017941 */ /* 0x000fea0003800200 */
.L_x_438:
        /* <DEDUP_REMOVED lines=12> */
[----:B---3--:R-:W-:Y:S01]  /*5020*/  IMAD.MOV.U32 R8, RZ, RZ, R14 ;  /* 0x000000ffff087224 */ /* 0x008fe200078e000e */
[----:B------:R-:W-:Y:S01]  /*5030*/  MOV R2, R4 ;  /* 0x0000000400027202 */ /* 0x000fe20000000f00 */
[----:B----4-:R-:W-:Y:S02]  /*5040*/  IMAD.MOV.U32 R9, RZ, RZ, R13 ;  /* 0x000000ffff097224 */ /* 0x010fe400078e000d */
        /* <DEDUP_REMOVED lines=16> */
.L_x_441:
[----:B------:R-:W-:Y:S05]  /*5150*/  BSYNC.RECONVERGENT B1 ;  /* 0x0000000000017941 */ /* 0x000fea0003800200 */
.L_x_440:
[----:B------:R-:W-:Y:S01]  /*5160*/  ISETP.GT.AND P0, PT, R10, 0x1b, PT ;  /* 0x0000001b0a00780c */ /* 0x000fe20003f04270 */
[----:B0-----:R0:W0:Y:S01]  /*5170*/  SHFL.DOWN PT, R6, R2, 0x4, 0x1f ;  /* 0x08801f0002067f89 */ /* 0x00102200000e0000 */
[----:B------:R-:W-:Y:S01]  /*5180*/  BSSY.RECONVERGENT B1, `(.L_x_442) ;  /* 0x000001d000017945 */ /* 0x000fe20003800200 */
[----:B------:R-:W-:Y:S02]  /*5190*/  IMAD.MOV.U32 R11, RZ, RZ, R8 ;  /* 0x000000ffff0b7224 */ /* 0x000fe400078e0008 */
[----:B------:R0:W0:Y:S01]  /*51a0*/  SHFL.DOWN PT, R7, R3, 0x4, 0x1f ;  /* 0x08801f0003077f89 */ /* 0x00002200000e0000 */
[----:B------:R-:W-:Y:S02]  /*51b0*/  IMAD.MOV.U32 R12, RZ, RZ, R9 ;  /* 0x000000ffff0c7224 */ /* 0x000fe400078e0009 */
[----:B-1----:R-:W-:Y:S01]  /*51c0*/  IMAD.MOV.U32 R4, RZ, RZ, R2 ;  /* 0x000000ffff047224 */ /* 0x002fe200078e0002 */
[----:B----4-:R1:W4:Y:S01]  /*51d0*/  SHFL.DOWN PT, R13, R8, 0x4, 0x1f ;  /* 0x08801f00080d7f89 */ /* 0x01032200000e0000 */
[----:B--2---:R-:W-:-:S03]  /*51e0*/  IMAD.MOV.U32 R5, RZ, RZ, R3 ;  /* 0x000000ffff057224 */ /* 0x004fc600078e0003 */
[----:B---3--:R1:W2:Y:S01]  /*51f0*/  SHFL.DOWN PT, R14, R9, 0x4, 0x1f ;  /* 0x08801f00090e7f89 */ /* 0x0082a200000e0000 */
[----:B------:R-:W-:Y:S05]  /*5200*/  @P0 BRA `(.L_x_443) ;  /* 0x0000000000500947 */ /* 0x000fea0003800000 */
[----:B0-----:R-:W-:Y:S01]  /*5210*/  DSETP.GEU.AND P0, PT, |R2|, |R6|, PT ;  /* 0x400000060200722a */ /* 0x001fe20003f0e200 */
[----:B----4-:R-:W-:Y:S02]  /*5220*/  IMAD.MOV.U32 R11, RZ, RZ, R13 ;  /* 0x000000ffff0b7224 */ /* 0x010fe400078e000d */
        /* <DEDUP_REMOVED lines=18> */
.L_x_443:
[----:B------:R-:W-:Y:S05]  /*5350*/  BSYNC.RECONVERGENT B1 ;  /* 0x0000000000017941 */ /* 0x000fea0003800200 */
.L_x_442:
[----:B------:R-:W-:Y:S01]  /*5360*/  ISETP.GT.AND P0, PT, R10, 0x17, PT ;  /* 0x000000170a00780c */ /* 0x000fe20003f04270 */
[----:B0-----:R0:W3:Y:S01]  /*5370*/  SHFL.DOWN PT, R2, R4, 0x8, 0x1f ;  /* 0x09001f0004027f89 */ /* 0x0010e200000e0000 */
[----:B------:R-:W-:Y:S01]  /*5380*/  BSSY.RECONVERGENT B1, `(.L_x_444) ;  /* 0x000001d000017945 */ /* 0x000fe20003800200 */
[----:B-1----:R-:W-:Y:S02]  /*5390*/  IMAD.MOV.U32 R8, RZ, RZ, R11 ;  /* 0x000000ffff087224 */ /* 0x002fe400078e000b */
[----:B------:R0:W1:Y:S01]  /*53a0*/  SHFL.DOWN PT, R3, R5, 0x8, 0x1f ;  /* 0x09001f0005037f89 */ /* 0x00006200000e0000 */
[----:B------:R-:W-:Y:S02]  /*53b0*/  IMAD.MOV.U32 R9, RZ, RZ, R12 ;  /* 0x000000ffff097224 */ /* 0x000fe400078e000c */
[----:B------:R-:W-:Y:S01]  /*53c0*/  IMAD.MOV.U32 R6, RZ, RZ, R4 ;  /* 0x000000ffff067224 */ /* 0x000fe200078e0004 */
[----:B--2---:R0:W2:Y:S01]  /*53d0*/  SHFL.DOWN PT, R14, R11, 0x8, 0x1f ;  /* 0x09001f000b0e7f89 */ /* 0x0040a200000e0000 */
[----:B------:R-:W-:-:S03]  /*53e0*/  IMAD.MOV.U32 R7, RZ, RZ, R5 ;  /* 0x000000ffff077224 */ /* 0x000fc600078e0005 */
[----:B----4-:R0:W4:Y:S01]  /*53f0*/  SHFL.DOWN PT, R13, R12, 0x8, 0x1f ;  /* 0x09001f000c0d7f89 */ /* 0x01012200000e0000 */
[----:B------:R-:W-:Y:S05]  /*5400*/  @P0 BRA `(.L_x_445) ;  /* 0x0000000000500947 */ /* 0x000fea0003800000 */
[----:B-1-3--:R-:W-:Y:S01]  /*5410*/  DSETP.GEU.AND P0, PT, |R4|, |R2|, PT ;  /* 0x400000020400722a */ /* 0x00afe20003f0e200 */
[----:B--2---:R-:W-:Y:S01]  /*5420*/  IMAD.MOV.U32 R8, RZ, RZ, R14 ;  /* 0x000000ffff087224 */ /* 0x004fe200078e000e */
        /* <DEDUP_REMOVED lines=18> */
.L_x_445:
[----:B------:R-:W-:Y:S05]  /*5550*/  BSYNC.RECONVERGENT B1 ;  /* 0x0000000000017941 */ /* 0x000fea0003800200 */
.L_x_444:
[----:B------:R-:W-:Y:S01]  /*5560*/  ISETP.GT.AND P0, PT, R10, 0xf, PT ;  /* 0x0000000f0a00780c */ /* 0x000fe20003f04270 */
[----:B0-----:R0:W0:Y:S01]  /*5570*/  SHFL.DOWN PT, R4, R6, 0x10, 0x1f ;  /* 0x0a001f0006047f89 */ /* 0x00102200000e0000 */
[----:B------:R-:W-:Y:S01]  /*5580*/  BSSY.RECONVERGENT B1, `(.L_x_446) ;  /* 0x000001d000017945 */ /* 0x000fe20003800200 */
[----:B--2---:R-:W-:Y:S02]  /*5590*/  IMAD.MOV.U32 R14, RZ, RZ, R8 ;  /* 0x000000ffff0e7224 */ /* 0x004fe400078e0008 */
[----:B------:R2:W0:Y:S01]  /*55a0*/  SHFL.DOWN PT, R5, R7, 0x10, 0x1f ;  /* 0x0a001f0007057f89 */ /* 0x00042200000e0000 */
[----:B------:R-:W-:Y:S02]  /*55b0*/  IMAD.MOV.U32 R15, RZ, RZ, R9 ;  /* 0x000000ffff0f7224 */ /* 0x000fe400078e0009 */
[----:B---3--:R-:W-:Y:S01]  /*55c0*/  IMAD.MOV.U32 R2, RZ, RZ, R6 ;  /* 0x000000ffff027224 */ /* 0x008fe200078e0006 */
[----:B------:R2:W3:Y:S01]  /*55d0*/  SHFL.DOWN PT, R11, R8, 0x10, 0x1f ;  /* 0x0a001f00080b7f89 */ /* 0x0004e200000e0000 */
[----:B-1----:R-:W-:-:S03]  /*55e0*/  IMAD.MOV.U32 R3, RZ, RZ, R7 ;  /* 0x000000ffff037224 */ /* 0x002fc600078e0007 */
[----:B------:R2:W1:Y:S01]  /*55f0*/  SHFL.DOWN PT, R12, R9, 0x10, 0x1f ;  /* 0x0a001f00090c7f89 */ /* 0x00046200000e0000 */
[----:B------:R-:W-:Y:S05]  /*5600*/  @P0 BRA `(.L_x_447) ;  /* 0x0000000000500947 */ /* 0x000fea0003800000 */
[----:B0-----:R-:W-:Y:S01]  /*5610*/  DSETP.GEU.AND P0, PT, |R6|, |R4|, PT ;  /* 0x400000040600722a */ /* 0x001fe20003f0e200 */
[----:B---3--:R-:W-:Y:S02]  /*5620*/  IMAD.MOV.U32 R14, RZ, RZ, R11 ;  /* 0x000000ffff0e7224 */ /* 0x008fe400078e000b */
[----:B-1----:R-:W-:Y:S02]  /*5630*/  IMAD.MOV.U32 R15, RZ, RZ, R12 ;  /* 0x000000ffff0f7224 */ /* 0x002fe400078e000c */
        /* <DEDUP_REMOVED lines=17> */
.L_x_447:
[----:B------:R-:W-:Y:S05]  /*5750*/  BSYNC.RECONVERGENT B1 ;  /* 0x0000000000017941 */ /* 0x000fea0003800200 */
.L_x_446:
        /* <DEDUP_REMOVED lines=11> */
.L_x_449:
[----:B------:R-:W-:Y:S05]  /*5810*/  BSYNC.RECONVERGENT B1 ;  /* 0x0000000000017941 */ /* 0x000fea0003800200 */
.L_x_448:
        /* <DEDUP_REMOVED lines=8> */
[----:B--2---:R-:W2:Y:S04]  /*58a0*/  LDS.128 R4, [R0+0x20] ;  /* 0x0000200000047984 */ /* 0x004ea80000000c00 */
[----:B-1--4-:R1:W4:Y:S04]  /*58b0*/  LDS.64 R12, [R0+0x80] ;  /* 0x00008000000c7984 */ /* 0x0123280000000a00 */
[----:B---3--:R1:W3:Y:S01]  /*58c0*/  LDS.128 R8, [R0+0x30] ;  /* 0x0000300000087984 */ /* 0x0082e20000000c00 */
[----:B0-----:R-:W-:Y:S01]  /*58d0*/  DSETP.GEU.AND P0, PT, |R2|, |R16|, PT ;  /* 0x400000100200722a */ /* 0x001fe20003f0e200 */
[----:B------:R-:W-:-:S02]  /*58e0*/  IMAD.MOV.U32 R24, RZ, RZ, R16 ;  /* 0x000000ffff187224 */ /* 0x000fc400078e0010 */
[----:B------:R-:W-:Y:S02]  /*58f0*/  IMAD.MOV.U32 R25, RZ, RZ, R17 ;  /* 0x000000ffff197224 */ /* 0x000fe400078e0011 */
[----:B--2---:R-:W-:Y:S02]  /*5900*/  IMAD.MOV.U32 R27, RZ, RZ, R4 ;  /* 0x000000ffff1b7224 */ /* 0x004fe400078e0004 */
[----:B------:R-:W-:-:S07]  /*5910*/  IMAD.MOV.U32 R29, RZ, RZ, R5 ;  /* 0x000000ffff1d7224 */ /* 0x000fce00078e0005 */
[----:B-1-34-:R-:W-:Y:S05]  /*5920*/  @!P0 BRA `(.L_x_451) ;  /* 0x0000000000388947 */ /* 0x01afea0003800000 */
        /* <DEDUP_REMOVED lines=14> */
.L_x_451:
[----:B------:R-:W-:Y:S05]  /*5a10*/  BSYNC.RECONVERGENT B1 ;  /* 0x0000000000017941 */ /* 0x000fea0003800200 */
.L_x_450:
        /* <DEDUP_REMOVED lines=23> */
.L_x_453:
[----:B------:R-:W-:Y:S05]  /*5b90*/  BSYNC.RECONVERGENT B1 ;  /* 0x0000000000017941 */ /* 0x000fea0003800200 */
.L_x_452:
        /* <DEDUP_REMOVED lines=21> */
.L_x_455:
[----:B------:R-:W-:Y:S05]  /*5cf0*/  BSYNC.RECONVERGENT B1 ;  /* 0x0000000000017941 */ /* 0x000fea0003800200 */
.L_x_454:
        /* <DEDUP_REMOVED lines=23> */
.L_x_457:
[----:B------:R-:W-:Y:S05]  /*5e70*/  BSYNC.RECONVERGENT B1 ;  /* 0x0000000000017941 */ /* 0x000fea0003800200 */
.L_x_456:
[----:B------:R-:W-:Y:S01]  /*5e80*/  DSETP.GEU.AND P0, PT, |R14|, |R22|, PT ;  /* 0x400000160e00722a */ /* 0x000fe20003f0e200 */
[----:B------:R-:W-:Y:S01]  /*5e90*/  BSSY.RECONVERGENT B1, `(.L_x_458) ;  /* 0x0000014000017945 */ /* 0x000fe20003800200 */
[----:B------:R-:W-:Y:S01]  /*5ea0*/  MOV R2, R22 ;  /* 0x0000001600027202 */ /* 0x000fe20000000f00 */
[----:B------:R-:W-:Y:S02]  /*5eb0*/  IMAD.MOV.U32 R3, RZ, RZ, R23 ;  /* 0x000000ffff037224 */ /* 0x000fe400078e0017 */
[----:B-1----:R-:W-:Y:S02]  /*5ec0*/  IMAD.MOV.U32 R19, RZ, RZ, R8 ;  /* 0x000000ffff137224 */ /* 0x002fe400078e0008 */
        /* <DEDUP_REMOVED lines=16> */
.L_x_459:
[----:B------:R-:W-:Y:S05]  /*5fd0*/  BSYNC.RECONVERGENT B1 ;  /* 0x0000000000017941 */ /* 0x000fea0003800200 */
.L_x_458:
        /* <DEDUP_REMOVED lines=21> */
.L_x_461:
[----:B------:R-:W-:Y:S05]  /*6130*/  BSYNC.RECONVERGENT B1 ;  /* 0x0000000000017941 */ /* 0x000fea0003800200 */
.L_x_460:
        /* <DEDUP_REMOVED lines=20> */
.L_x_383:
[----:B------:R-:W-:Y:S05]  /*6280*/  BSYNC.RECONVERGENT B0 ;  /* 0x0000000000007941 */ /* 0x000fea0003800200 */
.L_x_350:
[----:B------:R-:W-:Y:S05]  /*6290*/  @P1 EXIT ;  /* 0x000000000000194d */ /* 0x000fea0003800000 */
[----:B01----:R-:W0:Y:S02]  /*62a0*/  LDC.64 R4, c[0x0][0x388] ;  /* 0x0000e200ff047b82 */ /* 0x003e240000000a00 */
[----:B0-----:R-:W-:Y:S04]  /*62b0*/  STG.E.64 desc[UR6][R4.64], R2 ;  /* 0x0000000204007986 */ /* 0x001fe8000c101b06 */
[----:B------:R-:W-:Y:S01]  /*62c0*/  STG.E.64 desc[UR6][R4.64+0x8], R14 ;  /* 0x0000080e04007986 */ /* 0x000fe2000c101b06 */
[----:B------:R-:W-:Y:S05]  /*62d0*/  EXIT ;  /* 0x000000000000794d */ /* 0x000fea0003800000 */
.L_x_462:
        /* <DEDUP_REMOVED lines=10> */
.L_x_791:


//--------------------- .text._ZN6thrust24THRUST_300001_SM_1000_NS8cuda_cub4core6detail13_kernel_agentINS1_8__reduce10DrainAgentIiEEJN3cub18CUB_300001_SM_10009GridQueueIjEEiEEEvDpT0_ --------------------------
	.section	.text._ZN6thrust24THRUST_300001_SM_1000_NS8cuda_cub4core6detail13_kernel_agentINS1_8__reduce10DrainAgentIiEEJN3cub18CUB_300001_SM_10009GridQueueIjEEiEEEvDpT0_,"ax",@progbits
	.align	128
        .global         _ZN6thrust24THRUST_300001_SM_1000_NS8cuda_cub4core6detail13_kernel_agentINS1_8__reduce10DrainAgentIiEEJN3cub18CUB_300001_SM_10009GridQueueIjEEiEEEvDpT0_
        .type           _ZN6thrust24THRUST_300001_SM_1000_NS8cuda_cub4core6detail13_kernel_agentINS1_8__reduce10DrainAgentIiEEJN3cub18CUB_300001_SM_10009GridQueueIjEEiEEEvDpT0_,@function
        .size           _ZN6thrust24THRUST_300001_SM_1000_NS8cuda_cub4core6detail13_kernel_agentINS1_8__reduce10DrainAgentIiEEJN3cub18CUB_300001_SM_10009GridQueueIjEEiEEEvDpT0_,(.L_x_792 - _ZN6thrust24THRUST_300001_SM_1000_NS8cuda_cub4core6detail13_kernel_agentINS1_8__reduce10DrainAgentIiEEJN3cub18CUB_300001_SM_10009GridQueueIjEEiEEEvDpT0_)
        .other          _ZN6thrust24THRUST_300001_SM_1000_NS8cuda_cub4core6detail13_kernel_agentINS1_8__reduce10DrainAgentIiEEJN3cub18CUB_300001_SM_10009GridQueueIjEEiEEEvDpT0_,@"STO_CUDA_ENTRY STV_DEFAULT"
_ZN6thrust24THRUST_300001_SM_1000_NS8cuda_cub4core6detail13_kernel_agentINS1_8__reduce10DrainAgentIiEEJN3cub18CUB_300001_SM_10009GridQueueIjEEiEEEvDpT0_:
.text._ZN6thrust24THRUST_300001_SM_1000_NS8cuda_cub4core6detail13_kernel_agentINS1_8__reduce10DrainAgentIiEEJN3cub18CUB_300001_SM_10009GridQueueIjEEiEEEvDpT0_:
[----:B------:R-:W-:Y:S08]  /*0000*/  LDC R1, c[0x0][0x37c] ;  /* 0x0000df00ff017b82 */ /* 0x000ff00000000800 */
[----:B------:R-:W0:Y:S01]  /*0010*/  LDC.64 R2, c[0x0][0x380] ;  /* 0x0000e000ff027b82 */ /* 0x000e220000000a00 */
[----:B------:R-:W0:Y:S07]  /*0020*/  LDCU.64 UR4, c[0x0][0x358] ;  /* 0x00006b00ff0477ac */ /* 0x000e2e0008000a00 */
[----:B------:R-:W1:Y:S01]  /*0030*/  LDC R5, c[0x0][0x388] ;  /* 0x0000e200ff057b82 */ /* 0x000e620000000800 */
[----:B0-----:R-:W-:Y:S04]  /*0040*/  STG.E desc[UR4][R2.64+0x4], RZ ;  /* 0x000004ff02007986 */ /* 0x001fe8000c101904 */
[----:B-1----:R-:W-:Y:S01]  /*0050*/  STG.E desc[UR4][R2.64], R5 ;  /* 0x0000000502007986 */ /* 0x002fe2000c101904 */
[----:B------:R-:W-:Y:S05]  /*0060*/  EXIT ;  /* 0x000000000000794d */ /* 0x000fea0003800000 */
.L_x_463:
        /* <DEDUP_REMOVED lines=9> */
.L_x_792:


//--------------------- .text._ZN6thrust24THRUST_300001_SM_1000_NS8cuda_cub4core6detail13_kernel_agentINS1_8__reduce11ReduceAgentINS0_12zip_iteratorIN4cuda3std3__45tupleIJNS0_10device_ptrIdEENS0_17counting_iteratorIlNS0_11use_defaultESF_SF_EEEEEEEPNSB_IJdlEEESJ_iNS1_9__extrema9arg_max_fIdl13compare_valueEEEEJSI_SK_iN3cub18CUB_300001_SM_100013GridEvenShareIiEENSR_9GridQueueIjEESO_EEEvDpT0_ --------------------------
	.section	.text._ZN6thrust24THRUST_300001_SM_1000_NS8cuda_cub4core6detail13_kernel_agentINS1_8__reduce11ReduceAgentINS0_12zip_iteratorIN4cuda3std3__45tupleIJNS0_10device_ptrIdEENS0_17counting_iteratorIlNS0_11use_defaultESF_SF_EEEEEEEPNSB_IJdlEEESJ_iNS1_9__extrema9arg_max_fIdl13compare_valueEEEEJSI_SK_iN3cub18CUB_300001_SM_100013GridEvenShareIiEENSR_9GridQueueIjEESO_EEEvDpT0_,"ax",@progbits
	.align	128
        .global         _ZN6thrust24THRUST_300001_SM_1000_NS8cuda_cub4core6detail13_kernel_agentINS1_8__reduce11ReduceAgentINS0_12zip_iteratorIN4cuda3std3__45tupleIJNS0_10device_ptrIdEENS0_17counting_iteratorIlNS0_11use_defaultESF_SF_EEEEEEEPNSB_IJdlEEESJ_iNS1_9__extrema9arg_max_fIdl13compare_valueEEEEJSI_SK_iN3cub18CUB_300001_SM_100013GridEvenShareIiEENSR_9GridQueueIjEESO_EEEvDpT0_
        .type           _ZN6thrust24THRUST_300001_SM_1000_NS8cuda_cub4core6detail13_kernel_agentINS1_8__reduce11ReduceAgentINS0_12zip_iteratorIN4cuda3std3__45tupleIJNS0_10device_ptrIdEENS0_17counting_iteratorIlNS0_11use_defaultESF_SF_EEEEEEEPNSB_IJdlEEESJ_iNS1_9__extrema9arg_max_fIdl13compare_valueEEEEJSI_SK_iN3cub18CUB_300001_SM_100013GridEvenShareIiEENSR_9GridQueueIjEESO_EEEvDpT0_,@function
        .size           _ZN6thrust24THRUST_300001_SM_1000_NS8cuda_cub4core6detail13_kernel_agentINS1_8__reduce11ReduceAgentINS0_12zip_iteratorIN4cuda3std3__45tupleIJNS0_10device_ptrIdEENS0_17counting_iteratorIlNS0_11use_defaultESF_SF_EEEEEEEPNSB_IJdlEEESJ_iNS1_9__extrema9arg_max_fIdl13compare_valueEEEEJSI_SK_iN3cub18CUB_300001_SM_100013GridEvenShareIiEENSR_9GridQueueIjEESO_EEEvDpT0_,(.L_x_793 - _ZN6thrust24THRUST_300001_SM_1000_NS8cuda_cub4core6detail13_kernel_agentINS1_8__reduce11ReduceAgentINS0_12zip_iteratorIN4cuda3std3__45tupleIJNS0_10device_ptrIdEENS0_17counting_iteratorIlNS0_11use_defaultESF_SF_EEEEEEEPNSB_IJdlEEESJ_iNS1_9__extrema9arg_max_fIdl13compare_valueEEEEJSI_SK_iN3cub18CUB_300001_SM_100013GridEvenShareIiEENSR_9GridQueueIjEESO_EEEvDpT0_)
        .other          _ZN6thrust24THRUST_300001_SM_1000_NS8cuda_cub4core6detail13_kernel_agentINS1_8__reduce11ReduceAgentINS0_12zip_iteratorIN4cuda3std3__45tupleIJNS0_10device_ptrIdEENS0_17counting_iteratorIlNS0_11use_defaultESF_SF_EEEEEEEPNSB_IJdlEEESJ_iNS1_9__extrema9arg_max_fIdl13compare_valueEEEEJSI_SK_iN3cub18CUB_300001_SM_100013GridEvenShareIiEENSR_9GridQueueIjEESO_EEEvDpT0_,@"STO_CUDA_ENTRY STV_DEFAULT"
_ZN6thrust24THRUST_300001_SM_1000_NS8cuda_cub4core6detail13_kernel_agentINS1_8__reduce11ReduceAgentINS0_12zip_iteratorIN4cuda3std3__45tupleIJNS0_10device_ptrIdEENS0_17counting_iteratorIlNS0_11use_defaultESF_SF_EEEEEEEPNSB_IJdlEEESJ_iNS1_9__extrema9arg_max_fIdl13compare_valueEEEEJSI_SK_iN3cub18CUB_300001_SM_100013GridEvenShareIiEENSR_9GridQueueIjEESO_EEEvDpT0_:
.text._ZN6thrust24THRUST_300001_SM_1000_NS8cuda_cub4core6detail13_kernel_agentINS1_8__reduce11ReduceAgentINS0_12zip_iteratorIN4cuda3std3__45tupleIJNS0_10device_ptrIdEENS0_17counting_iteratorIlNS0_11use_defaultESF_SF_EEEEEEEPNSB_IJdlEEESJ_iNS1_9__extrema9arg_max_fIdl13compare_valueEEEEJSI_SK_iN3cub18CUB_300001_SM_100013GridEvenShareIiEENSR_9GridQueueIjEESO_EEEvDpT0_:
[----:B------:R-:W-:Y:S01]  /*0000*/  LDC R1, c[0x0][0x37c] ;  /* 0x0000df00ff017b82 */ /* 0x000fe20000000800 */
[----:B------:R-:W0:Y:S01]  /*0010*/  S2R R0, SR_CTAID.X ;  /* 0x0000000000007919 */ /* 0x000e220000002500 */
[----:B------:R-:W1:Y:S01]  /*0020*/  LDCU UR4, c[0x0][0x398] ;  /* 0x00007300ff0477ac */ /* 0x000e620008000800 */
[----:B------:R-:W-:Y:S01]  /*0030*/  BSSY.RECONVERGENT B0, `(.L_x_464) ;  /* 0x000066d000007945 */ /* 0x000fe20003800200 */
[----:B------:R-:W2:Y:S01]  /*0040*/  LDCU UR6, c[0x0][0x370] ;  /* 0x00006e00ff0677ac */ /* 0x000ea20008000800 */
[----:B------:R-:W3:Y:S01]  /*0050*/  LDCU.64 UR10, c[0x0][0x358] ;  /* 0x00006b00ff0a77ac */ /* 0x000ee20008000a00 */
[----:B-1----:R-:W-:Y:S01]  /*0060*/  IMAD.U32 R7, RZ, RZ, UR4 ;  /* 0x00000004ff077e24 */ /* 0x002fe2000f8e00ff */
[----:B--2---:R-:W-:Y:S01]  /*0070*/  UIMAD UR6, UR6, 0x500, URZ ;  /* 0x00000500060678a4 */ /* 0x004fe2000f8e02ff */
[----:B0-----:R-:W-:-:S04]  /*0080*/  IMAD R10, R0, 0x500, RZ ;  /* 0x00000500000a7824 */ /* 0x001fc800078e02ff */
[----:B------:R-:W-:-:S05]  /*0090*/  VIADD R2, R10, 0x500 ;  /* 0x000005000a027836 */ /* 0x000fca0000000000 */
[----:B------:R-:W-:-:S13]  /*00a0*/  ISETP.GT.AND P0, PT, R2, R7, PT ;  /* 0x000000070200720c */ /* 0x000fda0003f04270 */
[----:B---3--:R-:W-:Y:S05]  /*00b0*/  @!P0 BRA `(.L_x_465) ;  /* 0x0000003800d08947 */ /* 0x008fea0003800000 */
[----:B------:R-:W0:Y:S01]  /*00c0*/  S2R R5, SR_TID.X ;  /* 0x0000000000057919 */ /* 0x000e220000002100 */
[----:B------:R-:W-:Y:S01]  /*00d0*/  IMAD.IADD R4, R7, 0x1, -R10 ;  /* 0x0000000107047824 */ /* 0x000fe200078e0a0a */
[----:B------:R-:W1:Y:S01]  /*00e0*/  LDCU.64 UR6, c[0x0][0x388] ;  /* 0x00007100ff0677ac */ /* 0x000e620008000a00 */
[----:B------:R-:W-:Y:S01]  /*00f0*/  BSSY.RECONVERGENT B1, `(.L_x_466) ;  /* 0x0000010000017945 */ /* 0x000fe20003800200 */
[----:B------:R-:W-:Y:S01]  /*0100*/  IMAD.MOV.U32 R8, RZ, RZ, RZ ;  /* 0x000000ffff087224 */ /* 0x000fe200078e00ff */
[----:B------:R-:W-:Y:S01]  /*0110*/  CS2R R2, SRZ ;  /* 0x0000000000027805 */ /* 0x000fe2000001ff00 */
[----:B------:R-:W2:Y:S01]  /*0120*/  LDCU.64 UR8, c[0x0][0x388] ;  /* 0x00007100ff0877ac */ /* 0x000ea20008000a00 */
[----:B------:R-:W-:Y:S01]  /*0130*/  IMAD.MOV.U32 R6, RZ, RZ, RZ ;  /* 0x000000ffff067224 */ /* 0x000fe200078e00ff */
[----:B0-----:R-:W-:Y:S01]  /*0140*/  ISETP.GE.AND P0, PT, R5, R4, PT ;  /* 0x000000040500720c */ /* 0x001fe20003f06270 */
[----:B------:R-:W-:-:S12]  /*0150*/  IMAD.MOV.U32 R9, RZ, RZ, R5 ;  /* 0x000000ffff097224 */ /* 0x000fd800078e0005 */
[----:B-12---:R-:W-:Y:S05]  /*0160*/  @P0 BRA `(.L_x_467) ;  /* 0x0000000000200947 */ /* 0x006fea0003800000 */
[----:B------:R-:W0:Y:S01]  /*0170*/  LDC.64 R2, c[0x0][0x380] ;  /* 0x0000e000ff027b82 */ /* 0x000e220000000a00 */
[----:B------:R-:W-:Y:S01]  /*0180*/  IMAD.IADD R11, R10, 0x1, R5 ;  /* 0x000000010a0b7824 */ /* 0x000fe200078e0205 */
[----:B------:R-:W1:Y:S03]  /*0190*/  LDCU.64 UR4, c[0x0][0x388] ;  /* 0x00007100ff0477ac */ /* 0x000e660008000a00 */
[----:B0-----:R-:W-:-:S06]  /*01a0*/  IMAD.WIDE R2, R11, 0x8, R2 ;  /* 0x000000080b027825 */ /* 0x001fcc00078e0202 */
[----:B------:R-:W5:Y:S01]  /*01b0*/  LDG.E.64 R2, desc[UR10][R2.64] ;  /* 0x0000000a02027981 */ /* 0x000f62000c1e1b00 */
[----:B-1----:R-:W-:Y:S01]  /*01c0*/  IADD3 R8, P0, PT, R11, UR4, RZ ;  /* 0x000000040b087c10 */ /* 0x002fe2000ff1e0ff */
[----:B------:R-:W-:-:S03]  /*01d0*/  VIADD R9, R5, 0x100 ;  /* 0x0000010005097836 */ /* 0x000fc60000000000 */
[----:B------:R-:W-:-:S09]  /*01e0*/  LEA.HI.X.SX32 R6, R11, UR5, 0x1, P0 ;  /* 0x000000050b067c11 */ /* 0x000fd200080f0eff */
.L_x_467:
[----:B------:R-:W-:Y:S05]  /*01f0*/  BSYNC.RECONVERGENT B1 ;  /* 0x0000000000017941 */ /* 0x000fea0003800200 */
.L_x_466:
        /* <DEDUP_REMOVED lines=9> */
[----:B------:R-:W0:Y:S01]  /*0290*/  LDC.64 R12, c[0x0][0x380] ;  /* 0x0000e000ff0c7b82 */ /* 0x000e220000000a00 */
[----:B------:R-:W-:Y:S01]  /*02a0*/  LEA.HI R7, R18, 0x1, RZ, 0x18 ;  /* 0x0000000112077811 */ /* 0x000fe200078fc0ff */
[----:B------:R-:W-:-:S03]  /*02b0*/  IMAD.IADD R11, R10, 0x1, R9 ;  /* 0x000000010a0b7824 */ /* 0x000fc600078e0209 */
[----:B------:R-:W-:-:S05]  /*02c0*/  LOP3.LUT R7, R7, 0x3, RZ, 0xc0, !PT ;  /* 0x0000000307077812 */ /* 0x000fca00078ec0ff */
[----:B------:R-:W-:-:S07]  /*02d0*/  IMAD.MOV R7, RZ, RZ, -R7 ;  /* 0x000000ffff077224 */ /* 0x000fce00078e0a07 */
.L_x_474:
[----:B0-----:R-:W-:-:S06]  /*02e0*/  IMAD.WIDE R14, R11, 0x8, R12 ;  /* 0x000000080b0e7825 */ /* 0x001fcc00078e020c */
[----:B------:R-:W2:Y:S01]  /*02f0*/  LDG.E.64 R14, desc[UR10][R14.64] ;  /* 0x0000000a0e0e7981 */ /* 0x000ea2000c1e1b00 */
[----:B------:R-:W-:Y:S01]  /*0300*/  IADD3 R22, P1, PT, R11, UR6, RZ ;  /* 0x000000060b167c10 */ /* 0x000fe2000ff3e0ff */
[----:B------:R-:W-:Y:S01]  /*0310*/  VIADD R7, R7, 0x1 ;  /* 0x0000000107077836 */ /* 0x000fe20000000000 */
[----:B------:R-:W-:Y:S01]  /*0320*/  BSSY.RECONVERGENT B3, `(.L_x_472) ;  /* 0x000001b000037945 */ /* 0x000fe20003800200 */
[----:B------:R-:W-:Y:S01]  /*0330*/  IMAD.MOV.U32 R19, RZ, RZ, R8 ;  /* 0x000000ffff137224 */ /* 0x000fe200078e0008 */
[----:B------:R-:W-:Y:S01]  /*0340*/  LEA.HI.X.SX32 R21, R11, UR7, 0x1, P1 ;  /* 0x000000070b157c11 */ /* 0x000fe200088f0eff */
[----:B------:R-:W-:Y:S01]  /*0350*/  IMAD.MOV.U32 R20, RZ, RZ, R6 ;  /* 0x000000ffff147224 */ /* 0x000fe200078e0006 */
[----:B------:R-:W-:Y:S01]  /*0360*/  ISETP.NE.AND P2, PT, R7, RZ, PT ;  /* 0x000000ff0700720c */ /* 0x000fe20003f45270 */
[----:B-----5:R-:W-:Y:S02]  /*0370*/  IMAD.MOV.U32 R16, RZ, RZ, R2 ;  /* 0x000000ffff107224 */ /* 0x020fe400078e0002 */
[----:B------:R-:W-:-:S02]  /*0380*/  IMAD.MOV.U32 R17, RZ, RZ, R3 ;  /* 0x000000ffff117224 */ /* 0x000fc400078e0003 */
[----:B------:R-:W-:Y:S02]  /*0390*/  IMAD.MOV.U32 R8, RZ, RZ, R22 ;  /* 0x000000ffff087224 */ /* 0x000fe400078e0016 */
        /* <DEDUP_REMOVED lines=19> */
.L_x_473:
[----:B------:R-:W-:Y:S05]  /*04d0*/  BSYNC.RECONVERGENT B3 ;  /* 0x0000000000037941 */ /* 0x000fea0003800200 */
.L_x_472:
[----:B------:R-:W-:Y:S02]  /*04e0*/  VIADD R9, R9, 0x100 ;  /* 0x0000010009097836 */ /* 0x000fe40000000000 */
[----:B------:R-:W-:Y:S01]  /*04f0*/  VIADD R11, R11, 0x100 ;  /* 0x000001000b0b7836 */ /* 0x000fe20000000000 */
[----:B------:R-:W-:Y:S06]  /*0500*/  @P2 BRA `(.L_x_474) ;  /* 0xfffffffc00742947 */ /* 0x000fec000383ffff */
.L_x_471:
[----:B------:R-:W-:Y:S05]  /*0510*/  BSYNC.RECONVERGENT B2 ;  /* 0x0000000000027941 */ /* 0x000fea0003800200 */
.L_x_470:
[----:B------:R-:W-:-:S13]  /*0520*/  ISETP.GE.U32.AND P0, PT, R18, 0x300, PT ;  /* 0x000003001200780c */ /* 0x000fda0003f06070 */
[----:B------:R-:W-:Y:S05]  /*0530*/  @!P0 BRA `(.L_x_469) ;  /* 0x0000000400cc8947 */ /* 0x000fea0003800000 */
[----:B------:R-:W0:Y:S01]  /*0540*/  LDC.64 R12, c[0x0][0x380] ;  /* 0x0000e000ff0c7b82 */ /* 0x000e220000000a00 */
[----:B------:R-:W-:-:S04]  /*0550*/  IMAD.IADD R7, R10, 0x1, R9 ;  /* 0x000000010a077824 */ /* 0x000fc800078e0209 */
[C---:B------:R-:W-:Y:S02]  /*0560*/  VIADD R27, R7.reuse, 0x100 ;  /* 0x00000100071b7836 */ /* 0x040fe40000000000 */
[C---:B------:R-:W-:Y:S02]  /*0570*/  VIADD R26, R7.reuse, 0x200 ;  /* 0x00000200071a7836 */ /* 0x040fe40000000000 */
[----:B------:R-:W-:Y:S01]  /*0580*/  VIADD R25, R7, 0x300 ;  /* 0x0000030007197836 */ /* 0x000fe20000000000 */
[----:B0-----:R-:W-:-:S05]  /*0590*/  IADD3 R10, P0, PT, R12, 0x1000, RZ ;  /* 0x000010000c0a7810 */ /* 0x001fca0007f1e0ff */
[----:B------:R-:W-:-:S08]  /*05a0*/  IMAD.X R11, RZ, RZ, R13, P0 ;  /* 0x000000ffff0b7224 */ /* 0x000fd000000e060d */
.L_x_483:
[----:B------:R-:W-:-:S05]  /*05b0*/  IMAD.WIDE R22, R7, 0x8, R10 ;  /* 0x0000000807167825 */ /* 0x000fca00078e020a */
[----:B------:R-:W2:Y:S04]  /*05c0*/  LDG.E.64 R20, desc[UR10][R22.64+-0x1000] ;  /* 0xfff0000a16147981 */ /* 0x000ea8000c1e1b00 */
[----:B-----5:R0:W5:Y:S04]  /*05d0*/  LDG.E.64 R16, desc[UR10][R22.64+-0x800] ;  /* 0xfff8000a16107981 */ /* 0x020168000c1e1b00 */
[----:B------:R0:W5:Y:S04]  /*05e0*/  LDG.E.64 R14, desc[UR10][R22.64] ;  /* 0x0000000a160e7981 */ /* 0x000168000c1e1b00 */
[----:B------:R0:W5:Y:S01]  /*05f0*/  LDG.E.64 R12, desc[UR10][R22.64+0x800] ;  /* 0x0008000a160c7981 */ /* 0x000162000c1e1b00 */
[C---:B------:R-:W-:Y:S01]  /*0600*/  IADD3 R29, P1, PT, R7.reuse, UR8, RZ ;  /* 0x00000008071d7c10 */ /* 0x040fe2000ff3e0ff */
[----:B------:R-:W-:Y:S03]  /*0610*/  BSSY.RECONVERGENT B2, `(.L_x_475) ;  /* 0x0000016000027945 */ /* 0x000fe60003800200 */
[----:B------:R-:W-:Y:S01]  /*0620*/  LEA.HI.X.SX32 R31, R7, UR9, 0x1, P1 ;  /* 0x00000009071f7c11 */ /* 0x000fe200088f0eff */
[----:B------:R-:W-:-:S03]  /*0630*/  IMAD.MOV.U32 R24, RZ, RZ, R29 ;  /* 0x000000ffff187224 */ /* 0x000fc600078e001d */
[----:B------:R-:W-:Y:S01]  /*0640*/  MOV R28, R31 ;  /* 0x0000001f001c7202 */ /* 0x000fe20000000f00 */
        /* <DEDUP_REMOVED lines=18> */
.L_x_476:
[----:B------:R-:W-:Y:S05]  /*0770*/  BSYNC.RECONVERGENT B2 ;  /* 0x0000000000027941 */ /* 0x000fea0003800200 */
.L_x_475:
[----:B-----5:R-:W-:Y:S01]  /*0780*/  DSETP.GEU.AND P0, PT, |R18|, |R16|, PT ;  /* 0x400000101200722a */ /* 0x020fe20003f0e200 */
[C---:B------:R-:W-:Y:S01]  /*0790*/  IADD3 R21, P1, PT, R27.reuse, UR8, RZ ;  /* 0x000000081b157c10 */ /* 0x040fe2000ff3e0ff */
[----:B------:R-:W-:Y:S01]  /*07a0*/  BSSY.RECONVERGENT B2, `(.L_x_477) ;  /* 0x0000015000027945 */ /* 0x000fe20003800200 */
[----:B------:R-:W-:Y:S02]  /*07b0*/  IMAD.MOV.U32 R2, RZ, RZ, R16 ;  /* 0x000000ffff027224 */ /* 0x000fe400078e0010 */
[----:B------:R-:W-:Y:S01]  /*07c0*/  LEA.HI.X.SX32 R23, R27, UR9, 0x1, P1 ;  /* 0x000000091b177c11 */ /* 0x000fe200088f0eff */
[----:B------:R-:W-:Y:S02]  /*07d0*/  IMAD.MOV.U32 R6, RZ, RZ, R21 ;  /* 0x000000ffff067224 */ /* 0x000fe400078e0015 */
[----:B------:R-:W-:Y:S02]  /*07e0*/  IMAD.MOV.U32 R3, RZ, RZ, R17 ;  /* 0x000000ffff037224 */ /* 0x000fe400078e0011 */
[----:B------:R-:W-:-:S04]  /*07f0*/  IMAD.MOV.U32 R8, RZ, RZ, R23 ;  /* 0x000000ffff087224 */ /* 0x000fc800078e0017 */
        /* <DEDUP_REMOVED lines=15> */
.L_x_478:
[----:B------:R-:W-:Y:S05]  /*08f0*/  BSYNC.RECONVERGENT B2 ;  /* 0x0000000000027941 */ /* 0x000fea0003800200 */
.L_x_477:
[----:B------:R-:W-:Y:S01]  /*0900*/  DSETP.GEU.AND P0, PT, |R2|, |R14|, PT ;  /* 0x4000000e0200722a */ /* 0x000fe20003f0e200 */
[C---:B------:R-:W-:Y:S01]  /*0910*/  IADD3 R21, P1, PT, R26.reuse, UR8, RZ ;  /* 0x000000081a157c10 */ /* 0x040fe2000ff3e0ff */
[----:B------:R-:W-:Y:S01]  /*0920*/  BSSY.RECONVERGENT B2, `(.L_x_479) ;  /* 0x0000016000027945 */ /* 0x000fe20003800200 */
[----:B------:R-:W-:Y:S01]  /*0930*/  IADD3 R29, P2, PT, R25, UR8, RZ ;  /* 0x00000008191d7c10 */ /* 0x000fe2000ff5e0ff */
[----:B------:R-:W-:Y:S01]  /*0940*/  IMAD.MOV.U32 R16, RZ, RZ, R14 ;  /* 0x000000ffff107224 */ /* 0x000fe200078e000e */
        /* <DEDUP_REMOVED lines=19> */
.L_x_480:
[----:B------:R-:W-:Y:S05]  /*0a80*/  BSYNC.RECONVERGENT B2 ;  /* 0x0000000000027941 */ /* 0x000fea0003800200 */
.L_x_479:
[----:B------:R-:W-:Y:S01]  /*0a90*/  DSETP.GEU.AND P0, PT, |R16|, |R12|, PT ;  /* 0x4000000c1000722a */ /* 0x000fe20003f0e200 */
[----:B------:R-:W-:Y:S01]  /*0aa0*/  LEA.HI.X.SX32 R14, R25, UR9, 0x1, P2 ;  /* 0x00000009190e7c11 */ /* 0x000fe200090f0eff */
[----:B------:R-:W-:Y:S01]  /*0ab0*/  BSSY.RECONVERGENT B2, `(.L_x_481) ;  /* 0x0000014000027945 */ /* 0x000fe20003800200 */
[----:B------:R-:W-:Y:S02]  /*0ac0*/  IMAD.MOV.U32 R8, RZ, RZ, R29 ;  /* 0x000000ffff087224 */ /* 0x000fe400078e001d */
[----:B------:R-:W-:Y:S02]  /*0ad0*/  IMAD.MOV.U32 R2, RZ, RZ, R12 ;  /* 0x000000ffff027224 */ /* 0x000fe400078e000c */
[----:B------:R-:W-:Y:S02]  /*0ae0*/  IMAD.MOV.U32 R6, RZ, RZ, R14 ;  /* 0x000000ffff067224 */ /* 0x000fe400078e000e */
[----:B------:R-:W-:-:S05]  /*0af0*/  IMAD.MOV.U32 R3, RZ, RZ, R13 ;  /* 0x000000ffff037224 */ /* 0x000fca00078e000d */
        /* <DEDUP_REMOVED lines=15> */
.L_x_482:
[----:B------:R-:W-:Y:S05]  /*0bf0*/  BSYNC.RECONVERGENT B2 ;  /* 0x0000000000027941 */ /* 0x000fea0003800200 */
.L_x_481:
[----:B------:R-:W-:Y:S02]  /*0c00*/  VIADD R9, R9, 0x400 ;  /* 0x0000040009097836 */ /* 0x000fe40000000000 */
[----:B------:R-:W-:Y:S02]  /*0c10*/  VIADD R27, R27, 0x400 ;  /* 0x000004001b1b7836 */ /* 0x000fe40000000000 */
[----:B------:R-:W-:Y:S01]  /*0c20*/  VIADD R26, R26, 0x400 ;  /* 0x000004001a1a7836 */ /* 0x000fe20000000000 */
[----:B------:R-:W-:Y:S01]  /*0c30*/  ISETP.GE.AND P0, PT, R9, R4, PT ;  /* 0x000000040900720c */ /* 0x000fe20003f06270 */
[----:B------:R-:W-:Y:S02]  /*0c40*/  VIADD R25, R25, 0x400 ;  /* 0x0000040019197836 */ /* 0x000fe40000000000 */
[----:B------:R-:W-:-:S10]  /*0c50*/  VIADD R7, R7, 0x400 ;  /* 0x0000040007077836 */ /* 0x000fd40000000000 */
[----:B------:R-:W-:Y:S05]  /*0c60*/  @!P0 BRA `(.L_x_483) ;  /* 0xfffffff800508947 */ /* 0x000fea000383ffff */
.L_x_469:
[----:B------:R-:W-:Y:S05]  /*0c70*/  BSYNC.RECONVERGENT B1 ;  /* 0x0000000000017941 */ /* 0x000fea0003800200 */
.L_x_468:
        /* <DEDUP_REMOVED lines=34> */
.L_x_486:
[----:B------:R-:W-:Y:S05]  /*0ea0*/  BSYNC.RECONVERGENT B1 ;  /* 0x0000000000017941 */ /* 0x000fea0003800200 */
.L_x_485:
        /* <DEDUP_REMOVED lines=31> */
.L_x_488:
[----:B------:R-:W-:Y:S05]  /*10a0*/  BSYNC.RECONVERGENT B1 ;  /* 0x0000000000017941 */ /* 0x000fea0003800200 */
.L_x_487:
[----:B------:R-:W-:Y:S01]  /*10b0*/  ISETP.GT.AND P0, PT, R15, 0x1b, PT ;  /* 0x0000001b0f00780c */ /* 0x000fe20003f04270 */
[----:B---3--:R3:W3:Y:S01]  /*10c0*/  SHFL.DOWN PT, R8, R2, 0x4, 0x1f ;  /* 0x08801f0002087f89 */ /* 0x0086e200000e0000 */
[----:B------:R-:W-:Y:S01]  /*10d0*/  BSSY.RECONVERGENT B1, `(.L_x_489) ;  /* 0x000001d000017945 */ /* 0x000fe20003800200 */
[----:B0-----:R-:W-:Y:S01]  /*10e0*/  MOV R11, R4 ;  /* 0x00000004000b7202 */ /* 0x001fe20000000f00 */
[----:B------:R-:W-:Y:S01]  /*10f0*/  IMAD.MOV.U32 R12, RZ, RZ, R13 ;  /* 0x000000ffff0c7224 */ /* 0x000fe200078e000d */
[----:B------:R0:W0:Y:S01]  /*1100*/  SHFL.DOWN PT, R9, R3, 0x4, 0x1f ;  /* 0x08801f0003097f89 */ /* 0x00002200000e0000 */
[----:B-1----:R-:W-:Y:S02]  /*1110*/  IMAD.MOV.U32 R6, RZ, RZ, R2 ;  /* 0x000000ffff067224 */ /* 0x002fe400078e0002 */
[----:B--2---:R-:W-:Y:S01]  /*1120*/  IMAD.MOV.U32 R7, RZ, RZ, R3 ;  /* 0x000000ffff077224 */ /* 0x004fe200078e0003 */
[----:B----4-:R1:W2:Y:S04]  /*1130*/  SHFL.DOWN PT, R17, R4, 0x4, 0x1f ;  /* 0x08801f0004117f89 */ /* 0x0102a800000e0000 */
[----:B------:R1:W4:Y:S01]  /*1140*/  SHFL.DOWN PT, R10, R13, 0x4, 0x1f ;  /* 0x08801f000d0a7f89 */ /* 0x00032200000e0000 */
        /* <DEDUP_REMOVED lines=21> */
.L_x_490:
[----:B------:R-:W-:Y:S05]  /*12a0*/  BSYNC.RECONVERGENT B1 ;  /* 0x0000000000017941 */ /* 0x000fea0003800200 */
.L_x_489:
[----:B------:R-:W-:Y:S01]  /*12b0*/  ISETP.GT.AND P0, PT, R15, 0x17, PT ;  /* 0x000000170f00780c */ /* 0x000fe20003f04270 */
[----:B---3--:R3:W2:Y:S01]  /*12c0*/  SHFL.DOWN PT, R8, R6, 0x8, 0x1f ;  /* 0x09001f0006087f89 */ /* 0x0086a200000e0000 */
[----:B------:R-:W-:Y:S01]  /*12d0*/  BSSY.RECONVERGENT B1, `(.L_x_491) ;  /* 0x000001d000017945 */ /* 0x000fe20003800200 */
[----:B-1----:R-:W-:Y:S02]  /*12e0*/  IMAD.MOV.U32 R4, RZ, RZ, R11 ;  /* 0x000000ffff047224 */ /* 0x002fe400078e000b */
[----:B0-----:R3:W0:Y:S01]  /*12f0*/  SHFL.DOWN PT, R9, R7, 0x8, 0x1f ;  /* 0x09001f0007097f89 */ /* 0x00162200000e0000 */
[----:B----4-:R-:W-:Y:S02]  /*1300*/  IMAD.MOV.U32 R10, RZ, RZ, R12 ;  /* 0x000000ffff0a7224 */ /* 0x010fe400078e000c */
[----:B------:R-:W-:Y:S01]  /*1310*/  IMAD.MOV.U32 R2, RZ, RZ, R6 ;  /* 0x000000ffff027224 */ /* 0x000fe200078e0006 */
[----:B------:R3:W1:Y:S01]  /*1320*/  SHFL.DOWN PT, R14, R11, 0x8, 0x1f ;  /* 0x09001f000b0e7f89 */ /* 0x00066200000e0000 */
[----:B------:R-:W-:-:S03]  /*1330*/  IMAD.MOV.U32 R3, RZ, RZ, R7 ;  /* 0x000000ffff037224 */ /* 0x000fc600078e0007 */
[----:B------:R3:W4:Y:S01]  /*1340*/  SHFL.DOWN PT, R13, R12, 0x8, 0x1f ;  /* 0x09001f000c0d7f89 */ /* 0x00072200000e0000 */
[----:B------:R-:W-:Y:S05]  /*1350*/  @P0 BRA `(.L_x_492) ;  /* 0x0000000000500947 */ /* 0x000fea0003800000 */
[----:B0-2---:R-:W-:Y:S01]  /*1360*/  DSETP.GEU.AND P0, PT, |R6|, |R8|, PT ;  /* 0x400000080600722a */ /* 0x005fe20003f0e200 */
[----:B-1----:R-:W-:Y:S02]  /*1370*/  IMAD.MOV.U32 R4, RZ, RZ, R14 ;  /* 0x000000ffff047224 */ /* 0x002fe400078e000e */
        /* <DEDUP_REMOVED lines=18> */
.L_x_492:
[----:B------:R-:W-:Y:S05]  /*14a0*/  BSYNC.RECONVERGENT B1 ;  /* 0x0000000000017941 */ /* 0x000fea0003800200 */
.L_x_491:
[----:B------:R-:W-:Y:S01]  /*14b0*/  ISETP.GT.AND P0, PT, R15, 0xf, PT ;  /* 0x0000000f0f00780c */ /* 0x000fe20003f04270 */
[----:B---3--:R3:W1:Y:S01]  /*14c0*/  SHFL.DOWN PT, R6, R2, 0x10, 0x1f ;  /* 0x0a001f0002067f89 */ /* 0x00866200000e0000 */
[----:B------:R-:W-:Y:S01]  /*14d0*/  BSSY.RECONVERGENT B1, `(.L_x_493) ;  /* 0x000001d000017945 */ /* 0x000fe20003800200 */
[----:B--2---:R-:W-:Y:S02]  /*14e0*/  IMAD.MOV.U32 R17, RZ, RZ, R4 ;  /* 0x000000ffff117224 */ /* 0x004fe400078e0004 */
[----:B------:R3:W2:Y:S01]  /*14f0*/  SHFL.DOWN PT, R7, R3, 0x10, 0x1f ;  /* 0x0a001f0003077f89 */ /* 0x0006a200000e0000 */
[----:B------:R-:W-:Y:S02]  /*1500*/  IMAD.MOV.U32 R19, RZ, RZ, R10 ;  /* 0x000000ffff137224 */ /* 0x000fe400078e000a */
[----:B------:R-:W-:Y:S01]  /*1510*/  IMAD.MOV.U32 R12, RZ, RZ, R2 ;  /* 0x000000ffff0c7224 */ /* 0x000fe200078e0002 */
[----:B0-----:R3:W0:Y:S01]  /*1520*/  SHFL.DOWN PT, R9, R4, 0x10, 0x1f ;  /* 0x0a001f0004097f89 */ /* 0x00162200000e0000 */
[----:B----4-:R-:W-:-:S03]  /*1530*/  IMAD.MOV.U32 R13, RZ, RZ, R3 ;  /* 0x000000ffff0d7224 */ /* 0x010fc600078e0003 */
[----:B------:R3:W4:Y:S01]  /*1540*/  SHFL.DOWN PT, R11, R10, 0x10, 0x1f ;  /* 0x0a001f000a0b7f89 */ /* 0x00072200000e0000 */
[----:B------:R-:W-:Y:S05]  /*1550*/  @P0 BRA `(.L_x_494) ;  /* 0x0000000000500947 */ /* 0x000fea0003800000 */
[----:B-12---:R-:W-:Y:S01]  /*1560*/  DSETP.GEU.AND P0, PT, |R2|, |R6|, PT ;  /* 0x400000060200722a */ /* 0x006fe20003f0e200 */
[----:B0-----:R-:W-:Y:S01]  /*1570*/  IMAD.MOV.U32 R17, RZ, RZ, R9 ;  /* 0x000000ffff117224 */ /* 0x001fe200078e0009 */
        /* <DEDUP_REMOVED lines=18> */
.L_x_494:
[----:B------:R-:W-:Y:S05]  /*16a0*/  BSYNC.RECONVERGENT B1 ;  /* 0x0000000000017941 */ /* 0x000fea0003800200 */
.L_x_493:
[----:B------:R-:W-:Y:S01]  /*16b0*/  ISETP.NE.AND P0, PT, R15, RZ, PT ;  /* 0x000000ff0f00720c */ /* 0x000fe20003f05270 */
[----:B------:R-:W-:-:S12]  /*16c0*/  BSSY.RECONVERGENT B1, `(.L_x_495) ;  /* 0x000000b000017945 */ /* 0x000fd80003800200 */
[----:B------:R-:W-:Y:S05]  /*16d0*/  @P0 BRA `(.L_x_496) ;  /* 0x0000000000240947 */ /* 0x000fea0003800000 */
[----:B---3--:R-:W3:Y:S01]  /*16e0*/  S2R R4, SR_CgaCtaId ;  /* 0x0000000000047919 */ /* 0x008ee20000008800 */
[----:B------:R-:W-:Y:S01]  /*16f0*/  MOV R3, 0x400 ;  /* 0x0000040000037802 */ /* 0x000fe20000000f00 */
[----:B------:R-:W-:Y:S01]  /*1700*/  IMAD.MOV.U32 R18, RZ, RZ, R17 ;  /* 0x000000ffff127224 */ /* 0x000fe200078e0011 */
[----:B------:R-:W-:-:S04]  /*1710*/  SHF.R.U32.HI R2, RZ, 0x1, R5 ;  /* 0x00000001ff027819 */ /* 0x000fc80000011605 */
[----:B------:R-:W-:Y:S02]  /*1720*/  LOP3.LUT R2, R2, 0x1f0, RZ, 0xc0, !PT ;  /* 0x000001f002027812 */ /* 0x000fe400078ec0ff */
[----:B---3--:R-:W-:-:S05]  /*1730*/  LEA R3, R4, R3, 0x18 ;  /* 0x0000000304037211 */ /* 0x008fca00078ec0ff */
[----:B------:R-:W-:-:S05]  /*1740*/  IMAD.IADD R3, R2, 0x1, R3 ;  /* 0x0000000102037824 */ /* 0x000fca00078e0203 */
[----:B------:R3:W-:Y:S04]  /*1750*/  STS.64 [R3+0x10], R18 ;  /* 0x0000101203007388 */ /* 0x0007e80000000a00 */
[----:B------:R3:W-:Y:S02]  /*1760*/  STS.64 [R3+0x8], R12 ;  /* 0x0000080c03007388 */ /* 0x0007e40000000a00 */
.L_x_496:
[----:B------:R-:W-:Y:S05]  /*1770*/  BSYNC.RECONVERGENT B1 ;  /* 0x0000000000017941 */ /* 0x000fea0003800200 */
.L_x_495:
[----:B------:R-:W-:Y:S01]  /*1780*/  BAR.SYNC.DEFER_BLOCKING 0x0 ;  /* 0x0000000000007b1d */ /* 0x000fe20000010000 */
[----:B------:R-:W-:-:S13]  /*1790*/  ISETP.NE.AND P1, PT, R5, RZ, PT ;  /* 0x000000ff0500720c */ /* 0x000fda0003f25270 */
[----:B------:R-:W-:Y:S05]  /*17a0*/  @P1 BRA `(.L_x_497) ;  /* 0x0000004c00d41947 */ /* 0x000fea0003800000 */
[----:B---3--:R-:W3:Y:S01]  /*17b0*/  S2R R3, SR_CgaCtaId ;  /* 0x0000000000037919 */ /* 0x008ee20000008800 */
[----:B------:R-:W-:Y:S01]  /*17c0*/  MOV R2, 0x400 ;  /* 0x0000040000027802 */ /* 0x000fe20000000f00 */
[----:B------:R-:W-:Y:S03]  /*17d0*/  BSSY.RECONVERGENT B1, `(.L_x_498) ;  /* 0x000001a000017945 */ /* 0x000fe60003800200 */
[----:B---3--:R-:W-:-:S05]  /*17e0*/  LEA R32, R3, R2, 0x18 ;  /* 0x0000000203207211 */ /* 0x008fca00078ec0ff */
[----:B-1----:R-:W1:Y:S04]  /*17f0*/  LDS.64 R14, [R32+0x18] ;  /* 0x00001800200e7984 */ /* 0x002e680000000a00 */
[----:B0---4-:R-:W0:Y:S04]  /*1800*/  LDS.128 R8, [R32+0x20] ;  /* 0x0000200020087984 */ /* 0x011e280000000c00 */
[----:B------:R3:W4:Y:S04]  /*1810*/  LDS.64 R2, [R32+0x80] ;  /* 0x0000800020027984 */ /* 0x0007280000000a00 */
[----:B--2---:R3:W2:Y:S01]  /*1820*/  LDS.128 R4, [R32+0x30] ;  /* 0x0000300020047984 */ /* 0x0046a20000000c00 */
        /* <DEDUP_REMOVED lines=20> */
.L_x_499:
[----:B------:R-:W-:Y:S05]  /*1970*/  BSYNC.RECONVERGENT B1 ;  /* 0x0000000000017941 */ /* 0x000fea0003800200 */
.L_x_498:
[----:B------:R0:W1:Y:S01]  /*1980*/  LDS.128 R12, [R32+0x40] ;  /* 0x00004000200c7984 */ /* 0x0000620000000c00 */
[----:B------:R-:W-:Y:S01]  /*1990*/  DSETP.GEU.AND P0, PT, |R28|, |R10|, PT ;  /* 0x4000000a1c00722a */ /* 0x000fe20003f0e200 */
[----:B------:R-:W-:Y:S01]  /*19a0*/  BSSY.RECONVERGENT B1, `(.L_x_500) ;  /* 0x0000017000017945 */ /* 0x000fe20003800200 */
[----:B------:R-:W-:Y:S01]  /*19b0*/  IMAD.MOV.U32 R33, RZ, RZ, R4 ;  /* 0x000000ffff217224 */ /* 0x000fe200078e0004 */
[----:B------:R0:W2:Y:S01]  /*19c0*/  LDS.128 R16, [R32+0x50] ;  /* 0x0000500020107984 */ /* 0x0000a20000000c00 */
[----:B------:R-:W-:Y:S02]  /*19d0*/  IMAD.MOV.U32 R35, RZ, RZ, R5 ;  /* 0x000000ffff237224 */ /* 0x000fe400078e0005 */
[----:B------:R-:W-:Y:S01]  /*19e0*/  IMAD.MOV.U32 R8, RZ, RZ, R10 ;  /* 0x000000ffff087224 */ /* 0x000fe200078e000a */
[----:B------:R0:W3:Y:S01]  /*19f0*/  LDS.128 R20, [R32+0x60] ;  /* 0x0000600020147984 */ /* 0x0000e20000000c00 */
[----:B------:R-:W-:-:S03]  /*1a00*/  IMAD.MOV.U32 R9, RZ, RZ, R11 ;  /* 0x000000ffff097224 */ /* 0x000fc600078e000b */
[----:B------:R0:W4:Y:S03]  /*1a10*/  LDS.128 R24, [R32+0x70] ;  /* 0x0000700020187984 */ /* 0x0001260000000c00 */
        /* <DEDUP_REMOVED lines=15> */
.L_x_501:
[----:B------:R-:W-:Y:S05]  /*1b10*/  BSYNC.RECONVERGENT B1 ;  /* 0x0000000000017941 */ /* 0x000fea0003800200 */
.L_x_500:
        /* <DEDUP_REMOVED lines=21> */
.L_x_503:
[----:B------:R-:W-:Y:S05]  /*1c70*/  BSYNC.RECONVERGENT B1 ;  /* 0x0000000000017941 */ /* 0x000fea0003800200 */
.L_x_502:
[----:B------:R-:W-:Y:S01]  /*1c80*/  DSETP.GEU.AND P0, PT, |R4|, |R14|, PT ;  /* 0x4000000e0400722a */ /* 0x000fe20003f0e200 */
[----:B------:R-:W-:Y:S01]  /*1c90*/  BSSY.RECONVERGENT B1, `(.L_x_504) ;  /* 0x0000014000017945 */ /* 0x000fe20003800200 */
[----:B------:R-:W-:Y:S02]  /*1ca0*/  IMAD.MOV.U32 R6, RZ, RZ, R14 ;  /* 0x000000ffff067224 */ /* 0x000fe400078e000e */
[----:B------:R-:W-:Y:S02]  /*1cb0*/  IMAD.MOV.U32 R7, RZ, RZ, R15 ;  /* 0x000000ffff077224 */ /* 0x000fe400078e000f */
[----:B--2---:R-:W-:Y:S02]  /*1cc0*/  IMAD.MOV.U32 R9, RZ, RZ, R16 ;  /* 0x000000ffff097224 */ /* 0x004fe400078e0010 */
        /* <DEDUP_REMOVED lines=16> */
.L_x_505:
[----:B------:R-:W-:Y:S05]  /*1dd0*/  BSYNC.RECONVERGENT B1 ;  /* 0x0000000000017941 */ /* 0x000fea0003800200 */
.L_x_504:
        /* <DEDUP_REMOVED lines=21> */
.L_x_507:
[----:B------:R-:W-:Y:S05]  /*1f30*/  BSYNC.RECONVERGENT B1 ;  /* 0x0000000000017941 */ /* 0x000fea0003800200 */
.L_x_506:
[----:B------:R-:W-:Y:S01]  /*1f40*/  DSETP.GEU.AND P0, PT, |R4|, |R22|, PT ;  /* 0x400000160400722a */ /* 0x000fe20003f0e200 */
[----:B------:R-:W-:Y:S01]  /*1f50*/  BSSY.RECONVERGENT B1, `(.L_x_508) ;  /* 0x0000014000017945 */ /* 0x000fe20003800200 */
[----:B------:R-:W-:Y:S02]  /*1f60*/  IMAD.MOV.U32 R6, RZ, RZ, R22 ;  /* 0x000000ffff067224 */ /* 0x000fe400078e0016 */
[----:B------:R-:W-:Y:S02]  /*1f70*/  IMAD.MOV.U32 R7, RZ, RZ, R23 ;  /* 0x000000ffff077224 */ /* 0x000fe400078e0017 */
[----:B----4-:R-:W-:Y:S02]  /*1f80*/  IMAD.MOV.U32 R9, RZ, RZ, R24 ;  /* 0x000000ffff097224 */ /* 0x010fe400078e0018 */
        /* <DEDUP_REMOVED lines=16> */
.L_x_509:
[----:B------:R-:W-:Y:S05]  /*2090*/  BSYNC.RECONVERGENT B1 ;  /* 0x0000000000017941 */ /* 0x000fea0003800200 */
.L_x_508:
[----:B------:R-:W-:Y:S01]  /*20a0*/  DSETP.GEU.AND P0, PT, |R6|, |R26|, PT ;  /* 0x4000001a0600722a */ /* 0x000fe20003f0e200 */
[----:B------:R-:W-:Y:S02]  /*20b0*/  IMAD.MOV.U32 R12, RZ, RZ, R26 ;  /* 0x000000ffff0c7224 */ /* 0x000fe400078e001a */
[----:B------:R-:W-:Y:S02]  /*20c0*/  IMAD.MOV.U32 R13, RZ, RZ, R27 ;  /* 0x000000ffff0d7224 */ /* 0x000fe400078e001b */
        /* <DEDUP_REMOVED lines=18> */
.L_x_484:
        /* <DEDUP_REMOVED lines=8> */
[----:B------:R-:W-:Y:S01]  /*2270*/  ISETP.GT.AND P0, PT, R11, R4, PT ;  /* 0x000000040b00720c */ /* 0x000fe20003f04270 */
[----:B------:R-:W-:Y:S02]  /*2280*/  IMAD.IADD R9, R4, 0x1, R9 ;  /* 0x0000000104097824 */ /* 0x000fe400078e0209 */
[----:B------:R-:W-:-:S03]  /*2290*/  IMAD.MOV.U32 R11, RZ, RZ, R3 ;  /* 0x000000ffff0b7224 */ /* 0x000fc600078e0003 */
        /* <DEDUP_REMOVED lines=27> */
.L_x_511:
[----:B------:R-:W-:Y:S05]  /*2450*/  BSYNC.RECONVERGENT B1 ;  /* 0x0000000000017941 */ /* 0x000fea0003800200 */
.L_x_510:
[----:B------:R-:W-:Y:S01]  /*2460*/  VIADD R2, R7, 0x2 ;  /* 0x0000000207027836 */ /* 0x000fe20000000000 */
[----:B--2---:R1:W2:Y:S01]  /*2470*/  SHFL.DOWN PT, R12, R10, 0x2, R9 ;  /* 0x084000000a0c7989 */ /* 0x0042a200000e0009 */
[----:B------:R-:W-:Y:S01]  /*2480*/  BSSY.RECONVERGENT B1, `(.L_x_512) ;  /* 0x000001e000017945 */ /* 0x000fe20003800200 */
[----:B------:R-:W-:Y:S02]  /*2490*/  IMAD.MOV.U32 R8, RZ, RZ, R16 ;  /* 0x000000ffff087224 */ /* 0x000fe400078e0010 */
[----:B------:R-:W-:Y:S01]  /*24a0*/  ISETP.GT.AND P0, PT, R2, R9, PT ;  /* 0x000000090200720c */ /* 0x000fe20003f04270 */
[----:B---3--:R1:W3:Y:S01]  /*24b0*/  SHFL.DOWN PT, R13, R11, 0x2, R9 ;  /* 0x084000000b0d7989 */ /* 0x0082e200000e0009 */
[----:B------:R-:W-:Y:S02]  /*24c0*/  IMAD.MOV.U32 R14, RZ, RZ, R18 ;  /* 0x000000ffff0e7224 */ /* 0x000fe400078e0012 */
[----:B------:R-:W-:Y:S01]  /*24d0*/  IMAD.MOV.U32 R2, RZ, RZ, R10 ;  /* 0x000000ffff027224 */ /* 0x000fe200078e000a */
[----:B----4-:R1:W4:Y:S01]  /*24e0*/  SHFL.DOWN PT, R15, R16, 0x2, R9 ;  /* 0x08400000100f7989 */ /* 0x01032200000e0009 */
[----:B------:R-:W-:-:S03]  /*24f0*/  IMAD.MOV.U32 R3, RZ, RZ, R11 ;  /* 0x000000ffff037224 */ /* 0x000fc600078e000b */
[----:B0-----:R1:W0:Y:S04]  /*2500*/  SHFL.DOWN PT, R17, R18, 0x2, R9 ;  /* 0x0840000012117989 */ /* 0x00122800000e0009 */
[----:B------:R-:W-:Y:S05]  /*2510*/  @P0 BRA `(.L_x_513) ;  /* 0x0000000000500947 */ /* 0x000fea0003800000 */
[----:B--23--:R-:W-:Y:S01]  /*2520*/  DSETP.GEU.AND P0, PT, |R10|, |R12|, PT ;  /* 0x4000000c0a00722a */ /* 0x00cfe20003f0e200 */
[----:B----4-:R-:W-:Y:S02]  /*2530*/  IMAD.MOV.U32 R8, RZ, RZ, R15 ;  /* 0x000000ffff087224 */ /* 0x010fe400078e000f */
[----:B0-----:R-:W-:Y:S02]  /*2540*/  IMAD.MOV.U32 R14, RZ, RZ, R17 ;  /* 0x000000ffff0e7224 */ /* 0x001fe400078e0011 */
        /* <DEDUP_REMOVED lines=17> */
.L_x_513:
[----:B------:R-:W-:Y:S05]  /*2660*/  BSYNC.RECONVERGENT B1 ;  /* 0x0000000000017941 */ /* 0x000fea0003800200 */
.L_x_512:
[----:B------:R-:W-:Y:S01]  /*2670*/  VIADD R6, R7, 0x4 ;  /* 0x0000000407067836 */ /* 0x000fe20000000000 */
[----:B--2---:R2:W2:Y:S01]  /*2680*/  SHFL.DOWN PT, R12, R2, 0x4, R9 ;  /* 0x08800000020c7989 */ /* 0x0044a200000e0009 */
[----:B------:R-:W-:Y:S01]  /*2690*/  BSSY.RECONVERGENT B1, `(.L_x_514) ;  /* 0x000001e000017945 */ /* 0x000fe20003800200 */
[----:B-1----:R-:W-:Y:S02]  /*26a0*/  IMAD.MOV.U32 R16, RZ, RZ, R14 ;  /* 0x000000ffff107224 */ /* 0x002fe400078e000e */
        /* <DEDUP_REMOVED lines=28> */
.L_x_515:
[----:B------:R-:W-:Y:S05]  /*2870*/  BSYNC.RECONVERGENT B1 ;  /* 0x0000000000017941 */ /* 0x000fea0003800200 */
.L_x_514:
[----:B--2---:R-:W-:Y:S01]  /*2880*/  VIADD R2, R7, 0x8 ;  /* 0x0000000807027836 */ /* 0x004fe20000000000 */
[----:B------:R2:W2:Y:S01]  /*2890*/  SHFL.DOWN PT, R12, R10, 0x8, R9 ;  /* 0x090000000a0c7989 */ /* 0x0004a200000e0009 */
        /* <DEDUP_REMOVED lines=30> */
.L_x_517:
[----:B------:R-:W-:Y:S05]  /*2a80*/  BSYNC.RECONVERGENT B1 ;  /* 0x0000000000017941 */ /* 0x000fea0003800200 */
.L_x_516:
[----:B-1----:R-:W-:Y:S01]  /*2a90*/  VIADD R6, R7, 0x10 ;  /* 0x0000001007067836 */ /* 0x002fe20000000000 */
[----:B--2---:R1:W2:Y:S01]  /*2aa0*/  SHFL.DOWN PT, R10, R2, 0x10, R9 ;  /* 0x0a000000020a7989 */ /* 0x0042a200000e0009 */
[----:B------:R-:W-:Y:S01]  /*2ab0*/  BSSY.RECONVERGENT B1, `(.L_x_518) ;  /* 0x000001e000017945 */ /* 0x000fe20003800200 */
[----:B0-----:R-:W-:Y:S01]  /*2ac0*/  IMAD.MOV.U32 R17, RZ, RZ, R8 ;  /* 0x000000ffff117224 */ /* 0x001fe200078e0008 */
[----:B------:R-:W-:Y:S01]  /*2ad0*/  MOV R19, R14 ;  /* 0x0000000e00137202 */ /* 0x000fe20000000f00 */
[----:B------:R1:W0:Y:S01]  /*2ae0*/  SHFL.DOWN PT, R11, R3, 0x10, R9 ;  /* 0x0a000000030b7989 */ /* 0x00022200000e0009 */
[----:B------:R-:W-:Y:S01]  /*2af0*/  ISETP.GT.AND P0, PT, R6, R9, PT ;  /* 0x000000090600720c */ /* 0x000fe20003f04270 */
[----:B------:R-:W-:Y:S02]  /*2b00*/  IMAD.MOV.U32 R12, RZ, RZ, R2 ;  /* 0x000000ffff0c7224 */ /* 0x000fe400078e0002 */
[----:B----4-:R1:W4:Y:S01]  /*2b10*/  SHFL.DOWN PT, R15, R8, 0x10, R9 ;  /* 0x0a000000080f7989 */ /* 0x01032200000e0009 */
[----:B---3--:R-:W-:-:S03]  /*2b20*/  IMAD.MOV.U32 R13, RZ, RZ, R3 ;  /* 0x000000ffff0d7224 */ /* 0x008fc600078e0003 */
[----:B------:R1:W3:Y:S06]  /*2b30*/  SHFL.DOWN PT, R21, R14, 0x10, R9 ;  /* 0x0a0000000e157989 */ /* 0x0002ec00000e0009 */
[----:B------:R-:W-:Y:S05]  /*2b40*/  @P0 BRA `(.L_x_519) ;  /* 0x0000000000500947 */ /* 0x000fea0003800000 */
[----:B0-2---:R-:W-:Y:S01]  /*2b50*/  DSETP.GEU.AND P0, PT, |R2|, |R10|, PT ;  /* 0x4000000a0200722a */ /* 0x005fe20003f0e200 */
        /* <DEDUP_REMOVED lines=19> */
.L_x_519:
[----:B------:R-:W-:Y:S05]  /*2c90*/  BSYNC.RECONVERGENT B1 ;  /* 0x0000000000017941 */ /* 0x000fea0003800200 */
.L_x_518:
[----:B------:R-:W-:Y:S01]  /*2ca0*/  ISETP.NE.AND P0, PT, R7, RZ, PT ;  /* 0x000000ff0700720c */ /* 0x000fe20003f05270 */
[----:B------:R-:W-:-:S12]  /*2cb0*/  BSSY.RECONVERGENT B1, `(.L_x_520) ;  /* 0x000000b000017945 */ /* 0x000fd80003800200 */
[----:B------:R-:W-:Y:S05]  /*2cc0*/  @P0 BRA `(.L_x_521) ;  /* 0x0000000000240947 */ /* 0x000fea0003800000 */
[----:B------:R-:W5:Y:S01]  /*2cd0*/  S2R R6, SR_CgaCtaId ;  /* 0x0000000000067919 */ /* 0x000f620000008800 */
[----:B-1----:R-:W-:Y:S01]  /*2ce0*/  MOV R3, 0x400 ;  /* 0x0000040000037802 */ /* 0x002fe20000000f00 */
[----:B------:R-:W-:Y:S01]  /*2cf0*/  IMAD.MOV.U32 R18, RZ, RZ, R17 ;  /* 0x000000ffff127224 */ /* 0x000fe200078e0011 */
[----:B------:R-:W-:-:S04]  /*2d00*/  SHF.R.U32.HI R2, RZ, 0x1, R5 ;  /* 0x00000001ff027819 */ /* 0x000fc80000011605 */
[----:B------:R-:W-:Y:S02]  /*2d10*/  LOP3.LUT R2, R2, 0x1f0, RZ, 0xc0, !PT ;  /* 0x000001f002027812 */ /* 0x000fe400078ec0ff */
[----:B-----5:R-:W-:-:S05]  /*2d20*/  LEA R3, R6, R3, 0x18 ;  /* 0x0000000306037211 */ /* 0x020fca00078ec0ff */
[----:B------:R-:W-:-:S05]  /*2d30*/  IMAD.IADD R3, R2, 0x1, R3 ;  /* 0x0000000102037824 */ /* 0x000fca00078e0203 */
[----:B------:R1:W-:Y:S04]  /*2d40*/  STS.64 [R3+0x10], R18 ;  /* 0x0000101203007388 */ /* 0x0003e80000000a00 */
[----:B------:R1:W-:Y:S02]  /*2d50*/  STS.64 [R3+0x8], R12 ;  /* 0x0000080c03007388 */ /* 0x0003e40000000a00 */
.L_x_521:
[----:B------:R-:W-:Y:S05]  /*2d60*/  BSYNC.RECONVERGENT B1 ;  /* 0x0000000000017941 */ /* 0x000fea0003800200 */
.L_x_520:
[----:B------:R-:W-:Y:S01]  /*2d70*/  BAR.SYNC.DEFER_BLOCKING 0x0 ;  /* 0x0000000000007b1d */ /* 0x000fe20000010000 */
[----:B------:R-:W-:-:S13]  /*2d80*/  ISETP.NE.AND P1, PT, R5, RZ, PT ;  /* 0x000000ff0500720c */ /* 0x000fda0003f25270 */
[----:B------:R-:W-:Y:S05]  /*2d90*/  @P1 BRA `(.L_x_497) ;  /* 0x0000003800581947 */ /* 0x000fea0003800000 */
[----:B------:R-:W-:Y:S01]  /*2da0*/  ISETP.GE.AND P0, PT, R4, 0x21, PT ;  /* 0x000000210400780c */ /* 0x000fe20003f06270 */
[----:B0-----:R-:W-:Y:S02]  /*2db0*/  IMAD.MOV.U32 R11, RZ, RZ, R17 ;  /* 0x000000ffff0b7224 */ /* 0x001fe400078e0011 */
[----:B-1----:R-:W-:Y:S02]  /*2dc0*/  IMAD.MOV.U32 R14, RZ, RZ, R19 ;  /* 0x000000ffff0e7224 */ /* 0x002fe400078e0013 */
        /* <DEDUP_REMOVED lines=29> */
.L_x_523:
[----:B------:R-:W-:Y:S05]  /*2fa0*/  BSYNC.RECONVERGENT B1 ;  /* 0x0000000000017941 */ /* 0x000fea0003800200 */
.L_x_522:
[----:B------:R-:W-:Y:S01]  /*2fb0*/  ISETP.GE.AND P0, PT, R4, 0x41, PT ;  /* 0x000000410400780c */ /* 0x000fe20003f06270 */
[----:B------:R-:W-:Y:S02]  /*2fc0*/  IMAD.MOV.U32 R5, RZ, RZ, R11 ;  /* 0x000000ffff057224 */ /* 0x000fe400078e000b */
[----:B--2---:R-:W-:Y:S02]  /*2fd0*/  IMAD.MOV.U32 R10, RZ, RZ, R14 ;  /* 0x000000ffff0a7224 */ /* 0x004fe400078e000e */
        /* <DEDUP_REMOVED lines=29> */
.L_x_525:
[----:B------:R-:W-:Y:S05]  /*31b0*/  BSYNC.RECONVERGENT B1 ;  /* 0x0000000000017941 */ /* 0x000fea0003800200 */
.L_x_524:
        /* <DEDUP_REMOVED lines=32> */
.L_x_527:
[----:B------:R-:W-:Y:S05]  /*33c0*/  BSYNC.RECONVERGENT B1 ;  /* 0x0000000000017941 */ /* 0x000fea0003800200 */
.L_x_526:
        /* <DEDUP_REMOVED lines=32> */
.L_x_529:
[----:B------:R-:W-:Y:S05]  /*35d0*/  BSYNC.RECONVERGENT B1 ;  /* 0x0000000000017941 */ /* 0x000fea0003800200 */
.L_x_528:
        /* <DEDUP_REMOVED lines=32> */
.L_x_531:
[----:B------:R-:W-:Y:S05]  /*37e0*/  BSYNC.RECONVERGENT B1 ;  /* 0x0000000000017941 */ /* 0x000fea0003800200 */
.L_x_530:
        /* <DEDUP_REMOVED lines=32> */
.L_x_533:
[----:B------:R-:W-:Y:S05]  /*39f0*/  BSYNC.RECONVERGENT B1 ;  /* 0x0000000000017941 */ /* 0x000fea0003800200 */
.L_x_532:
        /* <DEDUP_REMOVED lines=32> */
.L_x_465:
[----:B------:R-:W0:Y:S01]  /*3c00*/  S2R R4, SR_TID.X ;  /* 0x0000000000047919 */ /* 0x000e220000002100 */
[----:B------:R-:W1:Y:S01]  /*3c10*/  LDCU.128 UR12, c[0x0][0x380] ;  /* 0x00007000ff0c77ac */ /* 0x000e620008000c00 */
[----:B------:R-:W-:Y:S02]  /*3c20*/  SHF.R.S32.HI R5, RZ, 0x1f, R10 ;  /* 0x0000001fff057819 */ /* 0x000fe4000001140a */
[----:B0-----:R-:W-:-:S04]  /*3c30*/  IADD3 R2, P0, PT, R10, R4, RZ ;  /* 0x000000040a027210 */ /* 0x001fc80007f1e0ff */
[----:B-1----:R-:W-:Y:S01]  /*3c40*/  LEA R8, P1, R2, UR12, 0x3 ;  /* 0x0000000c02087c11 */ /* 0x002fe2000f8218ff */
[----:B------:R-:W-:-:S05]  /*3c50*/  IMAD.X R3, RZ, RZ, R5, P0 ;  /* 0x000000ffff037224 */ /* 0x000fca00000e0605 */
[----:B------:R-:W-:-:S05]  /*3c60*/  LEA.HI.X R9, R2, UR13, R3, 0x3, P1 ;  /* 0x0000000d02097c11 */ /* 0x000fca00088f1c03 */
[----:B------:R-:W2:Y:S04]  /*3c70*/  LDG.E.64 R12, desc[UR10][R8.64] ;  /* 0x0000000a080c7981 */ /* 0x000ea8000c1e1b00 */
[----:B------:R-:W2:Y:S04]  /*3c80*/  LDG.E.64 R14, desc[UR10][R8.64+0x800] ;  /* 0x0008000a080e7981 */ /* 0x000ea8000c1e1b00 */
[----:B------:R-:W3:Y:S04]  /*3c90*/  LDG.E.64 R16, desc[UR10][R8.64+0x1000] ;  /* 0x0010000a08107981 */ /* 0x000ee8000c1e1b00 */
[----:B------:R-:W4:Y:S04]  /*3ca0*/  LDG.E.64 R18, desc[UR10][R8.64+0x1800] ;  /* 0x0018000a08127981 */ /* 0x000f28000c1e1b00 */
[----:B------:R0:W5:Y:S01]  /*3cb0*/  LDG.E.64 R2, desc[UR10][R8.64+0x2000] ;  /* 0x0020000a08027981 */ /* 0x000162000c1e1b00 */
[----:B------:R-:W-:Y:S01]  /*3cc0*/  BSSY.RECONVERGENT B1, `(.L_x_534) ;  /* 0x000001f000017945 */ /* 0x000fe20003800200 */
[C---:B0-----:R-:W-:Y:S01]  /*3cd0*/  LOP3.LUT R8, R4.reuse, 0x400, RZ, 0xfc, !PT ;  /* 0x0000040004087812 */ /* 0x041fe200078efcff */
[----:B------:R-:W-:Y:S01]  /*3ce0*/  VIADD R9, R4, 0x200 ;  /* 0x0000020004097836 */ /* 0x000fe20000000000 */
[----:B--2---:R-:W-:-:S06]  /*3cf0*/  DSETP.GEU.AND P0, PT, |R12|, |R14|, PT ;  /* 0x4000000e0c00722a */ /* 0x004fcc0003f0e200 */
[----:B------:R-:W-:Y:S02]  /*3d00*/  FSEL R12, R12, R14, P0 ;  /* 0x0000000e0c0c7208 */ /* 0x000fe40000000000 */
[----:B------:R-:W-:Y:S02]  /*3d10*/  FSEL R13, R13, R15, P0 ;  /* 0x0000000f0d0d7208 */ /* 0x000fe40000000000 */
[----:B------:R-:W-:-:S04]  /*3d20*/  IADD3 R14, P1, PT, R10, UR14, RZ ;  /* 0x0000000e0a0e7c10 */ /* 0x000fc8000ff3e0ff */
[----:B---3--:R-:W-:Y:S01]  /*3d30*/  DSETP.GEU.AND P2, PT, |R12|, |R16|, PT ;  /* 0x400000100c00722a */ /* 0x008fe20003f4e200 */
[----:B------:R-:W-:-:S05]  /*3d40*/  IADD3 R6, P5, PT, R8, R14, RZ ;  /* 0x0000000e08067210 */ /* 0x000fca0007fbe0ff */
[----:B------:R-:W-:Y:S02]  /*3d50*/  FSEL R12, R12, R16, P2 ;  /* 0x000000100c0c7208 */ /* 0x000fe40001000000 */
[----:B------:R-:W-:-:S06]  /*3d60*/  FSEL R13, R13, R17, P2 ;  /* 0x000000110d0d7208 */ /* 0x000fcc0001000000 */
[----:B----4-:R-:W-:-:S06]  /*3d70*/  DSETP.GEU.AND P3, PT, |R12|, |R18|, PT ;  /* 0x400000120c00722a */ /* 0x010fcc0003f6e200 */
[----:B------:R-:W-:Y:S02]  /*3d80*/  FSEL R10, R12, R18, P3 ;  /* 0x000000120c0a7208 */ /* 0x000fe40001800000 */
[----:B------:R-:W-:Y:S02]  /*3d90*/  FSEL R11, R13, R19, P3 ;  /* 0x000000130d0b7208 */ /* 0x000fe40001800000 */
[----:B------:R-:W-:Y:S01]  /*3da0*/  IADD3.X R12, PT, PT, R5, UR15, RZ, P1, !PT ;  /* 0x0000000f050c7c10 */ /* 0x000fe20008ffe4ff */
[C---:B------:R-:W-:Y:S01]  /*3db0*/  VIADD R5, R4.reuse, 0x100 ;  /* 0x0000010004057836 */ /* 0x040fe20000000000 */
[----:B------:R-:W-:Y:S02]  /*3dc0*/  ISETP.LE.AND P1, PT, R7, UR6, PT ;  /* 0x0000000607007c0c */ /* 0x000fe4000bf23270 */
[----:B-----5:R-:W-:Y:S02]  /*3dd0*/  DSETP.GEU.AND P4, PT, |R10|, |R2|, PT ;  /* 0x400000020a00722a */ /* 0x020fe40003f8e200 */
[----:B------:R-:W-:Y:S01]  /*3de0*/  @P2 SEL R9, R4, R5, P0 ;  /* 0x0000000504092207 */ /* 0x000fe20000000000 */
[----:B------:R-:W-:-:S02]  /*3df0*/  IMAD.X R5, RZ, RZ, R12, P5 ;  /* 0x000000ffff057224 */ /* 0x000fc400028e060c */
[----:B------:R-:W-:-:S09]  /*3e00*/  @!P3 VIADD R9, R4, 0x300 ;  /* 0x000003000409b836 */ /* 0x000fd20000000000 */
        /* <DEDUP_REMOVED lines=10> */
.L_x_535:
[----:B------:R-:W-:Y:S05]  /*3eb0*/  BSYNC.RECONVERGENT B1 ;  /* 0x0000000000017941 */ /* 0x000fea0003800200 */
.L_x_534:
        /* <DEDUP_REMOVED lines=12> */
[----:B------:R-:W-:-:S05]  /*3f80*/  IMAD.MOV.U32 R11, RZ, RZ, 0x500 ;  /* 0x00000500ff0b7424 */ /* 0x000fca00078e00ff */
[----:B------:R-:W2:Y:S01]  /*3f90*/  ATOMG.E.ADD.STRONG.GPU PT, R10, desc[UR10][R8.64], R11 ;  /* 0x8000000b080a79a8 */ /* 0x000ea200081ef10a */
[----:B------:R-:W0:Y:S01]  /*3fa0*/  S2UR UR5, SR_CgaCtaId ;  /* 0x00000000000579c3 */ /* 0x000e220000008800 */
[----:B------:R-:W-:Y:S02]  /*3fb0*/  UMOV UR4, 0x400 ;  /* 0x0000040000047882 */ /* 0x000fe40000000000 */
[----:B0-----:R-:W-:Y:S01]  /*3fc0*/  ULEA UR4, UR5, UR4, 0x18 ;  /* 0x0000000405047291 */ /* 0x001fe2000f8ec0ff */
[----:B--2---:R-:W-:-:S08]  /*3fd0*/  VIADD R10, R10, UR6 ;  /* 0x000000060a0a7c36 */ /* 0x004fd00008000000 */
[----:B------:R0:W-:Y:S03]  /*3fe0*/  STS [UR4+0x98], R10 ;  /* 0x0000980aff007988 */ /* 0x0001e60008000804 */
.L_x_538:
[----:B------:R-:W-:Y:S05]  /*3ff0*/  BSYNC.RECONVERGENT B1 ;  /* 0x0000000000017941 */ /* 0x000fea0003800200 */
.L_x_537:
[----:B------:R-:W1:Y:S08]  /*4000*/  S2UR UR5, SR_CgaCtaId ;  /* 0x00000000000579c3 */ /* 0x000e700000008800 */
[----:B------:R-:W-:Y:S06]  /*4010*/  BAR.SYNC.DEFER_BLOCKING 0x0 ;  /* 0x0000000000007b1d */ /* 0x000fec0000010000 */
[----:B------:R-:W-:-:S02]  /*4020*/  UMOV UR4, 0x400 ;  /* 0x0000040000047882 */ /* 0x000fc40000000000 */
[----:B-1----:R-:W-:-:S06]  /*4030*/  ULEA UR4, UR5, UR4, 0x18 ;  /* 0x0000000405047291 */ /* 0x002fcc000f8ec0ff */
[----:B------:R-:W-:-:S05]  /*4040*/  IMAD.U32 R14, RZ, RZ, UR4 ;  /* 0x00000004ff0e7e24 */ /* 0x000fca000f8e00ff */
[----:B------:R-:W0:Y:S02]  /*4050*/  LDS R12, [R14+0x98] ;  /* 0x000098000e0c7984 */ /* 0x000e240000000800 */
[----:B0-----:R-:W-:-:S05]  /*4060*/  VIADD R10, R12, 0x500 ;  /* 0x000005000c0a7836 */ /* 0x001fca0000000000 */
[----:B------:R-:W-:-:S13]  /*4070*/  ISETP.GT.AND P0, PT, R10, R7, PT ;  /* 0x000000070a00720c */ /* 0x000fda0003f04270 */
[----:B------:R-:W-:Y:S05]  /*4080*/  @P0 BRA `(.L_x_539) ;  /* 0x0000000400900947 */ /* 0x000fea0003800000 */
[----:B------:R-:W-:Y:S01]  /*4090*/  BSSY.RECONVERGENT B1, `(.L_x_539) ;  /* 0x0000063000017945 */ /* 0x000fe20003800200 */
[----:B------:R-:W-:Y:S01]  /*40a0*/  IMAD.MOV.U32 R20, RZ, RZ, R2 ;  /* 0x000000ffff147224 */ /* 0x000fe200078e0002 */
[----:B------:R-:W0:Y:S01]  /*40b0*/  LDCU UR7, c[0x0][0x398] ;  /* 0x00007300ff0777ac */ /* 0x000e220008000800 */
[----:B------:R-:W-:Y:S02]  /*40c0*/  IMAD.MOV.U32 R21, RZ, RZ, R3 ;  /* 0x000000ffff157224 */ /* 0x000fe400078e0003 */
[----:B------:R-:W-:Y:S01]  /*40d0*/  IMAD.MOV.U32 R27, RZ, RZ, R6 ;  /* 0x000000ffff1b7224 */ /* 0x000fe200078e0006 */
[----:B------:R-:W1:Y:S01]  /*40e0*/  LDCU.128 UR12, c[0x0][0x380] ;  /* 0x00007000ff0c77ac */ /* 0x000e620008000c00 */
[----:B------:R-:W-:-:S07]  /*40f0*/  IMAD.MOV.U32 R22, RZ, RZ, R5 ;  /* 0x000000ffff167224 */ /* 0x000fce00078e0005 */
.L_x_542:
[----:B------:R-:W-:-:S04]  /*4100*/  IADD3 R28, P0, PT, R4, R12, RZ ;  /* 0x0000000c041c7210 */ /* 0x000fc80007f1e0ff */
[----:B------:R-:W-:Y:S02]  /*4110*/  LEA.HI.X.SX32 R25, R12, RZ, 0x1, P0 ;  /* 0x000000ff0c197211 */ /* 0x000fe400000f0eff */
[----:B-1----:R-:W-:-:S04]  /*4120*/  LEA R6, P0, R28, UR12, 0x3 ;  /* 0x0000000c1c067c11 */ /* 0x002fc8000f8018ff */
[----:B------:R-:W-:-:S05]  /*4130*/  LEA.HI.X R7, R28, UR13, R25, 0x3, P0 ;  /* 0x0000000d1c077c11 */ /* 0x000fca00080f1c19 */
[----:B------:R-:W2:Y:S04]  /*4140*/  LDG.E.64 R18, desc[UR10][R6.64] ;  /* 0x0000000a06127981 */ /* 0x000ea8000c1e1b00 */
[----:B------:R-:W3:Y:S04]  /*4150*/  LDG.E.64 R16, desc[UR10][R6.64+0x800] ;  /* 0x0008000a06107981 */ /* 0x000ee8000c1e1b00 */
[----:B------:R-:W4:Y:S04]  /*4160*/  LDG.E.64 R12, desc[UR10][R6.64+0x1000] ;  /* 0x0010000a060c7981 */ /* 0x000f28000c1e1b00 */
[----:B------:R-:W4:Y:S01]  /*4170*/  LDG.E.64 R10, desc[UR10][R6.64+0x1800] ;  /* 0x0018000a060a7981 */ /* 0x000f22000c1e1b00 */
[----:B------:R-:W-:-:S03]  /*4180*/  IADD3 R28, P0, PT, R28, UR14, RZ ;  /* 0x0000000e1c1c7c10 */ /* 0x000fc6000ff1e0ff */
[----:B------:R1:W5:Y:S01]  /*4190*/  LDG.E.64 R2, desc[UR10][R6.64+0x2000] ;  /* 0x0020000a06027981 */ /* 0x000362000c1e1b00 */
[----:B------:R-:W-:Y:S01]  /*41a0*/  IADD3.X R25, PT, PT, R25, UR15, RZ, P0, !PT ;  /* 0x0000000f19197c10 */ /* 0x000fe200087fe4ff */
[----:B------:R-:W-:Y:S01]  /*41b0*/  BSSY.RECONVERGENT B2, `(.L_x_540) ;  /* 0x0000038000027945 */ /* 0x000fe20003800200 */
[----:B------:R-:W-:Y:S01]  /*41c0*/  BAR.SYNC.DEFER_BLOCKING 0x0 ;  /* 0x0000000000007b1d */ /* 0x000fe20000010000 */
[C---:B------:R-:W-:Y:S02]  /*41d0*/  IADD3 R24, P4, PT, R28.reuse, 0x200, RZ ;  /* 0x000002001c187810 */ /* 0x040fe40007f9e0ff */
[C---:B------:R-:W-:Y:S02]  /*41e0*/  IADD3 R15, P5, PT, R28.reuse, 0x300, RZ ;  /* 0x000003001c0f7810 */ /* 0x040fe40007fbe0ff */
[C---:B------:R-:W-:Y:S02]  /*41f0*/  IADD3 R23, P3, PT, R28.reuse, 0x100, RZ ;  /* 0x000001001c177810 */ /* 0x040fe40007f7e0ff */
[----:B-1----:R-:W-:-:S02]  /*4200*/  IADD3 R6, P6, PT, R28, 0x400, RZ ;  /* 0x000004001c067810 */ /* 0x002fc40007fde0ff */
[----:B------:R-:W-:Y:S01]  /*4210*/  IADD3.X R26, PT, PT, RZ, R25, RZ, P3, !PT ;  /* 0x00000019ff1a7210 */ /* 0x000fe20001ffe4ff */
[----:B--2---:R-:W-:-:S14]  /*4220*/  DSETP.GEU.AND P2, PT, |R20|, |R18|, PT ;  /* 0x400000121400722a */ /* 0x004fdc0003f4e200 */
[----:B------:R-:W-:-:S04]  /*4230*/  @P2 ISETP.GE.U32.AND P0, PT, R27, R28, PT ;  /* 0x0000001c1b00220c */ /* 0x000fc80003f06070 */
[----:B------:R-:W-:-:S13]  /*4240*/  @P2 ISETP.GE.AND.EX P0, PT, R22, R25, PT, P0 ;  /* 0x000000191600220c */ /* 0x000fda0003f06300 */
[----:B------:R-:W-:-:S06]  /*4250*/  @P2 DSETP.LT.OR P0, PT, |R18|, |R20|, !P0 ;  /* 0x400000141200222a */ /* 0x000fcc0004701600 */
[----:B------:R-:W-:Y:S02]  /*4260*/  @P2 FSEL R5, R20, R18, P0 ;  /* 0x0000001214052208 */ /* 0x000fe40000000000 */
[----:B------:R-:W-:Y:S01]  /*4270*/  @P2 FSEL R20, R21, R19, P0 ;  /* 0x0000001315142208 */ /* 0x000fe20000000000 */
[----:B------:R-:W-:Y:S01]  /*4280*/  IMAD.X R21, RZ, RZ, R25, P4 ;  /* 0x000000ffff157224 */ /* 0x000fe200020e0619 */
[----:B------:R-:W-:Y:S01]  /*4290*/  @P2 SEL R28, R27, R28, P0 ;  /* 0x0000001c1b1c2207 */ /* 0x000fe20000000000 */
[----:B------:R-:W-:Y:S02]  /*42a0*/  @P2 IMAD.MOV.U32 R18, RZ, RZ, R5 ;  /* 0x000000ffff122224 */ /* 0x000fe400078e0005 */
[----:B------:R-:W-:Y:S02]  /*42b0*/  @P2 IMAD.MOV.U32 R19, RZ, RZ, R20 ;  /* 0x000000ffff132224 */ /* 0x000fe400078e0014 */
[--C-:B------:R-:W-:Y:S02]  /*42c0*/  IMAD.X R20, RZ, RZ, R25.reuse, P5 ;  /* 0x000000ffff147224 */ /* 0x100fe400028e0619 */
[----:B------:R-:W-:Y:S01]  /*42d0*/  IMAD.X R5, RZ, RZ, R25, P6 ;  /* 0x000000ffff057224 */ /* 0x000fe200030e0619 */
[----:B------:R-:W-:Y:S01]  /*42e0*/  @P2 SEL R25, R22, R25, P0 ;  /* 0x0000001916192207 */ /* 0x000fe20000000000 */
        /* <DEDUP_REMOVED lines=20> */
[----:B------:R-:W-:-:S05]  /*4430*/  ISETP.NE.AND P2, PT, R4, RZ, PT ;  /* 0x000000ff0400720c */ /* 0x000fca0003f45270 */
[----:B------:R-:W-:-:S14]  /*4440*/  DSETP.GEU.AND P1, PT, |R12|, |R10|, PT ;  /* 0x4000000a0c00722a */ /* 0x000fdc0003f2e200 */
[----:B------:R-:W-:-:S04]  /*4450*/  @P1 ISETP.GE.U32.AND P0, PT, R24, R15, PT ;  /* 0x0000000f1800120c */ /* 0x000fc80003f06070 */
[----:B------:R-:W-:-:S13]  /*4460*/  @P1 ISETP.GE.AND.EX P0, PT, R21, R20, PT, P0 ;  /* 0x000000141500120c */ /* 0x000fda0003f06300 */
[----:B------:R-:W-:-:S06]  /*4470*/  @P1 DSETP.LT.OR P0, PT, |R10|, |R12|, !P0 ;  /* 0x4000000c0a00122a */ /* 0x000fcc0004701600 */
[----:B------:R-:W-:Y:S02]  /*4480*/  @P1 FSEL R16, R12, R10, P0 ;  /* 0x0000000a0c101208 */ /* 0x000fe40000000000 */
[----:B------:R-:W-:Y:S01]  /*4490*/  @P1 FSEL R13, R13, R11, P0 ;  /* 0x0000000b0d0d1208 */ /* 0x000fe20000000000 */
[----:B------:R-:W-:Y:S06]  /*44a0*/  @P2 BRA `(.L_x_541) ;  /* 0x0000000000202947 */ /* 0x000fec0003800000 */
[----:B------:R-:W-:-:S05]  /*44b0*/  IMAD.MOV.U32 R17, RZ, RZ, 0x500 ;  /* 0x00000500ff117424 */ /* 0x000fca00078e00ff */
[----:B------:R-:W2:Y:S01]  /*44c0*/  ATOMG.E.ADD.STRONG.GPU PT, R7, desc[UR10][R8.64], R17 ;  /* 0x80000011080779a8 */ /* 0x000ea200081ef10a */
[----:B------:R-:W1:Y:S01]  /*44d0*/  S2UR UR5, SR_CgaCtaId ;  /* 0x00000000000579c3 */ /* 0x000e620000008800 */
[----:B------:R-:W-:Y:S02]  /*44e0*/  UMOV UR4, 0x400 ;  /* 0x0000040000047882 */ /* 0x000fe40000000000 */
[----:B-1----:R-:W-:-:S06]  /*44f0*/  ULEA UR4, UR5, UR4, 0x18 ;  /* 0x0000000405047291 */ /* 0x002fcc000f8ec0ff */
[----:B------:R-:W-:Y:S02]  /*4500*/  IMAD.U32 R14, RZ, RZ, UR4 ;  /* 0x00000004ff0e7e24 */ /* 0x000fe4000f8e00ff */
[----:B--2---:R-:W-:-:S05]  /*4510*/  VIADD R7, R7, UR6 ;  /* 0x0000000607077c36 */ /* 0x004fca0008000000 */
[----:B------:R1:W-:Y:S02]  /*4520*/  STS [R14+0x98], R7 ;  /* 0x000098070e007388 */ /* 0x0003e40000000800 */
.L_x_541:
[----:B0-----:R-:W-:Y:S05]  /*4530*/  BSYNC.RECONVERGENT B2 ;  /* 0x0000000000027941 */ /* 0x001fea0003800200 */
.L_x_540:
[----:B------:R-:W-:Y:S01]  /*4540*/  BAR.SYNC.DEFER_BLOCKING 0x0 ;  /* 0x0000000000007b1d */ /* 0x000fe20000010000 */
[----:B------:R-:W-:Y:S01]  /*4550*/  @P1 IMAD.MOV.U32 R10, RZ, RZ, R16 ;  /* 0x000000ffff0a1224 */ /* 0x000fe200078e0010 */
[----:B------:R-:W-:Y:S01]  /*4560*/  @P1 SEL R15, R24, R15, P0 ;  /* 0x0000000f180f1207 */ /* 0x000fe20000000000 */
[----:B------:R-:W-:Y:S01]  /*4570*/  @P1 IMAD.MOV.U32 R11, RZ, RZ, R13 ;  /* 0x000000ffff0b1224 */ /* 0x000fe200078e000d */
[----:B------:R-:W-:Y:S01]  /*4580*/  @P1 SEL R20, R21, R20, P0 ;  /* 0x0000001415141207 */ /* 0x000fe20000000000 */
[----:B-1----:R-:W-:-:S04]  /*4590*/  IMAD.U32 R7, RZ, RZ, UR7 ;  /* 0x00000007ff077e24 */ /* 0x002fc8000f8e00ff */
[----:B-----5:R-:W-:-:S14]  /*45a0*/  DSETP.GEU.AND P2, PT, |R10|, |R2|, PT ;  /* 0x400000020a00722a */ /* 0x020fdc0003f4e200 */
[----:B------:R-:W-:Y:S01]  /*45b0*/  @P2 ISETP.GE.U32.AND P0, PT, R15, R6, PT ;  /* 0x000000060f00220c */ /* 0x000fe20003f06070 */
[----:B------:R-:W0:Y:S03]  /*45c0*/  LDS R12, [R14+0x98] ;  /* 0x000098000e0c7984 */ /* 0x000e260000000800 */
        /* <DEDUP_REMOVED lines=9> */
[----:B------:R-:W-:-:S02]  /*4660*/  IMAD.MOV.U32 R22, RZ, RZ, R5 ;  /* 0x000000ffff167224 */ /* 0x000fc400078e0005 */
[----:B------:R-:W-:Y:S02]  /*4670*/  IMAD.MOV.U32 R20, RZ, RZ, R2 ;  /* 0x000000ffff147224 */ /* 0x000fe400078e0002 */
[----:B------:R-:W-:Y:S02]  /*4680*/  IMAD.MOV.U32 R21, RZ, RZ, R3 ;  /* 0x000000ffff157224 */ /* 0x000fe400078e0003 */
[----:B0-----:R-:W-:-:S05]  /*4690*/  VIADD R10, R12, 0x500 ;  /* 0x000005000c0a7836 */ /* 0x001fca0000000000 */
[----:B------:R-:W-:-:S13]  /*46a0*/  ISETP.GT.AND P0, PT, R10, R7, PT ;  /* 0x000000070a00720c */ /* 0x000fda0003f04270 */
[----:B------:R-:W-:Y:S05]  /*46b0*/  @!P0 BRA `(.L_x_542) ;  /* 0xfffffff800908947 */ /* 0x000fea000383ffff */
[----:B------:R-:W-:Y:S05]  /*46c0*/  BSYNC.RECONVERGENT B1 ;  /* 0x0000000000017941 */ /* 0x000fea0003800200 */
.L_x_539:
[----:B------:R-:W-:Y:S01]  /*46d0*/  ISETP.GE.AND P0, PT, R12, R7, PT ;  /* 0x000000070c00720c */ /* 0x000fe20003f06270 */
[----:B------:R-:W0:Y:S01]  /*46e0*/  LDCU.64 UR6, c[0x0][0x388] ;  /* 0x00007100ff0677ac */ /* 0x000e220008000a00 */
[----:B------:R-:W-:Y:S01]  /*46f0*/  BSSY.RECONVERGENT B1, `(.L_x_536) ;  /* 0x00000ac000017945 */ /* 0x000fe20003800200 */
[----:B------:R-:W1:Y:S10]  /*4700*/  LDCU.64 UR4, c[0x0][0x388] ;  /* 0x00007100ff0477ac */ /* 0x000e740008000a00 */
[----:B------:R-:W-:Y:S05]  /*4710*/  @P0 BRA `(.L_x_543) ;  /* 0x0000000800a40947 */ /* 0x000fea0003800000 */
[----:B------:R-:W-:-:S05]  /*4720*/  IMAD.IADD R9, R7, 0x1, -R12 ;  /* 0x0000000107097824 */ /* 0x000fca00078e0a0c */
[----:B------:R-:W-:-:S13]  /*4730*/  ISETP.GE.AND P0, PT, R4, R9, PT ;  /* 0x000000090400720c */ /* 0x000fda0003f06270 */
[----:B------:R-:W-:Y:S05]  /*4740*/  @P0 BRA `(.L_x_543) ;  /* 0x0000000800980947 */ /* 0x000fea0003800000 */
[----:B------:R-:W-:Y:S01]  /*4750*/  LOP3.LUT R8, RZ, R4, RZ, 0x33, !PT ;  /* 0x00000004ff087212 */ /* 0x000fe200078e33ff */
[----:B------:R-:W-:Y:S03]  /*4760*/  BSSY.RECONVERGENT B2, `(.L_x_544) ;  /* 0x000002f000027945 */ /* 0x000fe60003800200 */
[----:B------:R-:W-:Y:S01]  /*4770*/  IADD3 R18, PT, PT, -R12, R7, R8 ;  /* 0x000000070c127210 */ /* 0x000fe20007ffe108 */
[----:B------:R-:W-:-:S03]  /*4780*/  IMAD.MOV.U32 R8, RZ, RZ, R4 ;  /* 0x000000ffff087224 */ /* 0x000fc600078e0004 */
[----:B------:R-:W-:-:S04]  /*4790*/  LOP3.LUT R7, R18, 0x300, RZ, 0xc0, !PT ;  /* 0x0000030012077812 */ /* 0x000fc800078ec0ff */
[----:B------:R-:W-:-:S13]  /*47a0*/  ISETP.NE.AND P0, PT, R7, 0x300, PT ;  /* 0x000003000700780c */ /* 0x000fda0003f05270 */
[----:B------:R-:W-:Y:S05]  /*47b0*/  @!P0 BRA `(.L_x_545) ;  /* 0x0000000000a48947 */ /* 0x000fea0003800000 */
[----:B------:R-:W2:Y:S01]  /*47c0*/  LDC.64 R10, c[0x0][0x380] ;  /* 0x0000e000ff0a7b82 */ /* 0x000ea20000000a00 */
[----:B------:R-:W-:Y:S01]  /*47d0*/  LEA.HI R7, R18, 0x1, RZ, 0x18 ;  /* 0x0000000112077811 */ /* 0x000fe200078fc0ff */
[----:B------:R-:W-:Y:S02]  /*47e0*/  IMAD.IADD R13, R4, 0x1, R12 ;  /* 0x00000001040d7824 */ /* 0x000fe400078e020c */
[----:B------:R-:W-:Y:S01]  /*47f0*/  IMAD.MOV.U32 R8, RZ, RZ, R4 ;  /* 0x000000ffff087224 */ /* 0x000fe200078e0004 */
[----:B------:R-:W-:-:S05]  /*4800*/  LOP3.LUT R7, R7, 0x3, RZ, 0xc0, !PT ;  /* 0x0000000307077812 */ /* 0x000fca00078ec0ff */
[----:B------:R-:W-:-:S07]  /*4810*/  IMAD.MOV R7, RZ, RZ, -R7 ;  /* 0x000000ffff077224 */ /* 0x000fce00078e0a07 */
.L_x_548:
[----:B--2---:R-:W-:-:S06]  /*4820*/  IMAD.WIDE R14, R13, 0x8, R10 ;  /* 0x000000080d0e7825 */ /* 0x004fcc00078e020a */
[----:B------:R-:W2:Y:S01]  /*4830*/  LDG.E.64 R14, desc[UR10][R14.64] ;  /* 0x0000000a0e0e7981 */ /* 0x000ea2000c1e1b00 */
[----:B-1----:R-:W-:Y:S01]  /*4840*/  IADD3 R22, P1, PT, R13, UR4, RZ ;  /* 0x000000040d167c10 */ /* 0x002fe2000ff3e0ff */
[----:B------:R-:W-:Y:S01]  /*4850*/  VIADD R7, R7, 0x1 ;  /* 0x0000000107077836 */ /* 0x000fe20000000000 */
[----:B------:R-:W-:Y:S01]  /*4860*/  BSSY.RECONVERGENT B3, `(.L_x_546) ;  /* 0x000001b000037945 */ /* 0x000fe20003800200 */
[----:B------:R-:W-:Y:S01]  /*4870*/  IMAD.MOV.U32 R19, RZ, RZ, R6 ;  /* 0x000000ffff137224 */ /* 0x000fe200078e0006 */
[----:B------:R-:W-:Y:S01]  /*4880*/  LEA.HI.X.SX32 R21, R13, UR5, 0x1, P1 ;  /* 0x000000050d157c11 */ /* 0x000fe200088f0eff */
[----:B------:R-:W-:Y:S01]  /*4890*/  IMAD.MOV.U32 R20, RZ, RZ, R5 ;  /* 0x000000ffff147224 */ /* 0x000fe200078e0005 */
[----:B------:R-:W-:Y:S01]  /*48a0*/  MOV R16, R2 ;  /* 0x0000000200107202 */ /* 0x000fe20000000f00 */
[----:B------:R-:W-:Y:S01]  /*48b0*/  IMAD.MOV.U32 R17, RZ, RZ, R3 ;  /* 0x000000ffff117224 */ /* 0x000fe200078e0003 */
[----:B------:R-:W-:Y:S01]  /*48c0*/  ISETP.NE.AND P2, PT, R7, RZ, PT ;  /* 0x000000ff0700720c */ /* 0x000fe20003f45270 */
        /* <DEDUP_REMOVED lines=20> */
.L_x_547:
[----:B0-----:R-:W-:Y:S05]  /*4a10*/  BSYNC.RECONVERGENT B3 ;  /* 0x0000000000037941 */ /* 0x001fea0003800200 */
.L_x_546:
[----:B------:R-:W-:Y:S02]  /*4a20*/  VIADD R8, R8, 0x100 ;  /* 0x0000010008087836 */ /* 0x000fe40000000000 */
[----:B------:R-:W-:Y:S01]  /*4a30*/  VIADD R13, R13, 0x100 ;  /* 0x000001000d0d7836 */ /* 0x000fe20000000000 */
[----:B------:R-:W-:Y:S06]  /*4a40*/  @P2 BRA `(.L_x_548) ;  /* 0xfffffffc00742947 */ /* 0x000fec000383ffff */
.L_x_545:
[----:B01----:R-:W-:Y:S05]  /*4a50*/  BSYNC.RECONVERGENT B2 ;  /* 0x0000000000027941 */ /* 0x003fea0003800200 */
.L_x_544:
        /* <DEDUP_REMOVED lines=9> */
.L_x_557:
[----:B------:R-:W-:-:S05]  /*4af0*/  IMAD.WIDE R22, R7, 0x8, R10 ;  /* 0x0000000807167825 */ /* 0x000fca00078e020a */
[----:B------:R-:W2:Y:S04]  /*4b00*/  LDG.E.64 R20, desc[UR10][R22.64+-0x1000] ;  /* 0xfff0000a16147981 */ /* 0x000ea8000c1e1b00 */
[----:B------:R0:W5:Y:S04]  /*4b10*/  LDG.E.64 R16, desc[UR10][R22.64+-0x800] ;  /* 0xfff8000a16107981 */ /* 0x000168000c1e1b00 */
[----:B------:R0:W5:Y:S04]  /*4b20*/  LDG.E.64 R14, desc[UR10][R22.64] ;  /* 0x0000000a160e7981 */ /* 0x000168000c1e1b00 */
[----:B------:R0:W5:Y:S01]  /*4b30*/  LDG.E.64 R12, desc[UR10][R22.64+0x800] ;  /* 0x0008000a160c7981 */ /* 0x000162000c1e1b00 */
[C---:B------:R-:W-:Y:S01]  /*4b40*/  IADD3 R29, P1, PT, R7.reuse, UR6, RZ ;  /* 0x00000006071d7c10 */ /* 0x040fe2000ff3e0ff */
[----:B------:R-:W-:Y:S03]  /*4b50*/  BSSY.RECONVERGENT B2, `(.L_x_549) ;  /* 0x0000016000027945 */ /* 0x000fe60003800200 */
[----:B------:R-:W-:Y:S01]  /*4b60*/  LEA.HI.X.SX32 R30, R7, UR7, 0x1, P1 ;  /* 0x00000007071e7c11 */ /* 0x000fe200088f0eff */
        /* <DEDUP_REMOVED lines=20> */
.L_x_550:
[----:B------:R-:W-:Y:S05]  /*4cb0*/  BSYNC.RECONVERGENT B2 ;  /* 0x0000000000027941 */ /* 0x000fea0003800200 */
.L_x_549:
        /* <DEDUP_REMOVED lines=23> */
.L_x_552:
[----:B------:R-:W-:Y:S05]  /*4e30*/  BSYNC.RECONVERGENT B2 ;  /* 0x0000000000027941 */ /* 0x000fea0003800200 */
.L_x_551:
        /* <DEDUP_REMOVED lines=24> */
.L_x_554:
[----:B------:R-:W-:Y:S05]  /*4fc0*/  BSYNC.RECONVERGENT B2 ;  /* 0x0000000000027941 */ /* 0x000fea0003800200 */
.L_x_553:
        /* <DEDUP_REMOVED lines=22> */
.L_x_556:
[----:B------:R-:W-:Y:S05]  /*5130*/  BSYNC.RECONVERGENT B2 ;  /* 0x0000000000027941 */ /* 0x000fea0003800200 */
.L_x_555:
[----:B------:R-:W-:Y:S02]  /*5140*/  VIADD R8, R8, 0x400 ;  /* 0x0000040008087836 */ /* 0x000fe40000000000 */
[----:B------:R-:W-:Y:S02]  /*5150*/  VIADD R27, R27, 0x400 ;  /* 0x000004001b1b7836 */ /* 0x000fe40000000000 */
[----:B------:R-:W-:Y:S01]  /*5160*/  VIADD R26, R26, 0x400 ;  /* 0x000004001a1a7836 */ /* 0x000fe20000000000 */
[----:B------:R-:W-:Y:S01]  /*5170*/  ISETP.GE.AND P0, PT, R8, R9, PT ;  /* 0x000000090800720c */ /* 0x000fe20003f06270 */
[----:B------:R-:W-:Y:S02]  /*5180*/  VIADD R25, R25, 0x400 ;  /* 0x0000040019197836 */ /* 0x000fe40000000000 */
[----:B------:R-:W-:-:S10]  /*5190*/  VIADD R7, R7, 0x400 ;  /* 0x0000040007077836 */ /* 0x000fd40000000000 */
[----:B------:R-:W-:Y:S05]  /*51a0*/  @!P0 BRA `(.L_x_557) ;  /* 0xfffffff800508947 */ /* 0x000fea000383ffff */
.L_x_543:
[----:B01----:R-:W-:Y:S05]  /*51b0*/  BSYNC.RECONVERGENT B1 ;  /* 0x0000000000017941 */ /* 0x003fea0003800200 */
.L_x_536:
        /* <DEDUP_REMOVED lines=13> */
[----:B------:R-:W-:Y:S01]  /*5290*/  MOV R12, R7 ;  /* 0x00000007000c7202 */ /* 0x000fe20000000f00 */
[----:B------:R-:W-:Y:S02]  /*52a0*/  IMAD.MOV.U32 R13, RZ, RZ, R16 ;  /* 0x000000ffff0d7224 */ /* 0x000fe400078e0010 */
        /* <DEDUP_REMOVED lines=17> */
.L_x_559:
[----:B------:R-:W-:Y:S05]  /*53c0*/  BSYNC.RECONVERGENT B1 ;  /* 0x0000000000017941 */ /* 0x000fea0003800200 */
.L_x_558:
        /* <DEDUP_REMOVED lines=31> */
.L_x_561:
[----:B------:R-:W-:Y:S05]  /*55c0*/  BSYNC.RECONVERGENT B1 ;  /* 0x0000000000017941 */ /* 0x000fea0003800200 */
.L_x_560:
[----:B------:R-:W-:Y:S01]  /*55d0*/  ISETP.GT.AND P0, PT, R14, 0x1b, PT ;  /* 0x0000001b0e00780c */ /* 0x000fe20003f04270 */
[----:B0-----:R0:W0:Y:S01]  /*55e0*/  SHFL.DOWN PT, R8, R2, 0x4, 0x1f ;  /* 0x08801f0002087f89 */ /* 0x00102200000e0000 */
[----:B------:R-:W-:Y:S01]  /*55f0*/  BSSY.RECONVERGENT B1, `(.L_x_562) ;  /* 0x000001d000017945 */ /* 0x000fe20003800200 */
[----:B---3--:R-:W-:Y:S02]  /*5600*/  IMAD.MOV.U32 R11, RZ, RZ, R5 ;  /* 0x000000ffff0b7224 */ /* 0x008fe400078e0005 */
[----:B------:R3:W0:Y:S01]  /*5610*/  SHFL.DOWN PT, R9, R3, 0x4, 0x1f ;  /* 0x08801f0003097f89 */ /* 0x00062200000e0000 */
[----:B------:R-:W-:Y:S02]  /*5620*/  IMAD.MOV.U32 R12, RZ, RZ, R10 ;  /* 0x000000ffff0c7224 */ /* 0x000fe400078e000a */
[----:B-1----:R-:W-:Y:S01]  /*5630*/  IMAD.MOV.U32 R6, RZ, RZ, R2 ;  /* 0x000000ffff067224 */ /* 0x002fe200078e0002 */
[----:B----4-:R3:W1:Y:S01]  /*5640*/  SHFL.DOWN PT, R16, R5, 0x4, 0x1f ;  /* 0x08801f0005107f89 */ /* 0x01066200000e0000 */
[----:B--2---:R-:W-:-:S03]  /*5650*/  IMAD.MOV.U32 R7, RZ, RZ, R3 ;  /* 0x000000ffff077224 */ /* 0x004fc600078e0003 */
[----:B------:R3:W2:Y:S01]  /*5660*/  SHFL.DOWN PT, R13, R10, 0x4, 0x1f ;  /* 0x08801f000a0d7f89 */ /* 0x0006a200000e0000 */
[----:B------:R-:W-:Y:S05]  /*5670*/  @P0 BRA `(.L_x_563) ;  /* 0x0000000000500947 */ /* 0x000fea0003800000 */
[----:B0-----:R-:W-:Y:S01]  /*5680*/  DSETP.GEU.AND P0, PT, |R2|, |R8|, PT ;  /* 0x400000080200722a */ /* 0x001fe20003f0e200 */
[----:B-1----:R-:W-:Y:S02]  /*5690*/  IMAD.MOV.U32 R11, RZ, RZ, R16 ;  /* 0x000000ffff0b7224 */ /* 0x002fe400078e0010 */
[----:B--2---:R-:W-:Y:S02]  /*56a0*/  IMAD.MOV.U32 R12, RZ, RZ, R13 ;  /* 0x000000ffff0c7224 */ /* 0x004fe400078e000d */
        /* <DEDUP_REMOVED lines=17> */
.L_x_563:
[----:B------:R-:W-:Y:S05]  /*57c0*/  BSYNC.RECONVERGENT B1 ;  /* 0x0000000000017941 */ /* 0x000fea0003800200 */
.L_x_562:
[----:B------:R-:W-:Y:S01]  /*57d0*/  ISETP.GT.AND P0, PT, R14, 0x17, PT ;  /* 0x000000170e00780c */ /* 0x000fe20003f04270 */
[----:B0-----:R0:W4:Y:S01]  /*57e0*/  SHFL.DOWN PT, R8, R6, 0x8, 0x1f ;  /* 0x09001f0006087f89 */ /* 0x00112200000e0000 */
[----:B------:R-:W-:Y:S01]  /*57f0*/  BSSY.RECONVERGENT B1, `(.L_x_564) ;  /* 0x000001d000017945 */ /* 0x000fe20003800200 */
[----:B---3--:R-:W-:Y:S02]  /*5800*/  IMAD.MOV.U32 R5, RZ, RZ, R11 ;  /* 0x000000ffff057224 */ /* 0x008fe400078e000b */
[----:B------:R0:W3:Y:S01]  /*5810*/  SHFL.DOWN PT, R9, R7, 0x8, 0x1f ;  /* 0x09001f0007097f89 */ /* 0x0000e200000e0000 */
[----:B------:R-:W-:Y:S02]  /*5820*/  IMAD.MOV.U32 R10, RZ, RZ, R12 ;  /* 0x000000ffff0a7224 */ /* 0x000fe400078e000c */
[----:B------:R-:W-:Y:S01]  /*5830*/  IMAD.MOV.U32 R2, RZ, RZ, R6 ;  /* 0x000000ffff027224 */ /* 0x000fe200078e0006 */
[----:B-1----:R0:W1:Y:S01]  /*5840*/  SHFL.DOWN PT, R16, R11, 0x8, 0x1f ;  /* 0x09001f000b107f89 */ /* 0x00206200000e0000 */
[----:B------:R-:W-:-:S03]  /*5850*/  IMAD.MOV.U32 R3, RZ, RZ, R7 ;  /* 0x000000ffff037224 */ /* 0x000fc600078e0007 */
[----:B--2---:R0:W2:Y:S01]  /*5860*/  SHFL.DOWN PT, R13, R12, 0x8, 0x1f ;  /* 0x09001f000c0d7f89 */ /* 0x0040a200000e0000 */
[----:B------:R-:W-:Y:S05]  /*5870*/  @P0 BRA `(.L_x_565) ;  /* 0x0000000000500947 */ /* 0x000fea0003800000 */
[----:B---34-:R-:W-:Y:S01]  /*5880*/  DSETP.GEU.AND P0, PT, |R6|, |R8|, PT ;  /* 0x400000080600722a */ /* 0x018fe20003f0e200 */
[----:B-1----:R-:W-:Y:S02]  /*5890*/  IMAD.MOV.U32 R5, RZ, RZ, R16 ;  /* 0x000000ffff057224 */ /* 0x002fe400078e0010 */
        /* <DEDUP_REMOVED lines=18> */
.L_x_565:
[----:B------:R-:W-:Y:S05]  /*59c0*/  BSYNC.RECONVERGENT B1 ;  /* 0x0000000000017941 */ /* 0x000fea0003800200 */
.L_x_564:
[----:B------:R-:W-:Y:S01]  /*59d0*/  ISETP.GT.AND P0, PT, R14, 0xf, PT ;  /* 0x0000000f0e00780c */ /* 0x000fe20003f04270 */
[----:B0-----:R0:W0:Y:S01]  /*59e0*/  SHFL.DOWN PT, R6, R2, 0x10, 0x1f ;  /* 0x0a001f0002067f89 */ /* 0x00102200000e0000 */
[----:B------:R-:W-:Y:S01]  /*59f0*/  BSSY.RECONVERGENT B1, `(.L_x_566) ;  /* 0x000001d000017945 */ /* 0x000fe20003800200 */
[----:B------:R-:W-:Y:S02]  /*5a00*/  IMAD.MOV.U32 R17, RZ, RZ, R5 ;  /* 0x000000ffff117224 */ /* 0x000fe400078e0005 */
[----:B------:R0:W0:Y:S01]  /*5a10*/  SHFL.DOWN PT, R7, R3, 0x10, 0x1f ;  /* 0x0a001f0003077f89 */ /* 0x00002200000e0000 */
[----:B------:R-:W-:Y:S02]  /*5a20*/  IMAD.MOV.U32 R19, RZ, RZ, R10 ;  /* 0x000000ffff137224 */ /* 0x000fe400078e000a */
[----:B------:R-:W-:Y:S01]  /*5a30*/  IMAD.MOV.U32 R12, RZ, RZ, R2 ;  /* 0x000000ffff0c7224 */ /* 0x000fe200078e0002 */
[----:B----4-:R4:W0:Y:S01]  /*5a40*/  SHFL.DOWN PT, R8, R5, 0x10, 0x1f ;  /* 0x0a001f0005087f89 */ /* 0x01082200000e0000 */
[----:B--2---:R-:W-:-:S03]  /*5a50*/  IMAD.MOV.U32 R13, RZ, RZ, R3 ;  /* 0x000000ffff0d7224 */ /* 0x004fc600078e0003 */
[----:B---3--:R4:W2:Y:S01]  /*5a60*/  SHFL.DOWN PT, R9, R10, 0x10, 0x1f ;  /* 0x0a001f000a097f89 */ /* 0x0088a200000e0000 */
[----:B------:R-:W-:Y:S05]  /*5a70*/  @P0 BRA `(.L_x_567) ;  /* 0x0000000000500947 */ /* 0x000fea0003800000 */
[----:B0-----:R-:W-:Y:S01]  /*5a80*/  DSETP.GEU.AND P0, PT, |R2|, |R6|, PT ;  /* 0x400000060200722a */ /* 0x001fe20003f0e200 */
[----:B------:R-:W-:Y:S02]  /*5a90*/  IMAD.MOV.U32 R17, RZ, RZ, R8 ;  /* 0x000000ffff117224 */ /* 0x000fe400078e0008 */
        /* <DEDUP_REMOVED lines=18> */
.L_x_567:
[----:B------:R-:W-:Y:S05]  /*5bc0*/  BSYNC.RECONVERGENT B1 ;  /* 0x0000000000017941 */ /* 0x000fea0003800200 */
.L_x_566:
[----:B------:R-:W-:Y:S01]  /*5bd0*/  ISETP.NE.AND P0, PT, R14, RZ, PT ;  /* 0x000000ff0e00720c */ /* 0x000fe20003f05270 */
[----:B------:R-:W-:-:S12]  /*5be0*/  BSSY.RECONVERGENT B1, `(.L_x_568) ;  /* 0x000000b000017945 */ /* 0x000fd80003800200 */
[----:B------:R-:W-:Y:S05]  /*5bf0*/  @P0 BRA `(.L_x_569) ;  /* 0x0000000000240947 */ /* 0x000fea0003800000 */
[----:B0-----:R-:W0:Y:S01]  /*5c00*/  S2R R6, SR_CgaCtaId ;  /* 0x0000000000067919 */ /* 0x001e220000008800 */
[----:B------:R-:W-:Y:S01]  /*5c10*/  MOV R3, 0x400 ;  /* 0x0000040000037802 */ /* 0x000fe20000000f00 */
[----:B------:R-:W-:Y:S01]  /*5c20*/  IMAD.MOV.U32 R18, RZ, RZ, R17 ;  /* 0x000000ffff127224 */ /* 0x000fe200078e0011 */
[----:B------:R-:W-:-:S04]  /*5c30*/  SHF.R.U32.HI R2, RZ, 0x1, R4 ;  /* 0x00000001ff027819 */ /* 0x000fc80000011604 */
[----:B------:R-:W-:Y:S02]  /*5c40*/  LOP3.LUT R2, R2, 0x1f0, RZ, 0xc0, !PT ;  /* 0x000001f002027812 */ /* 0x000fe400078ec0ff */
[----:B0-----:R-:W-:-:S05]  /*5c50*/  LEA R3, R6, R3, 0x18 ;  /* 0x0000000306037211 */ /* 0x001fca00078ec0ff */
[----:B------:R-:W-:-:S05]  /*5c60*/  IMAD.IADD R3, R2, 0x1, R3 ;  /* 0x0000000102037824 */ /* 0x000fca00078e0203 */
[----:B------:R3:W-:Y:S04]  /*5c70*/  STS.64 [R3+0x10], R18 ;  /* 0x0000101203007388 */ /* 0x0007e80000000a00 */
[----:B------:R3:W-:Y:S02]  /*5c80*/  STS.64 [R3+0x8], R12 ;  /* 0x0000080c03007388 */ /* 0x0007e40000000a00 */
.L_x_569:
[----:B------:R-:W-:Y:S05]  /*5c90*/  BSYNC.RECONVERGENT B1 ;  /* 0x0000000000017941 */ /* 0x000fea0003800200 */
.L_x_568:
[----:B------:R-:W-:Y:S01]  /*5ca0*/  BAR.SYNC.DEFER_BLOCKING 0x0 ;  /* 0x0000000000007b1d */ /* 0x000fe20000010000 */
[----:B------:R-:W-:-:S13]  /*5cb0*/  ISETP.NE.AND P1, PT, R4, RZ, PT ;  /* 0x000000ff0400720c */ /* 0x000fda0003f25270 */
[----:B------:R-:W-:Y:S05]  /*5cc0*/  @P1 BRA `(.L_x_497) ;  /* 0x00000008008c1947 */ /* 0x000fea0003800000 */
[----:B0--3--:R-:W0:Y:S01]  /*5cd0*/  S2R R3, SR_CgaCtaId ;  /* 0x0000000000037919 */ /* 0x009e220000008800 */
[----:B------:R-:W-:Y:S01]  /*5ce0*/  MOV R2, 0x400 ;  /* 0x0000040000027802 */ /* 0x000fe20000000f00 */
[----:B------:R-:W-:Y:S03]  /*5cf0*/  BSSY.RECONVERGENT B1, `(.L_x_570) ;  /* 0x000001a000017945 */ /* 0x000fe60003800200 */
[----:B0-----:R-:W-:-:S05]  /*5d00*/  LEA R30, R3, R2, 0x18 ;  /* 0x00000002031e7211 */ /* 0x001fca00078ec0ff */
[----:B------:R-:W0:Y:S04]  /*5d10*/  LDS.64 R14, [R30+0x18] ;  /* 0x000018001e0e7984 */ /* 0x000e280000000a00 */
[----:B----4-:R-:W3:Y:S04]  /*5d20*/  LDS.128 R4, [R30+0x20] ;  /* 0x000020001e047984 */ /* 0x010ee80000000c00 */
[----:B------:R4:W1:Y:S04]  /*5d30*/  LDS.64 R28, [R30+0x80] ;  /* 0x000080001e1c7984 */ /* 0x0008680000000a00 */
[----:B--2---:R4:W2:Y:S01]  /*5d40*/  LDS.128 R8, [R30+0x30] ;  /* 0x000030001e087984 */ /* 0x0048a20000000c00 */
[----:B0-----:R-:W-:Y:S01]  /*5d50*/  DSETP.GEU.AND P0, PT, |R12|, |R14|, PT ;  /* 0x4000000e0c00722a */ /* 0x001fe20003f0e200 */
[----:B------:R-:W-:Y:S01]  /*5d60*/  MOV R2, R14 ;  /* 0x0000000e00027202 */ /* 0x000fe20000000f00 */
[----:B------:R-:W-:-:S02]  /*5d70*/  IMAD.MOV.U32 R3, RZ, RZ, R15 ;  /* 0x000000ffff037224 */ /* 0x000fc400078e000f */
[----:B---3--:R-:W-:Y:S02]  /*5d80*/  IMAD.MOV.U32 R31, RZ, RZ, R4 ;  /* 0x000000ffff1f7224 */ /* 0x008fe400078e0004 */
[----:B------:R-:W-:-:S08]  /*5d90*/  IMAD.MOV.U32 R33, RZ, RZ, R5 ;  /* 0x000000ffff217224 */ /* 0x000fd000078e0005 */
[----:B-12-4-:R-:W-:Y:S05]  /*5da0*/  @!P0 BRA `(.L_x_571) ;  /* 0x0000000000388947 */ /* 0x016fea0003800000 */
        /* <DEDUP_REMOVED lines=14> */
.L_x_571:
[----:B------:R-:W-:Y:S05]  /*5e90*/  BSYNC.RECONVERGENT B1 ;  /* 0x0000000000017941 */ /* 0x000fea0003800200 */
.L_x_570:
        /* <DEDUP_REMOVED lines=25> */
.L_x_573:
[----:B------:R-:W-:Y:S05]  /*6030*/  BSYNC.RECONVERGENT B1 ;  /* 0x0000000000017941 */ /* 0x000fea0003800200 */
.L_x_572:
        /* <DEDUP_REMOVED lines=21> */
.L_x_575:
[----:B------:R-:W-:Y:S05]  /*6190*/  BSYNC.RECONVERGENT B1 ;  /* 0x0000000000017941 */ /* 0x000fea0003800200 */
.L_x_574:
        /* <DEDUP_REMOVED lines=21> */
.L_x_577:
[----:B------:R-:W-:Y:S05]  /*62f0*/  BSYNC.RECONVERGENT B1 ;  /* 0x0000000000017941 */ /* 0x000fea0003800200 */
.L_x_576:
        /* <DEDUP_REMOVED lines=21> */
.L_x_579:
[----:B------:R-:W-:Y:S05]  /*6450*/  BSYNC.RECONVERGENT B1 ;  /* 0x0000000000017941 */ /* 0x000fea0003800200 */
.L_x_578:
        /* <DEDUP_REMOVED lines=21> */
.L_x_581:
[----:B------:R-:W-:Y:S05]  /*65b0*/  BSYNC.RECONVERGENT B1 ;  /* 0x0000000000017941 */ /* 0x000fea0003800200 */
.L_x_580:
        /* <DEDUP_REMOVED lines=20> */
.L_x_497:
[----:B------:R-:W-:Y:S05]  /*6700*/  BSYNC.RECONVERGENT B0 ;  /* 0x0000000000007941 */ /* 0x000fea0003800200 */
.L_x_464:
[----:B------:R-:W-:Y:S05]  /*6710*/  @P1 EXIT ;  /* 0x000000000000194d */ /* 0x000fea0003800000 */
[----:B01-3--:R-:W0:Y:S01]  /*6720*/  LDC.64 R2, c[0x0][0x390] ;  /* 0x0000e400ff027b82 */ /* 0x00be220000000a00 */
[----:B------:R-:W-:Y:S02]  /*6730*/  IMAD.MOV.U32 R18, RZ, RZ, R17 ;  /* 0x000000ffff127224 */ /* 0x000fe400078e0011 */
[----:B0-----:R-:W-:-:S05]  /*6740*/  IMAD.WIDE.U32 R2, R0, 0x10, R2 ;  /* 0x0000001000027825 */ /* 0x001fca00078e0002 */
[----:B------:R-:W-:Y:S04]  /*6750*/  STG.E.64 desc[UR10][R2.64], R12 ;  /* 0x0000000c02007986 */ /* 0x000fe8000c101b0a */
[----:B------:R-:W-:Y:S01]  /*6760*/  STG.E.64 desc[UR10][R2.64+0x8], R18 ;  /* 0x0000081202007986 */ /* 0x000fe2000c101b0a */
[----:B------:R-:W-:Y:S05]  /*6770*/  EXIT ;  /* 0x000000000000794d */ /* 0x000fea0003800000 */
.L_x_582:
        /* <DEDUP_REMOVED lines=16> */
.L_x_793:


//--------------------- .text._ZN6thrust24THRUST_300001_SM_1000_NS8cuda_cub4core6detail13_kernel_agentINS1_8__reduce11ReduceAgentINS0_12zip_iteratorIN4cuda3std3__45tupleIJNS0_10device_ptrIdEENS0_17counting_iteratorIlNS0_11use_defaultESF_SF_EEEEEEEPNSB_IJdlEEESJ_iNS1_9__extrema9arg_max_fIdl13compare_valueEEEEJSI_SK_iSO_EEEvDpT0_ --------------------------
	.section	.text._ZN6thrust24THRUST_300001_SM_1000_NS8cuda_cub4core6detail13_kernel_agentINS1_8__reduce11ReduceAgentINS0_12zip_iteratorIN4cuda3std3__45tupleIJNS0_10device_ptrIdEENS0_17counting_iteratorIlNS0_11use_defaultESF_SF_EEEEEEEPNSB_IJdlEEESJ_iNS1_9__extrema9arg_max_fIdl13compare_valueEEEEJSI_SK_iSO_EEEvDpT0_,"ax",@progbits
	.align	128
        .global         _ZN6thrust24THRUST_300001_SM_1000_NS8cuda_cub4core6detail13_kernel_agentINS1_8__reduce11ReduceAgentINS0_12zip_iteratorIN4cuda3std3__45tupleIJNS0_10device_ptrIdEENS0_17counting_iteratorIlNS0_11use_defaultESF_SF_EEEEEEEPNSB_IJdlEEESJ_iNS1_9__extrema9arg_max_fIdl13compare_valueEEEEJSI_SK_iSO_EEEvDpT0_
        .type           _ZN6thrust24THRUST_300001_SM_1000_NS8cuda_cub4core6detail13_kernel_agentINS1_8__reduce11ReduceAgentINS0_12zip_iteratorIN4cuda3std3__45tupleIJNS0_10device_ptrIdEENS0_17counting_iteratorIlNS0_11use_defaultESF_SF_EEEEEEEPNSB_IJdlEEESJ_iNS1_9__extrema9arg_max_fIdl13compare_valueEEEEJSI_SK_iSO_EEEvDpT0_,@function
        .size           _ZN6thrust24THRUST_300001_SM_1000_NS8cuda_cub4core6detail13_kernel_agentINS1_8__reduce11ReduceAgentINS0_12zip_iteratorIN4cuda3std3__45tupleIJNS0_10device_ptrIdEENS0_17counting_iteratorIlNS0_11use_defaultESF_SF_EEEEEEEPNSB_IJdlEEESJ_iNS1_9__extrema9arg_max_fIdl13compare_valueEEEEJSI_SK_iSO_EEEvDpT0_,(.L_x_794 - _ZN6thrust24THRUST_300001_SM_1000_NS8cuda_cub4core6detail13_kernel_agentINS1_8__reduce11ReduceAgentINS0_12zip_iteratorIN4cuda3std3__45tupleIJNS0_10device_ptrIdEENS0_17counting_iteratorIlNS0_11use_defaultESF_SF_EEEEEEEPNSB_IJdlEEESJ_iNS1_9__extrema9arg_max_fIdl13compare_valueEEEEJSI_SK_iSO_EEEvDpT0_)
        .other          _ZN6thrust24THRUST_300001_SM_1000_NS8cuda_cub4core6detail13_kernel_agentINS1_8__reduce11ReduceAgentINS0_12zip_iteratorIN4cuda3std3__45tupleIJNS0_10device_ptrIdEENS0_17counting_iteratorIlNS0_11use_defaultESF_SF_EEEEEEEPNSB_IJdlEEESJ_iNS1_9__extrema9arg_max_fIdl13compare_valueEEEEJSI_SK_iSO_EEEvDpT0_,@"STO_CUDA_ENTRY STV_DEFAULT"
_ZN6thrust24THRUST_300001_SM_1000_NS8cuda_cub4core6detail13_kernel_agentINS1_8__reduce11ReduceAgentINS0_12zip_iteratorIN4cuda3std3__45tupleIJNS0_10device_ptrIdEENS0_17counting_iteratorIlNS0_11use_defaultESF_SF_EEEEEEEPNSB_IJdlEEESJ_iNS1_9__extrema9arg_max_fIdl13compare_valueEEEEJSI_SK_iSO_EEEvDpT0_:
.text._ZN6thrust24THRUST_300001_SM_1000_NS8cuda_cub4core6detail13_kernel_agentINS1_8__reduce11ReduceAgentINS0_12zip_iteratorIN4cuda3std3__45tupleIJNS0_10device_ptrIdEENS0_17counting_iteratorIlNS0_11use_defaultESF_SF_EEEEEEEPNSB_IJdlEEESJ_iNS1_9__extrema9arg_max_fIdl13compare_valueEEEEJSI_SK_iSO_EEEvDpT0_:
        /* <DEDUP_REMOVED lines=23> */
.L_x_586:
[----:B0-----:R-:W-:Y:S05]  /*0170*/  BSYNC.RECONVERGENT B1 ;  /* 0x0000000000017941 */ /* 0x001fea0003800200 */
.L_x_585:
        /* <DEDUP_REMOVED lines=19> */
.L_x_593:
        /* <DEDUP_REMOVED lines=31> */
.L_x_592:
[----:B------:R-:W-:Y:S05]  /*04a0*/  BSYNC.RECONVERGENT B3 ;  /* 0x0000000000037941 */ /* 0x000fea0003800200 */
.L_x_591:
[----:B------:R-:W-:Y:S01]  /*04b0*/  IADD3 R14, P0, PT, R14, 0x100, RZ ;  /* 0x000001000e0e7810 */ /* 0x000fe20007f1e0ff */
[----:B------:R-:W-:Y:S02]  /*04c0*/  VIADD R10, R10, 0x100 ;  /* 0x000001000a0a7836 */ /* 0x000fe40000000000 */
[----:B------:R-:W-:Y:S02]  /*04d0*/  IMAD.X R13, RZ, RZ, R13, P3 ;  /* 0x000000ffff0d7224 */ /* 0x000fe400018e060d */
[----:B------:R-:W-:Y:S01]  /*04e0*/  IMAD.X R15, RZ, RZ, R15, P0 ;  /* 0x000000ffff0f7224 */ /* 0x000fe200000e060f */
[----:B------:R-:W-:Y:S07]  /*04f0*/  @P2 BRA `(.L_x_593) ;  /* 0xfffffffc006c2947 */ /* 0x000fee000383ffff */
.L_x_590:
[----:B------:R-:W-:Y:S05]  /*0500*/  BSYNC.RECONVERGENT B2 ;  /* 0x0000000000027941 */ /* 0x000fea0003800200 */
.L_x_589:
[----:B------:R-:W-:-:S13]  /*0510*/  ISETP.GE.U32.AND P0, PT, R16, 0x300, PT ;  /* 0x000003001000780c */ /* 0x000fda0003f06070 */
[----:B------:R-:W-:Y:S05]  /*0520*/  @!P0 BRA `(.L_x_588) ;  /* 0x0000000400bc8947 */ /* 0x000fea0003800000 */
[----:B------:R-:W0:Y:S01]  /*0530*/  LDC.64 R4, c[0x0][0x380] ;  /* 0x0000e000ff047b82 */ /* 0x000e220000000a00 */
[----:B------:R-:W-:-:S07]  /*0540*/  VIADD R20, R10, 0x200 ;  /* 0x000002000a147836 */ /* 0x000fce0000000000 */
[----:B------:R-:W1:Y:S02]  /*0550*/  LDC.64 R6, c[0x0][0x388] ;  /* 0x0000e200ff067b82 */ /* 0x000e640000000a00 */
.L_x_602:
        /* <DEDUP_REMOVED lines=30> */
.L_x_595:
[----:B------:R-:W-:Y:S05]  /*0740*/  BSYNC.RECONVERGENT B2 ;  /* 0x0000000000027941 */ /* 0x000fea0003800200 */
.L_x_594:
[----:B-----5:R-:W-:Y:S01]  /*0750*/  DSETP.GEU.AND P0, PT, |R16|, |R14|, PT ;  /* 0x4000000e1000722a */ /* 0x020fe20003f0e200 */
[C---:B------:R-:W-:Y:S01]  /*0760*/  IADD3 R19, P1, PT, R23.reuse, R6, RZ ;  /* 0x0000000617137210 */ /* 0x040fe20007f3e0ff */
[----:B------:R-:W-:Y:S01]  /*0770*/  BSSY.RECONVERGENT B2, `(.L_x_596) ;  /* 0x0000015000027945 */ /* 0x000fe20003800200 */
[----:B------:R-:W-:Y:S02]  /*0780*/  IMAD.MOV.U32 R2, RZ, RZ, R14 ;  /* 0x000000ffff027224 */ /* 0x000fe400078e000e */
[----:B------:R-:W-:Y:S01]  /*0790*/  LEA.HI.X.SX32 R18, R23, R7, 0x1, P1 ;  /* 0x0000000717127211 */ /* 0x000fe200008f0eff */
[----:B------:R-:W-:Y:S02]  /*07a0*/  IMAD.MOV.U32 R9, RZ, RZ, R19 ;  /* 0x000000ffff097224 */ /* 0x000fe400078e0013 */
[----:B------:R-:W-:Y:S02]  /*07b0*/  IMAD.MOV.U32 R3, RZ, RZ, R15 ;  /* 0x000000ffff037224 */ /* 0x000fe400078e000f */
[----:B------:R-:W-:-:S04]  /*07c0*/  IMAD.MOV.U32 R8, RZ, RZ, R18 ;  /* 0x000000ffff087224 */ /* 0x000fc800078e0012 */
        /* <DEDUP_REMOVED lines=15> */
.L_x_597:
[----:B------:R-:W-:Y:S05]  /*08c0*/  BSYNC.RECONVERGENT B2 ;  /* 0x0000000000027941 */ /* 0x000fea0003800200 */
.L_x_596:
        /* <DEDUP_REMOVED lines=25> */
.L_x_599:
[----:B------:R-:W-:Y:S05]  /*0a60*/  BSYNC.RECONVERGENT B2 ;  /* 0x0000000000027941 */ /* 0x000fea0003800200 */
.L_x_598:
        /* <DEDUP_REMOVED lines=22> */
.L_x_601:
[----:B------:R-:W-:Y:S05]  /*0bd0*/  BSYNC.RECONVERGENT B2 ;  /* 0x0000000000027941 */ /* 0x000fea0003800200 */
.L_x_600:
[C---:B------:R-:W-:Y:S01]  /*0be0*/  VIADD R10, R20.reuse, 0x200 ;  /* 0x00000200140a7836 */ /* 0x040fe20000000000 */
[----:B------:R-:W-:-:S04]  /*0bf0*/  IADD3 R20, PT, PT, R20, 0x400, RZ ;  /* 0x0000040014147810 */ /* 0x000fc80007ffe0ff */
[----:B------:R-:W-:-:S13]  /*0c00*/  ISETP.GE.AND P0, PT, R10, UR5, PT ;  /* 0x000000050a007c0c */ /* 0x000fda000bf06270 */
[----:B------:R-:W-:Y:S05]  /*0c10*/  @!P0 BRA `(.L_x_602) ;  /* 0xfffffff800508947 */ /* 0x000fea000383ffff */
.L_x_588:
[----:B------:R-:W-:Y:S05]  /*0c20*/  BSYNC.RECONVERGENT B1 ;  /* 0x0000000000017941 */ /* 0x000fea0003800200 */
.L_x_587:
        /* <DEDUP_REMOVED lines=35> */
.L_x_605:
[----:B------:R-:W-:Y:S05]  /*0e60*/  BSYNC.RECONVERGENT B1 ;  /* 0x0000000000017941 */ /* 0x000fea0003800200 */
.L_x_604:
        /* <DEDUP_REMOVED lines=31> */
.L_x_607:
[----:B------:R-:W-:Y:S05]  /*1060*/  BSYNC.RECONVERGENT B1 ;  /* 0x0000000000017941 */ /* 0x000fea0003800200 */
.L_x_606:
        /* <DEDUP_REMOVED lines=31> */
.L_x_609:
[----:B------:R-:W-:Y:S05]  /*1260*/  BSYNC.RECONVERGENT B1 ;  /* 0x0000000000017941 */ /* 0x000fea0003800200 */
.L_x_608:
[----:B------:R-:W-:Y:S01]  /*1270*/  ISETP.GT.AND P0, PT, R10, 0x17, PT ;  /* 0x000000170a00780c */ /* 0x000fe20003f04270 */
[----:B-1----:R1:W1:Y:S01]  /*1280*/  SHFL.DOWN PT, R2, R4, 0x8, 0x1f ;  /* 0x09001f0004027f89 */ /* 0x00226200000e0000 */
[----:B------:R-:W-:Y:S01]  /*1290*/  BSSY.RECONVERGENT B1, `(.L_x_610) ;  /* 0x000001d000017945 */ /* 0x000fe20003800200 */
[----:B0-----:R-:W-:Y:S02]  /*12a0*/  IMAD.MOV.U32 R8, RZ, RZ, R11 ;  /* 0x000000ffff087224 */ /* 0x001fe400078e000b */
[----:B------:R0:W0:Y:S01]  /*12b0*/  SHFL.DOWN PT, R3, R5, 0x8, 0x1f ;  /* 0x09001f0005037f89 */ /* 0x00002200000e0000 */
[----:B------:R-:W-:Y:S02]  /*12c0*/  IMAD.MOV.U32 R9, RZ, RZ, R12 ;  /* 0x000000ffff097224 */ /* 0x000fe400078e000c */
[----:B------:R-:W-:Y:S01]  /*12d0*/  IMAD.MOV.U32 R6, RZ, RZ, R4 ;  /* 0x000000ffff067224 */ /* 0x000fe200078e0004 */
[----:B---3--:R3:W0:Y:S01]  /*12e0*/  SHFL.DOWN PT, R14, R11, 0x8, 0x1f ;  /* 0x09001f000b0e7f89 */ /* 0x00862200000e0000 */
[----:B--2---:R-:W-:-:S03]  /*12f0*/  IMAD.MOV.U32 R7, RZ, RZ, R5 ;  /* 0x000000ffff077224 */ /* 0x004fc600078e0005 */
[----:B----4-:R3:W2:Y:S01]  /*1300*/  SHFL.DOWN PT, R13, R12, 0x8, 0x1f ;  /* 0x09001f000c0d7f89 */ /* 0x0106a200000e0000 */
[----:B------:R-:W-:Y:S05]  /*1310*/  @P0 BRA `(.L_x_611) ;  /* 0x0000000000500947 */ /* 0x000fea0003800000 */
[----:B01----:R-:W-:Y:S01]  /*1320*/  DSETP.GEU.AND P0, PT, |R4|, |R2|, PT ;  /* 0x400000020400722a */ /* 0x003fe20003f0e200 */
[----:B------:R-:W-:Y:S01]  /*1330*/  IMAD.MOV.U32 R8, RZ, RZ, R14 ;  /* 0x000000ffff087224 */ /* 0x000fe200078e000e */
[----:B--2---:R-:W-:Y:S01]  /*1340*/  MOV R9, R13 ;  /* 0x0000000d00097202 */ /* 0x004fe20000000f00 */
        /* <DEDUP_REMOVED lines=17> */
.L_x_611:
[----:B------:R-:W-:Y:S05]  /*1460*/  BSYNC.RECONVERGENT B1 ;  /* 0x0000000000017941 */ /* 0x000fea0003800200 */
.L_x_610:
[----:B------:R-:W-:Y:S01]  /*1470*/  ISETP.GT.AND P0, PT, R10, 0xf, PT ;  /* 0x0000000f0a00780c */ /* 0x000fe20003f04270 */
[----:B-1----:R1:W4:Y:S01]  /*1480*/  SHFL.DOWN PT, R4, R6, 0x10, 0x1f ;  /* 0x0a001f0006047f89 */ /* 0x00232200000e0000 */
[----:B------:R-:W-:Y:S01]  /*1490*/  BSSY.RECONVERGENT B1, `(.L_x_612) ;  /* 0x000001d000017945 */ /* 0x000fe20003800200 */
[----:B0-----:R-:W-:Y:S02]  /*14a0*/  IMAD.MOV.U32 R14, RZ, RZ, R8 ;  /* 0x000000ffff0e7224 */ /* 0x001fe400078e0008 */
[----:B------:R1:W0:Y:S01]  /*14b0*/  SHFL.DOWN PT, R5, R7, 0x10, 0x1f ;  /* 0x0a001f0007057f89 */ /* 0x00022200000e0000 */
[----:B------:R-:W-:Y:S02]  /*14c0*/  IMAD.MOV.U32 R15, RZ, RZ, R9 ;  /* 0x000000ffff0f7224 */ /* 0x000fe400078e0009 */
[----:B------:R-:W-:Y:S01]  /*14d0*/  IMAD.MOV.U32 R2, RZ, RZ, R6 ;  /* 0x000000ffff027224 */ /* 0x000fe200078e0006 */
[----:B---3--:R1:W3:Y:S01]  /*14e0*/  SHFL.DOWN PT, R11, R8, 0x10, 0x1f ;  /* 0x0a001f00080b7f89 */ /* 0x0082e200000e0000 */
[----:B------:R-:W-:-:S03]  /*14f0*/  IMAD.MOV.U32 R3, RZ, RZ, R7 ;  /* 0x000000ffff037224 */ /* 0x000fc600078e0007 */
[----:B------:R1:W0:Y:S01]  /*1500*/  SHFL.DOWN PT, R12, R9, 0x10, 0x1f ;  /* 0x0a001f00090c7f89 */ /* 0x00022200000e0000 */
[----:B------:R-:W-:Y:S05]  /*1510*/  @P0 BRA `(.L_x_613) ;  /* 0x0000000000500947 */ /* 0x000fea0003800000 */
[----:B0---4-:R-:W-:Y:S01]  /*1520*/  DSETP.GEU.AND P0, PT, |R6|, |R4|, PT ;  /* 0x400000040600722a */ /* 0x011fe20003f0e200 */
[----:B---3--:R-:W-:Y:S02]  /*1530*/  IMAD.MOV.U32 R14, RZ, RZ, R11 ;  /* 0x000000ffff0e7224 */ /* 0x008fe400078e000b */
        /* <DEDUP_REMOVED lines=18> */
.L_x_613:
[----:B------:R-:W-:Y:S05]  /*1660*/  BSYNC.RECONVERGENT B1 ;  /* 0x0000000000017941 */ /* 0x000fea0003800200 */
.L_x_612:
[----:B------:R-:W-:Y:S01]  /*1670*/  ISETP.NE.AND P0, PT, R10, RZ, PT ;  /* 0x000000ff0a00720c */ /* 0x000fe20003f05270 */
[----:B------:R-:W-:-:S12]  /*1680*/  BSSY.RECONVERGENT B1, `(.L_x_614) ;  /* 0x000000a000017945 */ /* 0x000fd80003800200 */
[----:B------:R-:W-:Y:S05]  /*1690*/  @P0 BRA `(.L_x_615) ;  /* 0x0000000000200947 */ /* 0x000fea0003800000 */
[----:B-1----:R-:W1:Y:S01]  /*16a0*/  S2R R6, SR_CgaCtaId ;  /* 0x0000000000067919 */ /* 0x002e620000008800 */
[----:B0-----:R-:W-:Y:S02]  /*16b0*/  MOV R5, 0x400 ;  /* 0x0000040000057802 */ /* 0x001fe40000000f00 */
[----:B----4-:R-:W-:-:S04]  /*16c0*/  SHF.R.U32.HI R4, RZ, 0x1, R0 ;  /* 0x00000001ff047819 */ /* 0x010fc80000011600 */
[----:B------:R-:W-:Y:S02]  /*16d0*/  LOP3.LUT R4, R4, 0x1f0, RZ, 0xc0, !PT ;  /* 0x000001f004047812 */ /* 0x000fe400078ec0ff */
[----:B-1----:R-:W-:-:S05]  /*16e0*/  LEA R5, R6, R5, 0x18 ;  /* 0x0000000506057211 */ /* 0x002fca00078ec0ff */
[----:B------:R-:W-:-:S05]  /*16f0*/  IMAD.IADD R5, R4, 0x1, R5 ;  /* 0x0000000104057824 */ /* 0x000fca00078e0205 */
[----:B------:R0:W-:Y:S04]  /*1700*/  STS.64 [R5+0x10], R14 ;  /* 0x0000100e05007388 */ /* 0x0001e80000000a00 */
[----:B------:R0:W-:Y:S02]  /*1710*/  STS.64 [R5+0x8], R2 ;  /* 0x0000080205007388 */ /* 0x0001e40000000a00 */
.L_x_615:
[----:B------:R-:W-:Y:S05]  /*1720*/  BSYNC.RECONVERGENT B1 ;  /* 0x0000000000017941 */ /* 0x000fea0003800200 */
.L_x_614:
        /* <DEDUP_REMOVED lines=8> */
[----:B-1--4-:R-:W1:Y:S04]  /*17b0*/  LDS.128 R4, [R0+0x20] ;  /* 0x0000200000047984 */ /* 0x012e680000000c00 */
[----:B--2---:R2:W4:Y:S04]  /*17c0*/  LDS.64 R12, [R0+0x80] ;  /* 0x00008000000c7984 */ /* 0x0045280000000a00 */
[----:B---3--:R2:W3:Y:S01]  /*17d0*/  LDS.128 R8, [R0+0x30] ;  /* 0x0000300000087984 */ /* 0x0084e20000000c00 */
[----:B0-----:R-:W-:Y:S01]  /*17e0*/  DSETP.GEU.AND P0, PT, |R2|, |R16|, PT ;  /* 0x400000100200722a */ /* 0x001fe20003f0e200 */
[----:B------:R-:W-:Y:S01]  /*17f0*/  IMAD.MOV.U32 R24, RZ, RZ, R16 ;  /* 0x000000ffff187224 */ /* 0x000fe200078e0010 */
[----:B------:R-:W-:Y:S01]  /*1800*/  MOV R25, R17 ;  /* 0x0000001100197202 */ /* 0x000fe20000000f00 */
[----:B-1----:R-:W-:-:S02]  /*1810*/  IMAD.MOV.U32 R26, RZ, RZ, R4 ;  /* 0x000000ffff1a7224 */ /* 0x002fc400078e0004 */
[----:B------:R-:W-:-:S09]  /*1820*/  IMAD.MOV.U32 R27, RZ, RZ, R5 ;  /* 0x000000ffff1b7224 */ /* 0x000fd200078e0005 */
        /* <DEDUP_REMOVED lines=15> */
.L_x_618:
[----:B------:R-:W-:Y:S05]  /*1920*/  BSYNC.RECONVERGENT B1 ;  /* 0x0000000000017941 */ /* 0x000fea0003800200 */
.L_x_617:
        /* <DEDUP_REMOVED lines=23> */
.L_x_620:
[----:B------:R-:W-:Y:S05]  /*1aa0*/  BSYNC.RECONVERGENT B1 ;  /* 0x0000000000017941 */ /* 0x000fea0003800200 */
.L_x_619:
        /* <DEDUP_REMOVED lines=21> */
.L_x_622:
[----:B------:R-:W-:Y:S05]  /*1c00*/  BSYNC.RECONVERGENT B1 ;  /* 0x0000000000017941 */ /* 0x000fea0003800200 */
.L_x_621:
        /* <DEDUP_REMOVED lines=23> */
.L_x_624:
[----:B------:R-:W-:Y:S05]  /*1d80*/  BSYNC.RECONVERGENT B1 ;  /* 0x0000000000017941 */ /* 0x000fea0003800200 */
.L_x_623:
        /* <DEDUP_REMOVED lines=21> */
.L_x_626:
[----:B------:R-:W-:Y:S05]  /*1ee0*/  BSYNC.RECONVERGENT B1 ;  /* 0x0000000000017941 */ /* 0x000fea0003800200 */
.L_x_625:
[----:B------:R-:W-:Y:S01]  /*1ef0*/  DSETP.GEU.AND P0, PT, |R2|, |R10|, PT ;  /* 0x4000000a0200722a */ /* 0x000fe20003f0e200 */
[----:B------:R-:W-:Y:S01]  /*1f00*/  BSSY.RECONVERGENT B1, `(.L_x_627) ;  /* 0x0000014000017945 */ /* 0x000fe20003800200 */
[----:B------:R-:W-:Y:S01]  /*1f10*/  IMAD.MOV.U32 R8, RZ, RZ, R10 ;  /* 0x000000ffff087224 */ /* 0x000fe200078e000a */
[----:B---3--:R-:W-:Y:S01]  /*1f20*/  MOV R0, R5 ;  /* 0x0000000500007202 */ /* 0x008fe20000000f00 */
        /* <DEDUP_REMOVED lines=17> */
.L_x_628:
[----:B------:R-:W-:Y:S05]  /*2040*/  BSYNC.RECONVERGENT B1 ;  /* 0x0000000000017941 */ /* 0x000fea0003800200 */
.L_x_627:
        /* <DEDUP_REMOVED lines=21> */
.L_x_603:
        /* <DEDUP_REMOVED lines=9> */
[----:B------:R-:W-:Y:S02]  /*2230*/  VIADD R5, R5, UR6 ;  /* 0x0000000605057c36 */ /* 0x000fe40008000000 */
        /* <DEDUP_REMOVED lines=9> */
[----:B----4-:R-:W-:Y:S01]  /*22d0*/  IMAD.MOV.U32 R14, RZ, RZ, R12 ;  /* 0x000000ffff0e7224 */ /* 0x010fe200078e000c */
[----:B------:R-:W-:Y:S01]  /*22e0*/  MOV R6, R10 ;  /* 0x0000000a00067202 */ /* 0x000fe20000000f00 */
[----:B0-----:R-:W-:Y:S02]  /*22f0*/  IMAD.MOV.U32 R16, RZ, RZ, R13 ;  /* 0x000000ffff107224 */ /* 0x001fe400078e000d */
        /* <DEDUP_REMOVED lines=16> */
.L_x_630:
[----:B------:R-:W-:Y:S05]  /*2400*/  BSYNC.RECONVERGENT B1 ;  /* 0x0000000000017941 */ /* 0x000fea0003800200 */
.L_x_629:
        /* <DEDUP_REMOVED lines=32> */
.L_x_632:
[----:B------:R-:W-:Y:S05]  /*2610*/  BSYNC.RECONVERGENT B1 ;  /* 0x0000000000017941 */ /* 0x000fea0003800200 */
.L_x_631:
[----:B-1----:R-:W-:Y:S01]  /*2620*/  VIADD R2, R4, 0x4 ;  /* 0x0000000404027836 */ /* 0x002fe20000000000 */
[----:B------:R1:W4:Y:S01]  /*2630*/  SHFL.DOWN PT, R6, R8, 0x4, R5 ;  /* 0x0880000008067989 */ /* 0x00032200000e0005 */
[----:B------:R-:W-:Y:S01]  /*2640*/  BSSY.RECONVERGENT B1, `(.L_x_633) ;  /* 0x000001e000017945 */ /* 0x000fe20003800200 */
[----:B--2---:R-:W-:Y:S01]  /*2650*/  IMAD.MOV.U32 R14, RZ, RZ, R10 ;  /* 0x000000ffff0e7224 */ /* 0x004fe200078e000a */
[----:B------:R-:W-:Y:S01]  /*2660*/  MOV R16, R12 ;  /* 0x0000000c00107202 */ /* 0x000fe20000000f00 */
[----:B------:R1:W2:Y:S01]  /*2670*/  SHFL.DOWN PT, R7, R9, 0x4, R5 ;  /* 0x0880000009077989 */ /* 0x0002a200000e0005 */
[----:B------:R-:W-:Y:S01]  /*2680*/  ISETP.GT.AND P0, PT, R2, R5, PT ;  /* 0x000000050200720c */ /* 0x000fe20003f04270 */
[----:B------:R-:W-:Y:S02]  /*2690*/  IMAD.MOV.U32 R2, RZ, RZ, R8 ;  /* 0x000000ffff027224 */ /* 0x000fe400078e0008 */
[----:B---3--:R1:W3:Y:S01]  /*26a0*/  SHFL.DOWN PT, R11, R10, 0x4, R5 ;  /* 0x088000000a0b7989 */ /* 0x0082e200000e0005 */
[----:B------:R-:W-:-:S03]  /*26b0*/  IMAD.MOV.U32 R3, RZ, RZ, R9 ;  /* 0x000000ffff037224 */ /* 0x000fc600078e0009 */
[----:B0-----:R1:W0:Y:S06]  /*26c0*/  SHFL.DOWN PT, R13, R12, 0x4, R5 ;  /* 0x088000000c0d7989 */ /* 0x00122c00000e0005 */
        /* <DEDUP_REMOVED lines=21> */
.L_x_634:
[----:B------:R-:W-:Y:S05]  /*2820*/  BSYNC.RECONVERGENT B1 ;  /* 0x0000000000017941 */ /* 0x000fea0003800200 */
.L_x_633:
        /* <DEDUP_REMOVED lines=8> */
[----:B---3--:R3:W1:Y:S01]  /*28b0*/  SHFL.DOWN PT, R11, R14, 0x8, R5 ;  /* 0x090000000e0b7989 */ /* 0x00866200000e0005 */
[----:B--2---:R-:W-:-:S03]  /*28c0*/  IMAD.MOV.U32 R7, RZ, RZ, R3 ;  /* 0x000000ffff077224 */ /* 0x004fc600078e0003 */
[----:B0-----:R3:W0:Y:S04]  /*28d0*/  SHFL.DOWN PT, R13, R16, 0x8, R5 ;  /* 0x09000000100d7989 */ /* 0x00162800000e0005 */
        /* <DEDUP_REMOVED lines=21> */
.L_x_636:
[----:B------:R-:W-:Y:S05]  /*2a30*/  BSYNC.RECONVERGENT B1 ;  /* 0x0000000000017941 */ /* 0x000fea0003800200 */
.L_x_635:
[----:B-1----:R-:W-:Y:S01]  /*2a40*/  VIADD R2, R4, 0x10 ;  /* 0x0000001004027836 */ /* 0x002fe20000000000 */
[----:B----4-:R1:W2:Y:S01]  /*2a50*/  SHFL.DOWN PT, R8, R6, 0x10, R5 ;  /* 0x0a00000006087989 */ /* 0x0102a200000e0005 */
[----:B------:R-:W-:Y:S01]  /*2a60*/  BSSY.RECONVERGENT B1, `(.L_x_637) ;  /* 0x000001e000017945 */ /* 0x000fe20003800200 */
[----:B---3--:R-:W-:Y:S02]  /*2a70*/  IMAD.MOV.U32 R14, RZ, RZ, R10 ;  /* 0x000000ffff0e7224 */ /* 0x008fe400078e000a */
[----:B------:R-:W-:Y:S01]  /*2a80*/  ISETP.GT.AND P0, PT, R2, R5, PT ;  /* 0x000000050200720c */ /* 0x000fe20003f04270 */
[----:B------:R1:W3:Y:S01]  /*2a90*/  SHFL.DOWN PT, R9, R7, 0x10, R5 ;  /* 0x0a00000007097989 */ /* 0x0002e200000e0005 */
[----:B------:R-:W-:Y:S02]  /*2aa0*/  IMAD.MOV.U32 R15, RZ, RZ, R12 ;  /* 0x000000ffff0f7224 */ /* 0x000fe400078e000c */
[----:B------:R-:W-:Y:S01]  /*2ab0*/  IMAD.MOV.U32 R2, RZ, RZ, R6 ;  /* 0x000000ffff027224 */ /* 0x000fe200078e0006 */
[----:B------:R1:W4:Y:S01]  /*2ac0*/  SHFL.DOWN PT, R11, R10, 0x10, R5 ;  /* 0x0a0000000a0b7989 */ /* 0x00032200000e0005 */
        /* <DEDUP_REMOVED lines=23> */
.L_x_638:
[----:B------:R-:W-:Y:S05]  /*2c40*/  BSYNC.RECONVERGENT B1 ;  /* 0x0000000000017941 */ /* 0x000fea0003800200 */
.L_x_637:
        /* <DEDUP_REMOVED lines=11> */
.L_x_640:
[----:B------:R-:W-:Y:S05]  /*2d00*/  BSYNC.RECONVERGENT B1 ;  /* 0x0000000000017941 */ /* 0x000fea0003800200 */
.L_x_639:
[----:B------:R-:W-:Y:S01]  /*2d10*/  BAR.SYNC.DEFER_BLOCKING 0x0 ;  /* 0x0000000000007b1d */ /* 0x000fe20000010000 */
[----:B------:R-:W-:-:S13]  /*2d20*/  ISETP.NE.AND P1, PT, R0, RZ, PT ;  /* 0x000000ff0000720c */ /* 0x000fda0003f25270 */
[----:B------:R-:W-:Y:S05]  /*2d30*/  @P1 BRA `(.L_x_616) ;  /* 0x0000003400d41947 */ /* 0x000fea0003800000 */
[----:B------:R-:W-:Y:S01]  /*2d40*/  UISETP.GE.AND UP0, UPT, UR6, 0x21, UPT ;  /* 0x000000210600788c */ /* 0x000fe2000bf06270 */
[----:B----4-:R-:W-:Y:S02]  /*2d50*/  IMAD.MOV.U32 R11, RZ, RZ, R14 ;  /* 0x000000ffff0b7224 */ /* 0x010fe400078e000e */
[----:B--2---:R-:W-:Y:S02]  /*2d60*/  IMAD.MOV.U32 R8, RZ, RZ, R15 ;  /* 0x000000ffff087224 */ /* 0x004fe400078e000f */
        /* <DEDUP_REMOVED lines=8> */
[----:B0-----:R-:W0:Y:S01]  /*2df0*/  LDS.64 R12, [UR4+0x20] ;  /* 0x00002004ff0c7984 */ /* 0x001e220008000a00 */
[----:B-1----:R-:W-:Y:S01]  /*2e00*/  DSETP.GEU.AND P0, PT, |R2|, |R6|, PT ;  /* 0x400000060200722a */ /* 0x002fe20003f0e200 */
[----:B------:R-:W-:Y:S01]  /*2e10*/  MOV R4, R6 ;  /* 0x0000000600047202 */ /* 0x000fe20000000f00 */
[----:B------:R-:W-:Y:S02]  /*2e20*/  IMAD.MOV.U32 R5, RZ, RZ, R7 ;  /* 0x000000ffff057224 */ /* 0x000fe400078e0007 */
[----:B0-----:R-:W-:Y:S02]  /*2e30*/  IMAD.MOV.U32 R11, RZ, RZ, R12 ;  /* 0x000000ffff0b7224 */ /* 0x001fe400078e000c */
        /* <DEDUP_REMOVED lines=16> */
.L_x_642:
[----:B------:R-:W-:Y:S05]  /*2f40*/  BSYNC.RECONVERGENT B1 ;  /* 0x0000000000017941 */ /* 0x000fea0003800200 */
.L_x_641:
[----:B------:R-:W-:Y:S01]  /*2f50*/  UISETP.GE.AND UP0, UPT, UR6, 0x41, UPT ;  /* 0x000000410600788c */ /* 0x000fe2000bf06270 */
[----:B---3--:R-:W-:Y:S02]  /*2f60*/  IMAD.MOV.U32 R9, RZ, RZ, R11 ;  /* 0x000000ffff097224 */ /* 0x008fe400078e000b */
[----:B------:R-:W-:Y:S02]  /*2f70*/  IMAD.MOV.U32 R0, RZ, RZ, R8 ;  /* 0x000000ffff007224 */ /* 0x000fe400078e0008 */
[----:B------:R-:W-:Y:S02]  /*2f80*/  IMAD.MOV.U32 R2, RZ, RZ, R4 ;  /* 0x000000ffff027224 */ /* 0x000fe400078e0004 */
[----:B------:R-:W-:Y:S02]  /*2f90*/  IMAD.MOV.U32 R3, RZ, RZ, R5 ;  /* 0x000000ffff037224 */ /* 0x000fe400078e0005 */
        /* <DEDUP_REMOVED lines=8> */
[----:B------:R-:W-:Y:S02]  /*3020*/  IMAD.MOV.U32 R2, RZ, RZ, R6 ;  /* 0x000000ffff027224 */ /* 0x000fe400078e0006 */
[----:B------:R-:W-:Y:S02]  /*3030*/  IMAD.MOV.U32 R3, RZ, RZ, R7 ;  /* 0x000000ffff037224 */ /* 0x000fe400078e0007 */
[----:B0-----:R-:W-:-:S02]  /*3040*/  IMAD.MOV.U32 R9, RZ, RZ, R12 ;  /* 0x000000ffff097224 */ /* 0x001fc400078e000c */
        /* <DEDUP_REMOVED lines=16> */
.L_x_644:
[----:B------:R-:W-:Y:S05]  /*3150*/  BSYNC.RECONVERGENT B1 ;  /* 0x0000000000017941 */ /* 0x000fea0003800200 */
.L_x_643:
[----:B------:R-:W-:Y:S01]  /*3160*/  UISETP.GE.AND UP0, UPT, UR6, 0x61, UPT ;  /* 0x000000610600788c */ /* 0x000fe2000bf06270 */
[----:B------:R-:W-:Y:S01]  /*3170*/  IMAD.MOV.U32 R11, RZ, RZ, R9 ;  /* 0x000000ffff0b7224 */ /* 0x000fe200078e0009 */
[----:B------:R-:W-:Y:S01]  /*3180*/  MOV R8, R0 ;  /* 0x0000000000087202 */ /* 0x000fe20000000f00 */
[----:B------:R-:W-:Y:S02]  /*3190*/  IMAD.MOV.U32 R4, RZ, RZ, R2 ;  /* 0x000000ffff047224 */ /* 0x000fe400078e0002 */
[----:B------:R-:W-:-:S04]  /*31a0*/  IMAD.MOV.U32 R5, RZ, RZ, R3 ;  /* 0x000000ffff057224 */ /* 0x000fc800078e0003 */
        /* <DEDUP_REMOVED lines=27> */
.L_x_646:
[----:B------:R-:W-:Y:S05]  /*3360*/  BSYNC.RECONVERGENT B1 ;  /* 0x0000000000017941 */ /* 0x000fea0003800200 */
.L_x_645:
[----:B------:R-:W-:Y:S01]  /*3370*/  UISETP.GE.AND UP0, UPT, UR6, 0x81, UPT ;  /* 0x000000810600788c */ /* 0x000fe2000bf06270 */
[----:B------:R-:W-:Y:S02]  /*3380*/  IMAD.MOV.U32 R9, RZ, RZ, R11 ;  /* 0x000000ffff097224 */ /* 0x000fe400078e000b */
        /* <DEDUP_REMOVED lines=30> */
.L_x_648:
[----:B------:R-:W-:Y:S05]  /*3570*/  BSYNC.RECONVERGENT B1 ;  /* 0x0000000000017941 */ /* 0x000fea0003800200 */
.L_x_647:
        /* <DEDUP_REMOVED lines=32> */
.L_x_650:
[----:B------:R-:W-:Y:S05]  /*3780*/  BSYNC.RECONVERGENT B1 ;  /* 0x0000000000017941 */ /* 0x000fea0003800200 */
.L_x_649:
        /* <DEDUP_REMOVED lines=14> */
[----:B------:R-:W-:Y:S01]  /*3870*/  IMAD.MOV.U32 R7, RZ, RZ, R3 ;  /* 0x000000ffff077224 */ /* 0x000fe200078e0003 */
[----:B0-----:R-:W-:Y:S01]  /*3880*/  MOV R0, R13 ;  /* 0x0000000d00007202 */ /* 0x001fe20000000f00 */
        /* <DEDUP_REMOVED lines=16> */
.L_x_652:
[----:B------:R-:W-:Y:S05]  /*3990*/  BSYNC.RECONVERGENT B1 ;  /* 0x0000000000017941 */ /* 0x000fea0003800200 */
.L_x_651:
[----:B------:R-:W-:Y:S01]  /*39a0*/  UISETP.GE.AND UP0, UPT, UR6, 0xe1, UPT ;  /* 0x000000e10600788c */ /* 0x000fe2000bf06270 */
[----:B------:R-:W-:Y:S02]  /*39b0*/  IMAD.MOV.U32 R14, RZ, RZ, R9 ;  /* 0x000000ffff0e7224 */ /* 0x000fe400078e0009 */
[----:B------:R-:W-:Y:S02]  /*39c0*/  IMAD.MOV.U32 R15, RZ, RZ, R0 ;  /* 0x000000ffff0f7224 */ /* 0x000fe400078e0000 */
[----:B------:R-:W-:Y:S02]  /*39d0*/  IMAD.MOV.U32 R2, RZ, RZ, R6 ;  /* 0x000000ffff027224 */ /* 0x000fe400078e0006 */
[----:B------:R-:W-:Y:S02]  /*39e0*/  IMAD.MOV.U32 R3, RZ, RZ, R7 ;  /* 0x000000ffff037224 */ /* 0x000fe400078e0007 */
[----:B------:R-:W-:Y:S05]  /*39f0*/  BRA.U !UP0, `(.L_x_616) ;  /* 0x0000002908a47547 */ /* 0x000fea000b800000 */
[----:B------:R-:W1:Y:S01]  /*3a00*/  S2UR UR5, SR_CgaCtaId ;  /* 0x00000000000579c3 */ /* 0x000e620000008800 */
[----:B------:R-:W-:Y:S02]  /*3a10*/  UMOV UR4, 0x400 ;  /* 0x0000040000047882 */ /* 0x000fe40000000000 */
[----:B-1----:R-:W-:-:S09]  /*3a20*/  ULEA UR4, UR5, UR4, 0x18 ;  /* 0x0000000405047291 */ /* 0x002fd2000f8ec0ff */
[----:B------:R-:W1:Y:S04]  /*3a30*/  LDS.64 R4, [UR4+0x78] ;  /* 0x00007804ff047984 */ /* 0x000e680008000a00 */
[----:B------:R-:W2:Y:S01]  /*3a40*/  LDS.64 R10, [UR4+0x80] ;  /* 0x00008004ff0a7984 */ /* 0x000ea20008000a00 */
        /* <DEDUP_REMOVED lines=21> */
.L_x_584:
        /* <DEDUP_REMOVED lines=30> */
[----:B------:R-:W-:Y:S02]  /*3d80*/  ISETP.GE.U32.AND.EX P0, PT, RZ, RZ, PT, P0 ;  /* 0x000000ffff00720c */ /* 0x000fe40003f06100 */
[----:B------:R-:W-:-:S11]  /*3d90*/  IADD3.X R7, PT, PT, RZ, UR7, RZ, P1, !PT ;  /* 0x00000007ff077c10 */ /* 0x000fd60008ffe4ff */
[----:B------:R-:W-:-:S06]  /*3da0*/  DSETP.LT.OR P0, PT, |R8|, |R4|, !P0 ;  /* 0x400000040800722a */ /* 0x000fcc0004701600 */
[----:B------:R-:W-:Y:S02]  /*3db0*/  FSEL R8, R4, R8, P0 ;  /* 0x0000000804087208 */ /* 0x000fe40000000000 */
[----:B------:R-:W-:Y:S02]  /*3dc0*/  FSEL R9, R5, R9, P0 ;  /* 0x0000000905097208 */ /* 0x000fe40000000000 */
[----:B------:R-:W-:Y:S02]  /*3dd0*/  SEL R23, R6, R23, P0 ;  /* 0x0000001706177207 */ /* 0x000fe40000000000 */
[----:B------:R-:W-:-:S07]  /*3de0*/  SEL R24, R7, R24, P0 ;  /* 0x0000001807187207 */ /* 0x000fce0000000000 */
.L_x_654:
[----:B------:R-:W-:Y:S05]  /*3df0*/  BSYNC.RECONVERGENT B1 ;  /* 0x0000000000017941 */ /* 0x000fea0003800200 */
.L_x_653:
[----:B------:R-:W-:Y:S01]  /*3e00*/  UISETP.GE.U32.AND UP0, UPT, UR4, 0xa00, UPT ;  /* 0x00000a000400788c */ /* 0x000fe2000bf06070 */
[----:B------:R-:W-:-:S08]  /*3e10*/  IMAD.MOV.U32 R5, RZ, RZ, 0x500 ;  /* 0x00000500ff057424 */ /* 0x000fd000078e00ff */
[----:B------:R-:W-:Y:S05]  /*3e20*/  BRA.U !UP0, `(.L_x_655) ;  /* 0x00000005084c7547 */ /* 0x000fea000b800000 */
[----:B------:R-:W-:Y:S01]  /*3e30*/  IMAD.MOV.U32 R12, RZ, RZ, R8 ;  /* 0x000000ffff0c7224 */ /* 0x000fe200078e0008 */
[----:B------:R-:W0:Y:S01]  /*3e40*/  LDCU UR4, c[0x0][0x398] ;  /* 0x00007300ff0477ac */ /* 0x000e220008000800 */
[----:B------:R-:W-:Y:S02]  /*3e50*/  IMAD.MOV.U32 R13, RZ, RZ, R9 ;  /* 0x000000ffff0d7224 */ /* 0x000fe400078e0009 */
[----:B------:R-:W-:Y:S01]  /*3e60*/  IMAD.MOV.U32 R17, RZ, RZ, 0x500 ;  /* 0x00000500ff117424 */ /* 0x000fe200078e00ff */
[----:B------:R-:W1:Y:S01]  /*3e70*/  LDCU.64 UR6, c[0x0][0x388] ;  /* 0x00007100ff0677ac */ /* 0x000e620008000a00 */
[----:B------:R-:W-:-:S05]  /*3e80*/  NOP ;  /* 0x0000000000007918 */ /* 0x000fca0000000000 */
.L_x_656:
[----:B------:R-:W-:-:S05]  /*3e90*/  IMAD.WIDE.U32 R26, R17, 0x8, R2 ;  /* 0x00000008111a7825 */ /* 0x000fca00078e0002 */
[----:B------:R-:W2:Y:S04]  /*3ea0*/  LDG.E.64 R14, desc[UR8][R26.64] ;  /* 0x000000081a0e7981 */ /* 0x000ea8000c1e1b00 */
[----:B------:R-:W3:Y:S04]  /*3eb0*/  LDG.E.64 R4, desc[UR8][R26.64+0x800] ;  /* 0x000800081a047981 */ /* 0x000ee8000c1e1b00 */
[----:B------:R-:W4:Y:S04]  /*3ec0*/  LDG.E.64 R6, desc[UR8][R26.64+0x1000] ;  /* 0x001000081a067981 */ /* 0x000f28000c1e1b00 */
[----:B------:R-:W5:Y:S04]  /*3ed0*/  LDG.E.64 R10, desc[UR8][R26.64+0x1800] ;  /* 0x001800081a0a7981 */ /* 0x000f68000c1e1b00 */
[----:B------:R-:W5:Y:S01]  /*3ee0*/  LDG.E.64 R8, desc[UR8][R26.64+0x2000] ;  /* 0x002000081a087981 */ /* 0x000f62000c1e1b00 */
[----:B-1----:R-:W-:-:S04]  /*3ef0*/  IADD3 R18, P0, P1, R0, UR6, R17 ;  /* 0x0000000600127c10 */ /* 0x002fc8000f91e011 */
[----:B------:R-:W-:Y:S01]  /*3f00*/  IADD3.X R16, PT, PT, RZ, UR7, RZ, P0, P1 ;  /* 0x00000007ff107c10 */ /* 0x000fe200087e24ff */
[----:B------:R-:W-:Y:S01]  /*3f10*/  IMAD.MOV.U32 R20, RZ, RZ, R18 ;  /* 0x000000ffff147224 */ /* 0x000fe200078e0012 */
[----:B------:R-:W-:-:S03]  /*3f20*/  IADD3 R22, P3, PT, R18, 0x100, RZ ;  /* 0x0000010012167810 */ /* 0x000fc60007f7e0ff */
        /* <DEDUP_REMOVED lines=11> */
[----:B------:R-:W-:Y:S01]  /*3fe0*/  IMAD.X R24, RZ, RZ, R16, P3 ;  /* 0x000000ffff187224 */ /* 0x000fe200018e0610 */
[----:B------:R-:W-:-:S03]  /*3ff0*/  IADD3 R13, P3, PT, R18, 0x200, RZ ;  /* 0x00000200120d7810 */ /* 0x000fc60007f7e0ff */
[----:B---3--:R-:W-:-:S14]  /*4000*/  DSETP.GEU.AND P1, PT, |R14|, |R4|, PT ;  /* 0x400000040e00722a */ /* 0x008fdc0003f2e200 */
[----:B------:R-:W-:-:S04]  /*4010*/  @P1 ISETP.GE.U32.AND P0, PT, R20, R22, PT ;  /* 0x000000161400120c */ /* 0x000fc80003f06070 */
[----:B------:R-:W-:-:S13]  /*4020*/  @P1 ISETP.GE.AND.EX P0, PT, R19, R24, PT, P0 ;  /* 0x000000181300120c */ /* 0x000fda0003f06300 */
[----:B------:R-:W-:-:S06]  /*4030*/  @P1 DSETP.LT.OR P0, PT, |R4|, |R14|, !P0 ;  /* 0x4000000e0400122a */ /* 0x000fcc0004701600 */
[----:B------:R-:W-:Y:S01]  /*4040*/  @P1 FSEL R12, R14, R4, P0 ;  /* 0x000000040e0c1208 */ /* 0x000fe20000000000 */
[----:B------:R-:W-:Y:S01]  /*4050*/  IMAD.X R14, RZ, RZ, R16, P3 ;  /* 0x000000ffff0e7224 */ /* 0x000fe200018e0610 */
[----:B------:R-:W-:Y:S02]  /*4060*/  @P1 FSEL R15, R15, R5, P0 ;  /* 0x000000050f0f1208 */ /* 0x000fe40000000000 */
[----:B------:R-:W-:Y:S01]  /*4070*/  @P1 SEL R22, R20, R22, P0 ;  /* 0x0000001614161207 */ /* 0x000fe20000000000 */
[----:B------:R-:W-:Y:S01]  /*4080*/  @P1 IMAD.MOV.U32 R4, RZ, RZ, R12 ;  /* 0x000000ffff041224 */ /* 0x000fe200078e000c */
[----:B------:R-:W-:Y:S01]  /*4090*/  IADD3 R12, P3, PT, R18, 0x300, RZ ;  /* 0x00000300120c7810 */ /* 0x000fe20007f7e0ff */
[----:B------:R-:W-:Y:S02]  /*40a0*/  @P1 IMAD.MOV.U32 R5, RZ, RZ, R15 ;  /* 0x000000ffff051224 */ /* 0x000fe400078e000f */
[----:B------:R-:W-:Y:S01]  /*40b0*/  IMAD.MOV.U32 R15, RZ, RZ, R24 ;  /* 0x000000ffff0f7224 */ /* 0x000fe200078e0018 */
[----:B------:R-:W-:-:S03]  /*40c0*/  @P1 SEL R15, R19, R24, P0 ;  /* 0x00000018130f1207 */ /* 0x000fc60000000000 */
[----:B----4-:R-:W-:-:S14]  /*40d0*/  DSETP.GEU.AND P2, PT, |R4|, |R6|, PT ;  /* 0x400000060400722a */ /* 0x010fdc0003f4e200 */
[----:B------:R-:W-:-:S04]  /*40e0*/  @P2 ISETP.GE.U32.AND P0, PT, R22, R13, PT ;  /* 0x0000000d1600220c */ /* 0x000fc80003f06070 */
[----:B------:R-:W-:-:S13]  /*40f0*/  @P2 ISETP.GE.AND.EX P0, PT, R15, R14, PT, P0 ;  /* 0x0000000e0f00220c */ /* 0x000fda0003f06300 */
[----:B------:R-:W-:-:S06]  /*4100*/  @P2 DSETP.LT.OR P0, PT, |R6|, |R4|, !P0 ;  /* 0x400000040600222a */ /* 0x000fcc0004701600 */
[----:B------:R-:W-:Y:S02]  /*4110*/  @P2 FSEL R4, R4, R6, P0 ;  /* 0x0000000604042208 */ /* 0x000fe40000000000 */
[----:B------:R-:W-:Y:S02]  /*4120*/  @P2 FSEL R5, R5, R7, P0 ;  /* 0x0000000705052208 */ /* 0x000fe40000000000 */
[----:B------:R-:W-:Y:S01]  /*4130*/  @P2 SEL R14, R15, R14, P0 ;  /* 0x0000000e0f0e2207 */ /* 0x000fe20000000000 */
[----:B------:R-:W-:Y:S02]  /*4140*/  @P2 IMAD.MOV.U32 R6, RZ, RZ, R4 ;  /* 0x000000ffff062224 */ /* 0x000fe400078e0004 */
[----:B------:R-:W-:Y:S02]  /*4150*/  @P2 IMAD.MOV.U32 R7, RZ, RZ, R5 ;  /* 0x000000ffff072224 */ /* 0x000fe400078e0005 */
[----:B------:R-:W-:Y:S01]  /*4160*/  IMAD.MOV.U32 R5, RZ, RZ, R13 ;  /* 0x000000ffff057224 */ /* 0x000fe200078e000d */
[----:B------:R-:W-:Y:S01]  /*4170*/  @P2 SEL R5, R22, R13, P0 ;  /* 0x0000000d16052207 */ /* 0x000fe20000000000 */
        /* <DEDUP_REMOVED lines=13> */
[----:B------:R-:W-:-:S04]  /*4250*/  IADD3 R5, PT, PT, R17, 0xa00, RZ ;  /* 0x00000a0011057810 */ /* 0x000fc80007ffe0ff */
[----:B0-----:R-:W-:Y:S01]  /*4260*/  ISETP.GT.AND P1, PT, R5, UR4, PT ;  /* 0x0000000405007c0c */ /* 0x001fe2000bf24270 */
[----:B------:R-:W-:Y:S01]  /*4270*/  DSETP.GEU.AND P2, PT, |R10|, |R8|, PT ;  /* 0x400000080a00722a */ /* 0x000fe20003f4e200 */
[----:B------:R-:W-:-:S04]  /*4280*/  VIADD R5, R17, 0x500 ;  /* 0x0000050011057836 */ /* 0x000fc80000000000 */
[----:B------:R-:W-:-:S09]  /*4290*/  IMAD.MOV.U32 R17, RZ, RZ, R5 ;  /* 0x000000ffff117224 */ /* 0x000fd200078e0005 */
        /* <DEDUP_REMOVED lines=12> */
.L_x_655:
        /* <DEDUP_REMOVED lines=14> */
[----:B------:R-:W-:Y:S01]  /*4440*/  IMAD.IADD R7, R0, 0x1, R5 ;  /* 0x0000000100077824 */ /* 0x000fe200078e0205 */
[----:B------:R-:W-:-:S04]  /*4450*/  LEA.HI R4, R10, 0x1, RZ, 0x18 ;  /* 0x000000010a047811 */ /* 0x000fc800078fc0ff */
[C---:B------:R-:W-:Y:S02]  /*4460*/  IADD3 R14, P0, PT, R7.reuse, UR6, RZ ;  /* 0x00000006070e7c10 */ /* 0x040fe4000ff1e0ff */
[----:B------:R-:W-:Y:S01]  /*4470*/  LOP3.LUT R6, R4, 0x3, RZ, 0xc0, !PT ;  /* 0x0000000304067812 */ /* 0x000fe200078ec0ff */
[----:B------:R-:W-:Y:S02]  /*4480*/  IMAD.MOV.U32 R4, RZ, RZ, R0 ;  /* 0x000000ffff047224 */ /* 0x000fe400078e0000 */
[----:B------:R-:W-:Y:S02]  /*4490*/  IMAD.X R15, RZ, RZ, UR7, P0 ;  /* 0x00000007ff0f7e24 */ /* 0x000fe400080e06ff */
[----:B------:R-:W-:Y:S02]  /*44a0*/  IMAD.MOV R11, RZ, RZ, -R6 ;  /* 0x000000ffff0b7224 */ /* 0x000fe400078e0a06 */
[----:B0-----:R-:W-:-:S04]  /*44b0*/  IMAD.WIDE.U32 R2, R7, 0x8, R2 ;  /* 0x0000000807027825 */ /* 0x001fc800078e0002 */
[----:B------:R-:W-:Y:S02]  /*44c0*/  IMAD.MOV.U32 R12, RZ, RZ, R2 ;  /* 0x000000ffff0c7224 */ /* 0x000fe400078e0002 */
[----:B------:R-:W-:-:S07]  /*44d0*/  IMAD.MOV.U32 R13, RZ, RZ, R3 ;  /* 0x000000ffff0d7224 */ /* 0x000fce00078e0003 */
.L_x_663:
[----:B------:R-:W-:Y:S02]  /*44e0*/  IMAD.MOV.U32 R2, RZ, RZ, R12 ;  /* 0x000000ffff027224 */ /* 0x000fe400078e000c */
[----:B------:R-:W-:-:S06]  /*44f0*/  IMAD.MOV.U32 R3, RZ, RZ, R13 ;  /* 0x000000ffff037224 */ /* 0x000fcc00078e000d */
[----:B------:R-:W2:Y:S01]  /*4500*/  LDG.E.64 R2, desc[UR8][R2.64] ;  /* 0x0000000802027981 */ /* 0x000ea2000c1e1b00 */
[----:B------:R-:W-:Y:S01]  /*4510*/  VIADD R11, R11, 0x1 ;  /* 0x000000010b0b7836 */ /* 0x000fe20000000000 */
[----:B------:R-:W-:Y:S01]  /*4520*/  BSSY.RECONVERGENT B3, `(.L_x_661) ;  /* 0x000001b000037945 */ /* 0x000fe20003800200 */
[----:B------:R-:W-:Y:S01]  /*4530*/  IMAD.MOV.U32 R19, RZ, RZ, R23 ;  /* 0x000000ffff137224 */ /* 0x000fe200078e0017 */
[----:B------:R-:W-:Y:S01]  /*4540*/  MOV R7, R9 ;  /* 0x0000000900077202 */ /* 0x000fe20000000f00 */
[----:B------:R-:W-:Y:S01]  /*4550*/  IMAD.MOV.U32 R16, RZ, RZ, R24 ;  /* 0x000000ffff107224 */ /* 0x000fe200078e0018 */
[----:B------:R-:W-:Y:S01]  /*4560*/  ISETP.NE.AND P2, PT, R11, RZ, PT ;  /* 0x000000ff0b00720c */ /* 0x000fe20003f45270 */
[----:B------:R-:W-:Y:S01]  /*4570*/  IMAD.MOV.U32 R6, RZ, RZ, R8 ;  /* 0x000000ffff067224 */ /* 0x000fe200078e0008 */
[----:B------:R-:W-:Y:S01]  /*4580*/  IADD3 R12, P3, PT, R12, 0x800, RZ ;  /* 0x000008000c0c7810 */ /* 0x000fe20007f7e0ff */
[----:B------:R-:W-:Y:S02]  /*4590*/  IMAD.MOV.U32 R23, RZ, RZ, R14 ;  /* 0x000000ffff177224 */ /* 0x000fe400078e000e */
[----:B------:R-:W-:Y:S01]  /*45a0*/  IMAD.MOV.U32 R24, RZ, RZ, R15 ;  /* 0x000000ffff187224 */ /* 0x000fe200078e000f */
[----:B--2---:R-:W-:Y:S01]  /*45b0*/  DSETP.GEU.AND P0, PT, |R8|, |R2|, PT ;  /* 0x400000020800722a */ /* 0x004fe20003f0e200 */
[----:B------:R-:W-:-:S02]  /*45c0*/  IMAD.MOV.U32 R8, RZ, RZ, R2 ;  /* 0x000000ffff087224 */ /* 0x000fc400078e0002 */
        /* <DEDUP_REMOVED lines=16> */
.L_x_662:
[----:B------:R-:W-:Y:S05]  /*46d0*/  BSYNC.RECONVERGENT B3 ;  /* 0x0000000000037941 */ /* 0x000fea0003800200 */
.L_x_661:
[----:B------:R-:W-:Y:S01]  /*46e0*/  IADD3 R14, P0, PT, R14, 0x100, RZ ;  /* 0x000001000e0e7810 */ /* 0x000fe20007f1e0ff */
[----:B------:R-:W-:Y:S02]  /*46f0*/  VIADD R4, R4, 0x100 ;  /* 0x0000010004047836 */ /* 0x000fe40000000000 */
[----:B------:R-:W-:Y:S02]  /*4700*/  IMAD.X R13, RZ, RZ, R13, P3 ;  /* 0x000000ffff0d7224 */ /* 0x000fe400018e060d */
[----:B------:R-:W-:Y:S01]  /*4710*/  IMAD.X R15, RZ, RZ, R15, P0 ;  /* 0x000000ffff0f7224 */ /* 0x000fe200000e060f */
[----:B------:R-:W-:Y:S07]  /*4720*/  @P2 BRA `(.L_x_663) ;  /* 0xfffffffc006c2947 */ /* 0x000fee000383ffff */
.L_x_660:
[----:B------:R-:W-:Y:S05]  /*4730*/  BSYNC.RECONVERGENT B2 ;  /* 0x0000000000027941 */ /* 0x000fea0003800200 */
.L_x_659:
[----:B------:R-:W-:-:S13]  /*4740*/  ISETP.GE.U32.AND P0, PT, R10, 0x300, PT ;  /* 0x000003000a00780c */ /* 0x000fda0003f06070 */
[----:B------:R-:W-:Y:S05]  /*4750*/  @!P0 BRA `(.L_x_658) ;  /* 0x0000000400fc8947 */ /* 0x000fea0003800000 */
[----:B------:R-:W0:Y:S01]  /*4760*/  LDCU.128 UR12, c[0x0][0x380] ;  /* 0x00007000ff0c77ac */ /* 0x000e220008000c00 */
[----:B------:R-:W1:Y:S01]  /*4770*/  LDC.64 R20, c[0x0][0x380] ;  /* 0x0000e000ff147b82 */ /* 0x000e620000000a00 */
[C---:B------:R-:W-:Y:S01]  /*4780*/  IADD3 R7, P1, PT, R4.reuse, R5, RZ ;  /* 0x0000000504077210 */ /* 0x040fe20007f3e0ff */
[C---:B------:R-:W-:Y:S02]  /*4790*/  IMAD.IADD R16, R4.reuse, 0x1, R5 ;  /* 0x0000000104107824 */ /* 0x040fe400078e0205 */
[----:B------:R-:W-:Y:S02]  /*47a0*/  VIADD R22, R4, 0x200 ;  /* 0x0000020004167836 */ /* 0x000fe40000000000 */
[----:B------:R-:W-:Y:S02]  /*47b0*/  IMAD.X R10, RZ, RZ, RZ, P1 ;  /* 0x000000ffff0a7224 */ /* 0x000fe400008e06ff */
[----:B------:R-:W2:Y:S01]  /*47c0*/  LDC.64 R2, c[0x0][0x388] ;  /* 0x0000e200ff027b82 */ /* 0x000ea20000000a00 */
[----:B0-----:R-:W-:-:S02]  /*47d0*/  LEA R6, P2, R7, UR12, 0x3 ;  /* 0x0000000c07067c11 */ /* 0x001fc4000f8418ff */
[----:B------:R-:W-:Y:S02]  /*47e0*/  IADD3 R18, P0, PT, R16, UR14, RZ ;  /* 0x0000000e10127c10 */ /* 0x000fe4000ff1e0ff */
[----:B------:R-:W-:Y:S02]  /*47f0*/  IADD3 R6, P1, PT, R6, 0x1800, RZ ;  /* 0x0000180006067810 */ /* 0x000fe40007f3e0ff */
[----:B------:R-:W-:Y:S01]  /*4800*/  LEA.HI.X R5, R7, UR13, R10, 0x3, P2 ;  /* 0x0000000d07057c11 */ /* 0x000fe200090f1c0a */
[----:B-1----:R-:W-:-:S04]  /*4810*/  IMAD.WIDE.U32 R20, R16, 0x8, R20 ;  /* 0x0000000810147825 */ /* 0x002fc800078e0014 */
[----:B------:R-:W-:Y:S02]  /*4820*/  IMAD.X R19, RZ, RZ, UR15, P0 ;  /* 0x0000000fff137e24 */ /* 0x000fe400080e06ff */
[----:B------:R-:W-:-:S07]  /*4830*/  IMAD.X R5, RZ, RZ, R5, P1 ;  /* 0x000000ffff057224 */ /* 0x000fce00008e0605 */
.L_x_672:
[----:B------:R-:W3:Y:S01]  /*4840*/  LDG.E.64 R14, desc[UR8][R20.64] ;  /* 0x00000008140e7981 */ /* 0x000ee2000c1e1b00 */
[----:B------:R-:W-:-:S05]  /*4850*/  IMAD.MOV.U32 R4, RZ, RZ, R6 ;  /* 0x000000ffff047224 */ /* 0x000fca00078e0006 */
[----:B------:R0:W5:Y:S04]  /*4860*/  LDG.E.64 R10, desc[UR8][R4.64+-0x1000] ;  /* 0xfff00008040a7981 */ /* 0x000168000c1e1b00 */
[----:B------:R0:W5:Y:S01]  /*4870*/  LDG.E.64 R6, desc[UR8][R4.64+-0x800] ;  /* 0xfff8000804067981 */ /* 0x000162000c1e1b00 */
[----:B------:R-:W-:Y:S01]  /*4880*/  BSSY.RECONVERGENT B2, `(.L_x_664) ;  /* 0x0000015000027945 */ /* 0x000fe20003800200 */
[----:B------:R-:W-:Y:S02]  /*4890*/  IMAD.MOV.U32 R26, RZ, RZ, R18 ;  /* 0x000000ffff1a7224 */ /* 0x000fe400078e0012 */
[----:B------:R-:W-:Y:S01]  /*48a0*/  IMAD.MOV.U32 R25, RZ, RZ, R19 ;  /* 0x000000ffff197224 */ /* 0x000fe200078e0013 */
[----:B---3--:R-:W-:Y:S01]  /*48b0*/  DSETP.GEU.AND P0, PT, |R8|, |R14|, PT ;  /* 0x4000000e0800722a */ /* 0x008fe20003f0e200 */
[----:B------:R-:W-:Y:S01]  /*48c0*/  MOV R12, R14 ;  /* 0x0000000e000c7202 */ /* 0x000fe20000000f00 */
[----:B------:R-:W-:-:S12]  /*48d0*/  IMAD.MOV.U32 R13, RZ, RZ, R15 ;  /* 0x000000ffff0d7224 */ /* 0x000fd800078e000f */
        /* <DEDUP_REMOVED lines=15> */
.L_x_665:
[----:B------:R-:W-:Y:S05]  /*49d0*/  BSYNC.RECONVERGENT B2 ;  /* 0x0000000000027941 */ /* 0x000fea0003800200 */
.L_x_664:
[----:B-----5:R-:W-:Y:S01]  /*49e0*/  DSETP.GEU.AND P0, PT, |R12|, |R10|, PT ;  /* 0x4000000a0c00722a */ /* 0x020fe20003f0e200 */
[----:B------:R-:W-:Y:S01]  /*49f0*/  VIADD R9, R16, 0x100 ;  /* 0x0000010010097836 */ /* 0x000fe20000000000 */
[----:B------:R-:W-:Y:S01]  /*4a00*/  BSSY.RECONVERGENT B2, `(.L_x_666) ;  /* 0x0000016000027945 */ /* 0x000fe20003800200 */
[----:B------:R-:W-:-:S03]  /*4a10*/  IMAD.MOV.U32 R8, RZ, RZ, R10 ;  /* 0x000000ffff087224 */ /* 0x000fc600078e000a */
[----:B--2---:R-:W-:Y:S01]  /*4a20*/  IADD3 R23, P1, PT, R9, R2, RZ ;  /* 0x0000000209177210 */ /* 0x004fe20007f3e0ff */
[----:B------:R-:W-:-:S04]  /*4a30*/  IMAD.MOV.U32 R9, RZ, RZ, R11 ;  /* 0x000000ffff097224 */ /* 0x000fc800078e000b */
[----:B------:R-:W-:Y:S02]  /*4a40*/  IMAD.X R24, RZ, RZ, R3, P1 ;  /* 0x000000ffff187224 */ /* 0x000fe400008e0603 */
[----:B------:R-:W-:Y:S02]  /*4a50*/  IMAD.MOV.U32 R15, RZ, RZ, R23 ;  /* 0x000000ffff0f7224 */ /* 0x000fe400078e0017 */
[----:B------:R-:W-:Y:S01]  /*4a60*/  IMAD.MOV.U32 R14, RZ, RZ, R24 ;  /* 0x000000ffff0e7224 */ /* 0x000fe200078e0018 */
        /* <DEDUP_REMOVED lines=15> */
.L_x_667:
[----:B------:R-:W-:Y:S05]  /*4b60*/  BSYNC.RECONVERGENT B2 ;  /* 0x0000000000027941 */ /* 0x000fea0003800200 */
.L_x_666:
[----:B------:R0:W5:Y:S01]  /*4b70*/  LDG.E.64 R10, desc[UR8][R4.64] ;  /* 0x00000008040a7981 */ /* 0x000162000c1e1b00 */
[----:B------:R-:W-:Y:S01]  /*4b80*/  DSETP.GEU.AND P0, PT, |R8|, |R6|, PT ;  /* 0x400000060800722a */ /* 0x000fe20003f0e200 */
[----:B------:R-:W-:Y:S01]  /*4b90*/  VIADD R13, R16, 0x200 ;  /* 0x00000200100d7836 */ /* 0x000fe20000000000 */
[----:B------:R-:W-:Y:S01]  /*4ba0*/  BSSY.RECONVERGENT B2, `(.L_x_668) ;  /* 0x0000016000027945 */ /* 0x000fe20003800200 */
[----:B------:R-:W-:-:S03]  /*4bb0*/  MOV R12, R6 ;  /* 0x00000006000c7202 */ /* 0x000fc60000000f00 */
[----:B------:R-:W-:Y:S01]  /*4bc0*/  IADD3 R24, P1, PT, R13, R2, RZ ;  /* 0x000000020d187210 */ /* 0x000fe20007f3e0ff */
[----:B------:R-:W-:-:S04]  /*4bd0*/  IMAD.MOV.U32 R13, RZ, RZ, R7 ;  /* 0x000000ffff0d7224 */ /* 0x000fc800078e0007 */
[----:B------:R-:W-:Y:S02]  /*4be0*/  IMAD.X R23, RZ, RZ, R3, P1 ;  /* 0x000000ffff177224 */ /* 0x000fe400008e0603 */
        /* <DEDUP_REMOVED lines=17> */
.L_x_669:
[----:B------:R-:W-:Y:S05]  /*4d00*/  BSYNC.RECONVERGENT B2 ;  /* 0x0000000000027941 */ /* 0x000fea0003800200 */
.L_x_668:
[----:B-----5:R-:W-:Y:S01]  /*4d10*/  DSETP.GEU.AND P0, PT, |R12|, |R10|, PT ;  /* 0x4000000a0c00722a */ /* 0x020fe20003f0e200 */
[----:B------:R-:W-:Y:S01]  /*4d20*/  VIADD R7, R16, 0x300 ;  /* 0x0000030010077836 */ /* 0x000fe20000000000 */
[----:B------:R-:W-:Y:S01]  /*4d30*/  BSSY.RECONVERGENT B2, `(.L_x_670) ;  /* 0x0000016000027945 */ /* 0x000fe20003800200 */
[----:B------:R-:W-:Y:S02]  /*4d40*/  IMAD.MOV.U32 R8, RZ, RZ, R10 ;  /* 0x000000ffff087224 */ /* 0x000fe400078e000a */
[----:B------:R-:W-:Y:S01]  /*4d50*/  IMAD.MOV.U32 R9, RZ, RZ, R11 ;  /* 0x000000ffff097224 */ /* 0x000fe200078e000b */
[----:B------:R-:W-:-:S05]  /*4d60*/  IADD3 R7, P1, PT, R7, R2, RZ ;  /* 0x0000000207077210 */ /* 0x000fca0007f3e0ff */
        /* <DEDUP_REMOVED lines=18> */
.L_x_671:
[----:B------:R-:W-:Y:S05]  /*4e90*/  BSYNC.RECONVERGENT B2 ;  /* 0x0000000000027941 */ /* 0x000fea0003800200 */
.L_x_670:
[----:B------:R-:W-:Y:S01]  /*4ea0*/  VIADD R10, R22, 0x200 ;  /* 0x00000200160a7836 */ /* 0x000fe20000000000 */
[----:B------:R-:W-:Y:S01]  /*4eb0*/  IADD3 R6, P2, PT, R4, 0x2000, RZ ;  /* 0x0000200004067810 */ /* 0x000fe20007f5e0ff */
[----:B------:R-:W-:Y:S01]  /*4ec0*/  VIADD R22, R22, 0x400 ;  /* 0x0000040016167836 */ /* 0x000fe20000000000 */
[----:B------:R-:W-:Y:S01]  /*4ed0*/  IADD3 R18, P1, PT, R18, 0x400, RZ ;  /* 0x0000040012127810 */ /* 0x000fe20007f3e0ff */
[----:B------:R-:W-:Y:S01]  /*4ee0*/  VIADD R16, R16, 0x400 ;  /* 0x0000040010107836 */ /* 0x000fe20000000000 */
[----:B------:R-:W-:Y:S01]  /*4ef0*/  ISETP.GE.AND P0, PT, R10, R17, PT ;  /* 0x000000110a00720c */ /* 0x000fe20003f06270 */
[----:B------:R-:W-:Y:S01]  /*4f00*/  IMAD.X R5, RZ, RZ, R5, P2 ;  /* 0x000000ffff057224 */ /* 0x000fe200010e0605 */
[----:B------:R-:W-:Y:S02]  /*4f10*/  IADD3 R20, P2, PT, R20, 0x2000, RZ ;  /* 0x0000200014147810 */ /* 0x000fe40007f5e0ff */
[----:B------:R-:W-:-:S03]  /*4f20*/  IADD3.X R19, PT, PT, RZ, R19, RZ, P1, !PT ;  /* 0x00000013ff137210 */ /* 0x000fc60000ffe4ff */
[----:B------:R-:W-:-:S06]  /*4f30*/  IMAD.X R21, RZ, RZ, R21, P2 ;  /* 0x000000ffff157224 */ /* 0x000fcc00010e0615 */
[----:B------:R-:W-:Y:S05]  /*4f40*/  @!P0 BRA `(.L_x_672) ;  /* 0xfffffff8003c8947 */ /* 0x000fea000383ffff */
.L_x_658:
[----:B------:R-:W-:Y:S05]  /*4f50*/  BSYNC.RECONVERGENT B1 ;  /* 0x0000000000017941 */ /* 0x000fea0003800200 */
.L_x_657:
        /* <DEDUP_REMOVED lines=32> */
.L_x_674:
[----:B------:R-:W-:Y:S05]  /*5160*/  BSYNC.RECONVERGENT B1 ;  /* 0x0000000000017941 */ /* 0x000fea0003800200 */
.L_x_673:
        /* <DEDUP_REMOVED lines=31> */
.L_x_676:
[----:B------:R-:W-:Y:S05]  /*5360*/  BSYNC.RECONVERGENT B1 ;  /* 0x0000000000017941 */ /* 0x000fea0003800200 */
.L_x_675:
        /* <DEDUP_REMOVED lines=31> */
.L_x_678:
[----:B------:R-:W-:Y:S05]  /*5560*/  BSYNC.RECONVERGENT B1 ;  /* 0x0000000000017941 */ /* 0x000fea0003800200 */
.L_x_677:
[----:B------:R-:W-:Y:S01]  /*5570*/  ISETP.GT.AND P0, PT, R10, 0x17, PT ;  /* 0x000000170a00780c */ /* 0x000fe20003f04270 */
[----:B-1----:R1:W1:Y:S01]  /*5580*/  SHFL.DOWN PT, R6, R2, 0x8, 0x1f ;  /* 0x09001f0002067f89 */ /* 0x00226200000e0000 */
[----:B------:R-:W-:Y:S01]  /*5590*/  BSSY.RECONVERGENT B1, `(.L_x_679) ;  /* 0x000001d000017945 */ /* 0x000fe20003800200 */
[----:B0-----:R-:W-:Y:S01]  /*55a0*/  IMAD.MOV.U32 R8, RZ, RZ, R11 ;  /* 0x000000ffff087224 */ /* 0x001fe200078e000b */
[----:B------:R-:W-:Y:S01]  /*55b0*/  MOV R4, R2 ;  /* 0x0000000200047202 */ /* 0x000fe20000000f00 */
[----:B--2---:R0:W2:Y:S01]  /*55c0*/  SHFL.DOWN PT, R7, R3, 0x8, 0x1f ;  /* 0x09001f0003077f89 */ /* 0x0040a200000e0000 */
[----:B------:R-:W-:Y:S02]  /*55d0*/  IMAD.MOV.U32 R9, RZ, RZ, R12 ;  /* 0x000000ffff097224 */ /* 0x000fe400078e000c */
[----:B------:R-:W-:Y:S01]  /*55e0*/  IMAD.MOV.U32 R5, RZ, RZ, R3 ;  /* 0x000000ffff057224 */ /* 0x000fe200078e0003 */
[----:B---3--:R0:W3:Y:S04]  /*55f0*/  SHFL.DOWN PT, R14, R11, 0x8, 0x1f ;  /* 0x09001f000b0e7f89 */ /* 0x0080e800000e0000 */
        /* <DEDUP_REMOVED lines=22> */
.L_x_680:
[----:B------:R-:W-:Y:S05]  /*5760*/  BSYNC.RECONVERGENT B1 ;  /* 0x0000000000017941 */ /* 0x000fea0003800200 */
.L_x_679:
        /* <DEDUP_REMOVED lines=31> */
.L_x_682:
[----:B------:R-:W-:Y:S05]  /*5960*/  BSYNC.RECONVERGENT B1 ;  /* 0x0000000000017941 */ /* 0x000fea0003800200 */
.L_x_681:
        /* <DEDUP_REMOVED lines=11> */
.L_x_684:
[----:B------:R-:W-:Y:S05]  /*5a20*/  BSYNC.RECONVERGENT B1 ;  /* 0x0000000000017941 */ /* 0x000fea0003800200 */
.L_x_683:
        /* <DEDUP_REMOVED lines=31> */
.L_x_686:
[----:B------:R-:W-:Y:S05]  /*5c20*/  BSYNC.RECONVERGENT B1 ;  /* 0x0000000000017941 */ /* 0x000fea0003800200 */
.L_x_685:
        /* <DEDUP_REMOVED lines=23> */
.L_x_688:
[----:B------:R-:W-:Y:S05]  /*5da0*/  BSYNC.RECONVERGENT B1 ;  /* 0x0000000000017941 */ /* 0x000fea0003800200 */
.L_x_687:
[----:B------:R-:W-:Y:S01]  /*5db0*/  DSETP.GEU.AND P0, PT, |R4|, |R10|, PT ;  /* 0x4000000a0400722a */ /* 0x000fe20003f0e200 */
[----:B------:R-:W-:Y:S01]  /*5dc0*/  BSSY.RECONVERGENT B1, `(.L_x_689) ;  /* 0x0000014000017945 */ /* 0x000fe20003800200 */
[----:B------:R-:W-:Y:S01]  /*5dd0*/  IMAD.MOV.U32 R2, RZ, RZ, R10 ;  /* 0x000000ffff027224 */ /* 0x000fe200078e000a */
[----:B------:R-:W-:Y:S01]  /*5de0*/  MOV R3, R11 ;  /* 0x0000000b00037202 */ /* 0x000fe20000000f00 */
        /* <DEDUP_REMOVED lines=17> */
.L_x_690:
[----:B------:R-:W-:Y:S05]  /*5f00*/  BSYNC.RECONVERGENT B1 ;  /* 0x0000000000017941 */ /* 0x000fea0003800200 */
.L_x_689:
        /* <DEDUP_REMOVED lines=23> */
.L_x_692:
[----:B------:R-:W-:Y:S05]  /*6080*/  BSYNC.RECONVERGENT B1 ;  /* 0x0000000000017941 */ /* 0x000fea0003800200 */
.L_x_691:
        /* <DEDUP_REMOVED lines=21> */
.L_x_694:
[----:B------:R-:W-:Y:S05]  /*61e0*/  BSYNC.RECONVERGENT B1 ;  /* 0x0000000000017941 */ /* 0x000fea0003800200 */
.L_x_693:
        /* <DEDUP_REMOVED lines=21> */
.L_x_696:
[----:B------:R-:W-:Y:S05]  /*6340*/  BSYNC.RECONVERGENT B1 ;  /* 0x0000000000017941 */ /* 0x000fea0003800200 */
.L_x_695:
        /* <DEDUP_REMOVED lines=20> */
.L_x_616:
[----:B------:R-:W-:Y:S05]  /*6490*/  BSYNC.RECONVERGENT B0 ;  /* 0x0000000000007941 */ /* 0x000fea0003800200 */
.L_x_583:
[----:B------:R-:W-:Y:S05]  /*64a0*/  @P1 EXIT ;  /* 0x000000000000194d */ /* 0x000fea0003800000 */
[----:B012-4-:R-:W0:Y:S02]  /*64b0*/  LDC.64 R4, c[0x0][0x390] ;  /* 0x0000e400ff047b82 */ /* 0x017e240000000a00 */
[----:B0-----:R-:W-:Y:S04]  /*64c0*/  STG.E.64 desc[UR8][R4.64], R2 ;  /* 0x0000000204007986 */ /* 0x001fe8000c101b08 */
[----:B------:R-:W-:Y:S01]  /*64d0*/  STG.E.64 desc[UR8][R4.64+0x8], R14 ;  /* 0x0000080e04007986 */ /* 0x000fe2000c101b08 */
[----:B------:R-:W-:Y:S05]  /*64e0*/  EXIT ;  /* 0x000000000000794d */ /* 0x000fea0003800000 */
.L_x_697:
        /* <DEDUP_REMOVED lines=9> */
.L_x_794:


//--------------------- .text._Z6kernelPdS_i      --------------------------
	.section	.text._Z6kernelPdS_i,"ax",@progbits
	.align	128
        .global         _Z6kernelPdS_i
        .type           _Z6kernelPdS_i,@function
        .size           _Z6kernelPdS_i,(.L_x_784 - _Z6kernelPdS_i)
        .other          _Z6kernelPdS_i,@"STO_CUDA_ENTRY STV_DEFAULT"
_Z6kernelPdS_i:
.text._Z6kernelPdS_i:
[----:B------:R-:W-:Y:S01]  /*0000*/  LDC R1, c[0x0][0x37c] ;  /* 0x0000df00ff017b82 */ /* 0x000fe20000000800 */
[----:B------:R-:W0:Y:S01]  /*0010*/  S2R R3, SR_TID.X ;  /* 0x0000000000037919 */ /* 0x000e220000002100 */
[----:B------:R-:W1:Y:S06]  /*0020*/  LDCU UR10, c[0x0][0x390] ;  /* 0x00007200ff0a77ac */ /* 0x000e6c0008000800 */
[----:B------:R-:W0:Y:S01]  /*0030*/  S2UR UR4, SR_CTAID.X ;  /* 0x00000000000479c3 */ /* 0x000e220000002500 */
[----:B------:R-:W2:Y:S01]  /*0040*/  S2R R0, SR_TID.Y ;  /* 0x0000000000007919 */ /* 0x000ea20000002200 */
[----:B------:R-:W3:Y:S06]  /*0050*/  LDCU.64 UR6, c[0x0][0x358] ;  /* 0x00006b00ff0677ac */ /* 0x000eec0008000a00 */
[----:B------:R-:W0:Y:S08]  /*0060*/  LDC R4, c[0x0][0x360] ;  /* 0x0000d800ff047b82 */ /* 0x000e300000000800 */
[----:B------:R-:W2:Y:S01]  /*0070*/  S2UR UR5, SR_CTAID.Y ;  /* 0x00000000000579c3 */ /* 0x000ea20000002600 */
[----:B-1----:R-:W-:-:S07]  /*0080*/  UISETP.GE.AND UP0, UPT, UR10, 0x2, UPT ;  /* 0x000000020a00788c */ /* 0x002fce000bf06270 */
[----:B------:R-:W2:Y:S01]  /*0090*/  LDC R5, c[0x0][0x364] ;  /* 0x0000d900ff057b82 */ /* 0x000ea20000000800 */
[----:B------:R-:W1:Y:S01]  /*00a0*/  LDCU UR8, c[0x0][0x370] ;  /* 0x00006e00ff0877ac */ /* 0x000e620008000800 */
[----:B------:R-:W4:Y:S01]  /*00b0*/  LDCU UR9, c[0x0][0x374] ;  /* 0x00006e80ff0977ac */ /* 0x000f220008000800 */
[C---:B0-----:R-:W-:Y:S02]  /*00c0*/  IMAD R2, R4.reuse, UR4, R3 ;  /* 0x0000000404027c24 */ /* 0x041fe4000f8e0203 */
[----:B-1----:R-:W-:Y:S02]  /*00d0*/  IMAD R4, R4, UR8, RZ ;  /* 0x0000000804047c24 */ /* 0x002fe4000f8e02ff */
[C---:B--2---:R-:W-:Y:S02]  /*00e0*/  IMAD R3, R5.reuse, UR5, R0 ;  /* 0x0000000505037c24 */ /* 0x044fe4000f8e0200 */
[----:B----4-:R-:W-:Y:S01]  /*00f0*/  IMAD R5, R5, UR9, RZ ;  /* 0x0000000905057c24 */ /* 0x010fe2000f8e02ff */
[----:B---3--:R-:W-:Y:S06]  /*0100*/  BRA.U !UP0, `(.L_x_698) ;  /* 0x0000000508387547 */ /* 0x008fec000b800000 */
[----:B------:R-:W-:Y:S01]  /*0110*/  IMAD R10, R5, UR10, RZ ;  /* 0x0000000a050a7c24 */ /* 0x000fe2000f8e02ff */
[----:B------:R-:W0:Y:S06]  /*0120*/  LDCU UR4, c[0x0][0x390] ;  /* 0x00007200ff0477ac */ /* 0x000e2c0008000800 */
.L_x_707:
[----:B0-----:R-:W-:Y:S01]  /*0130*/  UMOV UR5, UR4 ;  /* 0x0000000400057c82 */ /* 0x001fe20008000000 */
[----:B------:R-:W-:Y:S01]  /*0140*/  UIADD3 UR4, UPT, UPT, UR4, -0x1, URZ ;  /* 0xffffffff04047890 */ /* 0x000fe2000fffe0ff */
[----:B------:R-:W-:Y:S01]  /*0150*/  LOP3.LUT R0, RZ, R2, RZ, 0x33, !PT ;  /* 0x00000002ff007212 */ /* 0x000fe200078e33ff */
[----:B------:R-:W0:Y:S01]  /*0160*/  LDCU UR12, c[0x0][0x390] ;  /* 0x00007200ff0c77ac */ /* 0x000e220008000800 */
[----:B------:R-:W-:Y:S03]  /*0170*/  BSSY.RECONVERGENT B1, `(.L_x_699) ;  /* 0x0000045000017945 */ /* 0x000fe60003800200 */
[----:B------:R-:W-:-:S05]  /*0180*/  VIADD R12, R0, UR4 ;  /* 0x00000004000c7c36 */ /* 0x000fca0008000000 */
[----:B------:R-:W-:-:S13]  /*0190*/  ISETP.GE.AND P0, PT, R12, RZ, PT ;  /* 0x000000ff0c00720c */ /* 0x000fda0003f06270 */
[----:B0-----:R-:W-:Y:S05]  /*01a0*/  @!P0 BRA `(.L_x_700) ;  /* 0x0000000400048947 */ /* 0x001fea0003800000 */
[----:B------:R-:W0:Y:S01]  /*01b0*/  LDC R0, c[0x0][0x390] ;  /* 0x0000e400ff007b82 */ /* 0x000e220000000800 */
[----:B------:R-:W1:Y:S01]  /*01c0*/  LDCU.64 UR10, c[0x0][0x380] ;  /* 0x00007000ff0a77ac */ /* 0x000e620008000a00 */
[----:B------:R-:W-:Y:S01]  /*01d0*/  USHF.R.S32.HI UR8, URZ, 0x1f, UR5 ;  /* 0x0000001fff087899 */ /* 0x000fe20008011405 */
[----:B0-----:R-:W-:Y:S02]  /*01e0*/  IMAD R14, R3, R0, RZ ;  /* 0x00000000030e7224 */ /* 0x001fe400078e02ff */
[----:B------:R-:W-:-:S03]  /*01f0*/  IMAD R11, R0, UR4, RZ ;  /* 0x00000004000b7c24 */ /* 0x000fc6000f8e02ff */
[----:B------:R-:W-:Y:S02]  /*0200*/  IADD3 R14, P1, PT, R14, UR5, RZ ;  /* 0x000000050e0e7c10 */ /* 0x000fe4000ff3e0ff */
[----:B------:R-:W-:-:S03]  /*0210*/  IADD3 R0, P0, PT, R11, UR5, RZ ;  /* 0x000000050b007c10 */ /* 0x000fc6000ff1e0ff */
[----:B------:R-:W-:Y:S01]  /*0220*/  IMAD.X R13, RZ, RZ, UR8, P1 ;  /* 0x00000008ff0d7e24 */ /* 0x000fe200088e06ff */
[----:B------:R-:W-:Y:S02]  /*0230*/  LEA.HI.X.SX32 R7, R11, UR8, 0x1, P0 ;  /* 0x000000080b077c11 */ /* 0x000fe400080f0eff */
[----:B-1----:R-:W-:Y:S02]  /*0240*/  LEA R30, P0, R0, UR10, 0x3 ;  /* 0x0000000a001e7c11 */ /* 0x002fe4000f8018ff */
[C---:B------:R-:W-:Y:S01]  /*0250*/  SHF.L.U64.HI R13, R14.reuse, 0x3, R13 ;  /* 0x000000030e0d7819 */ /* 0x040fe2000001020d */
[----:B------:R-:W-:Y:S01]  /*0260*/  IMAD.SHL.U32 R14, R14, 0x8, RZ ;  /* 0x000000080e0e7824 */ /* 0x000fe200078e00ff */
[----:B------:R-:W-:-:S09]  /*0270*/  LEA.HI.X R31, R0, UR11, R7, 0x3, P0 ;  /* 0x0000000b001f7c11 */ /* 0x000fd200080f1c07 */
.L_x_706:
[----:B0-----:R-:W0:Y:S01]  /*0280*/  LDC R0, c[0x0][0x390] ;  /* 0x0000e400ff007b82 */ /* 0x001e220000000800 */
[----:B------:R-:W-:Y:S01]  /*0290*/  BSSY.RECONVERGENT B2, `(.L_x_701) ;  /* 0x000002f000027945 */ /* 0x000fe20003800200 */
[----:B0-----:R-:W-:-:S13]  /*02a0*/  ISETP.GE.U32.AND P0, PT, R3, R0, PT ;  /* 0x000000000300720c */ /* 0x001fda0003f06070 */
[----:B------:R-:W-:Y:S05]  /*02b0*/  @P0 BRA `(.L_x_702) ;  /* 0x0000000000b00947 */ /* 0x000fea0003800000 */
[----:B------:R-:W0:Y:S01]  /*02c0*/  LDC.64 R8, c[0x0][0x380] ;  /* 0x0000e000ff087b82 */ /* 0x000e220000000a00 */
[----:B------:R-:W1:Y:S01]  /*02d0*/  LDCU.64 UR8, c[0x0][0x388] ;  /* 0x00007100ff0877ac */ /* 0x000e620008000a00 */
[--C-:B------:R-:W-:Y:S01]  /*02e0*/  IMAD.IADD R7, R11, 0x1, R12.reuse ;  /* 0x000000010b077824 */ /* 0x100fe200078e020c */
[----:B------:R-:W-:Y:S01]  /*02f0*/  MOV R26, R3 ;  /* 0x00000003001a7202 */ /* 0x000fe20000000f00 */
[----:B------:R-:W-:Y:S02]  /*0300*/  IMAD R15, R3, R0, R12 ;  /* 0x00000000030f7224 */ /* 0x000fe400078e020c */
[----:B-1----:R-:W-:Y:S02]  /*0310*/  IMAD.U32 R32, RZ, RZ, UR8 ;  /* 0x00000008ff207e24 */ /* 0x002fe4000f8e00ff */
[----:B------:R-:W-:Y:S02]  /*0320*/  IMAD.U32 R33, RZ, RZ, UR9 ;  /* 0x00000009ff217e24 */ /* 0x000fe4000f8e00ff */
[----:B0-----:R-:W-:-:S07]  /*0330*/  IMAD.WIDE R8, R7, 0x8, R8 ;  /* 0x0000000807087825 */ /* 0x001fce00078e0208 */
.L_x_705:
[----:B0-----:R-:W2:Y:S04]  /*0340*/  LDG.E.64 R6, desc[UR6][R30.64+-0x8] ;  /* 0xfffff8061e067981 */ /* 0x001ea8000c1e1b00 */
[----:B------:R-:W3:Y:S01]  /*0350*/  LDG.E.64 R18, desc[UR6][R8.64] ;  /* 0x0000000608127981 */ /* 0x000ee2000c1e1b00 */
[----:B------:R-:W-:Y:S01]  /*0360*/  IMAD.MOV.U32 R16, RZ, RZ, 0x1 ;  /* 0x00000001ff107424 */ /* 0x000fe200078e00ff */
[----:B------:R-:W-:Y:S01]  /*0370*/  BSSY.RECONVERGENT B3, `(.L_x_703) ;  /* 0x0000015000037945 */ /* 0x000fe20003800200 */
[----:B--2---:R-:W0:Y:S01]  /*0380*/  MUFU.RCP64H R17, R7 ;  /* 0x0000000700117308 */ /* 0x004e220000001800 */
[----:B---3--:R-:W-:-:S03]  /*0390*/  FSETP.GEU.AND P1, PT, |R19|, 6.5827683646048100446e-37, PT ;  /* 0x036000001300780b */ /* 0x008fc60003f2e200 */
[----:B0-----:R-:W-:-:S08]  /*03a0*/  DFMA R20, -R6, R16, 1 ;  /* 0x3ff000000614742b */ /* 0x001fd00000000110 */
[----:B------:R-:W-:-:S08]  /*03b0*/  DFMA R20, R20, R20, R20 ;  /* 0x000000141414722b */ /* 0x000fd00000000014 */
[----:B------:R-:W-:-:S08]  /*03c0*/  DFMA R20, R16, R20, R16 ;  /* 0x000000141014722b */ /* 0x000fd00000000010 */
[----:B------:R-:W-:-:S08]  /*03d0*/  DFMA R22, -R6, R20, 1 ;  /* 0x3ff000000616742b */ /* 0x000fd00000000114 */
[----:B------:R-:W-:-:S08]  /*03e0*/  DFMA R22, R20, R22, R20 ;  /* 0x000000161416722b */ /* 0x000fd00000000014 */
[----:B------:R-:W-:-:S08]  /*03f0*/  DMUL R16, R18, R22 ;  /* 0x0000001612107228 */ /* 0x000fd00000000000 */
[----:B------:R-:W-:-:S08]  /*0400*/  DFMA R20, -R6, R16, R18 ;  /* 0x000000100614722b */ /* 0x000fd00000000112 */
[----:B------:R-:W-:-:S10]  /*0410*/  DFMA R16, R22, R20, R16 ;  /* 0x000000141610722b */ /* 0x000fd40000000010 */
[----:B------:R-:W-:-:S05]  /*0420*/  FFMA R0, RZ, R7, R17 ;  /* 0x00000007ff007223 */ /* 0x000fca0000000011 */
[----:B------:R-:W-:-:S13]  /*0430*/  FSETP.GT.AND P0, PT, |R0|, 1.469367938527859385e-39, PT ;  /* 0x001000000000780b */ /* 0x000fda0003f04200 */
[----:B------:R-:W-:Y:S05]  /*0440*/  @P0 BRA P1, `(.L_x_704) ;  /* 0x00000000001c0947 */ /* 0x000fea0000800000 */
[----:B------:R-:W-:Y:S01]  /*0450*/  MOV R20, R19 ;  /* 0x0000001300147202 */ /* 0x000fe20000000f00 */
[----:B------:R-:W-:Y:S01]  /*0460*/  IMAD.MOV.U32 R21, RZ, RZ, R18 ;  /* 0x000000ffff157224 */ /* 0x000fe200078e0012 */
[----:B------:R-:W-:Y:S01]  /*0470*/  MOV R0, 0x4a0 ;  /* 0x000004a000007802 */ /* 0x000fe20000000f00 */
[----:B------:R-:W-:-:S07]  /*0480*/  IMAD.MOV.U32 R19, RZ, RZ, R7 ;  /* 0x000000ffff137224 */ /* 0x000fce00078e0007 */
[----:B------:R-:W-:Y:S05]  /*0490*/  CALL.REL.NOINC `($__internal_0_$__cuda_sm20_div_rn_f64_full) ;  /* 0x0000001000447944 */ /* 0x000fea0003c00000 */
[----:B------:R-:W-:Y:S02]  /*04a0*/  IMAD.MOV.U32 R16, RZ, RZ, R6 ;  /* 0x000000ffff107224 */ /* 0x000fe400078e0006 */
[----:B------:R-:W-:-:S07]  /*04b0*/  IMAD.MOV.U32 R17, RZ, RZ, R7 ;  /* 0x000000ffff117224 */ /* 0x000fce00078e0007 */
.L_x_704:
[----:B------:R-:W-:Y:S05]  /*04c0*/  BSYNC.RECONVERGENT B3 ;  /* 0x0000000000037941 */ /* 0x000fea0003800200 */
.L_x_703:
[----:B------:R-:W-:Y:S01]  /*04d0*/  IADD3 R20, P0, PT, R32, R14, RZ ;  /* 0x0000000e20147210 */ /* 0x000fe20007f1e0ff */
[----:B------:R-:W-:-:S04]  /*04e0*/  IMAD.WIDE.U32 R6, R15, 0x8, R32 ;  /* 0x000000080f067825 */ /* 0x000fc800078e0020 */
[----:B------:R-:W-:Y:S01]  /*04f0*/  IMAD.X R21, R33, 0x1, R13, P0 ;  /* 0x0000000121157824 */ /* 0x000fe200000e060d */
[----:B------:R-:W2:Y:S05]  /*0500*/  LDG.E.64 R18, desc[UR6][R6.64] ;  /* 0x0000000606127981 */ /* 0x000eaa000c1e1b00 */
[----:B------:R-:W2:Y:S01]  /*0510*/  LDG.E.64 R20, desc[UR6][R20.64+-0x8] ;  /* 0xfffff80614147981 */ /* 0x000ea2000c1e1b00 */
[----:B------:R-:W-:Y:S01]  /*0520*/  IADD3 R26, PT, PT, R5, R26, RZ ;  /* 0x0000001a051a7210 */ /* 0x000fe20007ffe0ff */
[----:B------:R-:W-:-:S03]  /*0530*/  IMAD.WIDE.U32 R32, R10, 0x8, R32 ;  /* 0x000000080a207825 */ /* 0x000fc600078e0020 */
[----:B------:R-:W-:Y:S01]  /*0540*/  ISETP.GE.AND P0, PT, R26, UR12, PT ;  /* 0x0000000c1a007c0c */ /* 0x000fe2000bf06270 */
[----:B--2---:R-:W-:-:S07]  /*0550*/  DFMA R18, R20, -R16, R18 ;  /* 0x800000101412722b */ /* 0x004fce0000000012 */
[----:B------:R0:W-:Y:S05]  /*0560*/  STG.E.64 desc[UR6][R6.64], R18 ;  /* 0x0000001206007986 */ /* 0x0001ea000c101b06 */
[----:B------:R-:W-:Y:S05]  /*0570*/  @!P0 BRA `(.L_x_705) ;  /* 0xfffffffc00708947 */ /* 0x000fea000383ffff */
.L_x_702:
[----:B------:R-:W-:Y:S05]  /*0580*/  BSYNC.RECONVERGENT B2 ;  /* 0x0000000000027941 */ /* 0x000fea0003800200 */
.L_x_701:
[----:B------:R-:W-:-:S05]  /*0590*/  IMAD.IADD R12, R12, 0x1, -R4 ;  /* 0x000000010c0c7824 */ /* 0x000fca00078e0a04 */
[----:B------:R-:W-:-:S13]  /*05a0*/  ISETP.GT.AND P0, PT, R12, -0x1, PT ;  /* 0xffffffff0c00780c */ /* 0x000fda0003f04270 */
[----:B------:R-:W-:Y:S05]  /*05b0*/  @P0 BRA `(.L_x_706) ;  /* 0xfffffffc00300947 */ /* 0x000fea000383ffff */
.L_x_700:
[----:B------:R-:W-:Y:S05]  /*05c0*/  BSYNC.RECONVERGENT B1 ;  /* 0x0000000000017941 */ /* 0x000fea0003800200 */
.L_x_699:
[----:B------:R-:W-:-:S09]  /*05d0*/  UISETP.GT.AND UP0, UPT, UR5, 0x2, UPT ;  /* 0x000000020500788c */ /* 0x000fd2000bf04270 */
[----:B------:R-:W-:Y:S05]  /*05e0*/  BRA.U UP0, `(.L_x_707) ;  /* 0xfffffff900d07547 */ /* 0x000fea000b83ffff */
.L_x_698:
[----:B------:R-:W1:Y:S02]  /*05f0*/  LDCU UR5, c[0x0][0x390] ;  /* 0x00007200ff0577ac */ /* 0x000e640008000800 */
[----:B-1----:R-:W-:-:S13]  /*0600*/  ISETP.GE.AND P0, PT, R2, UR5, PT ;  /* 0x0000000502007c0c */ /* 0x002fda000bf06270 */
[----:B------:R-:W-:Y:S05]  /*0610*/  @P0 EXIT ;  /* 0x000000000000094d */ /* 0x000fea0003800000 */
[----:B------:R-:W1:Y:S01]  /*0620*/  I2F.U32.RP R0, R5 ;  /* 0x0000000500007306 */ /* 0x000e620000209000 */
[--C-:B------:R-:W-:Y:S01]  /*0630*/  IMAD.IADD R8, R3, 0x1, R5.reuse ;  /* 0x0000000103087824 */ /* 0x100fe200078e0205 */
[----:B------:R-:W-:Y:S01]  /*0640*/  ISETP.NE.U32.AND P2, PT, R5, RZ, PT ;  /* 0x000000ff0500720c */ /* 0x000fe20003f45070 */
[----:B------:R-:W-:-:S03]  /*0650*/  IMAD.MOV R11, RZ, RZ, -R5 ;  /* 0x000000ffff0b7224 */ /* 0x000fc600078e0a05 */
[C---:B------:R-:W-:Y:S02]  /*0660*/  ISETP.GE.AND P0, PT, R8.reuse, UR5, PT ;  /* 0x0000000508007c0c */ /* 0x040fe4000bf06270 */
[----:B------:R-:W-:Y:S01]  /*0670*/  VIMNMX R9, PT, PT, R8, UR5, !PT ;  /* 0x0000000508097c48 */ /* 0x000fe2000ffe0100 */
[----:B------:R-:W2:Y:S01]  /*0680*/  LDCU UR5, c[0x0][0x390] ;  /* 0x00007200ff0577ac */ /* 0x000ea20008000800 */
[----:B------:R-:W-:Y:S01]  /*0690*/  SEL R10, RZ, 0x1, P0 ;  /* 0x00000001ff0a7807 */ /* 0x000fe20000000000 */
[----:B-1----:R-:W0:Y:S02]  /*06a0*/  MUFU.RCP R0, R0 ;  /* 0x0000000000007308 */ /* 0x002e240000001000 */
[----:B0-----:R-:W-:Y:S01]  /*06b0*/  VIADD R6, R0, 0xffffffe ;  /* 0x0ffffffe00067836 */ /* 0x001fe20000000000 */
[-C--:B------:R-:W-:Y:S02]  /*06c0*/  IADD3 R0, PT, PT, R9, -R8.reuse, -R10 ;  /* 0x8000000809007210 */ /* 0x080fe40007ffe80a */
[----:B------:R-:W-:-:S03]  /*06d0*/  IADD3 R9, PT, PT, R5, R8, RZ ;  /* 0x0000000805097210 */ /* 0x000fc60007ffe0ff */
[----:B------:R0:W1:Y:S02]  /*06e0*/  F2I.FTZ.U32.TRUNC.NTZ R7, R6 ;  /* 0x0000000600077305 */ /* 0x000064000021f000 */
[----:B0-----:R-:W-:Y:S01]  /*06f0*/  MOV R6, RZ ;  /* 0x000000ff00067202 */ /* 0x001fe20000000f00 */
[----:B-1----:R-:W-:-:S04]  /*0700*/  IMAD R11, R11, R7, RZ ;  /* 0x000000070b0b7224 */ /* 0x002fc800078e02ff */
[----:B------:R-:W-:-:S04]  /*0710*/  IMAD.HI.U32 R7, R7, R11, R6 ;  /* 0x0000000b07077227 */ /* 0x000fc800078e0006 */
[----:B------:R-:W-:Y:S02]  /*0720*/  IMAD.IADD R11, R5, 0x1, R9 ;  /* 0x00000001050b7824 */ /* 0x000fe400078e0209 */
[----:B------:R-:W-:-:S04]  /*0730*/  IMAD.HI.U32 R7, R7, R0, RZ ;  /* 0x0000000007077227 */ /* 0x000fc800078e00ff */
[----:B------:R-:W-:-:S04]  /*0740*/  IMAD.MOV R6, RZ, RZ, -R7 ;  /* 0x000000ffff067224 */ /* 0x000fc800078e0a07 */
[----:B------:R-:W-:-:S05]  /*0750*/  IMAD R0, R5, R6, R0 ;  /* 0x0000000605007224 */ /* 0x000fca00078e0200 */
[----:B------:R-:W-:-:S13]  /*0760*/  ISETP.GE.U32.AND P0, PT, R0, R5, PT ;  /* 0x000000050000720c */ /* 0x000fda0003f06070 */
[----:B------:R-:W-:Y:S02]  /*0770*/  @P0 IMAD.IADD R0, R0, 0x1, -R5 ;  /* 0x0000000100000824 */ /* 0x000fe400078e0a05 */
[----:B------:R-:W-:-:S03]  /*0780*/  @P0 VIADD R7, R7, 0x1 ;  /* 0x0000000107070836 */ /* 0x000fc60000000000 */
[----:B------:R-:W-:-:S13]  /*0790*/  ISETP.GE.U32.AND P1, PT, R0, R5, PT ;  /* 0x000000050000720c */ /* 0x000fda0003f26070 */
[----:B------:R-:W-:Y:S01]  /*07a0*/  @P1 VIADD R7, R7, 0x1 ;  /* 0x0000000107071836 */ /* 0x000fe20000000000 */
[----:B------:R-:W-:-:S05]  /*07b0*/  @!P2 LOP3.LUT R7, RZ, R5, RZ, 0x33, !PT ;  /* 0x00000005ff07a212 */ /* 0x000fca00078e33ff */
[----:B------:R-:W-:-:S05]  /*07c0*/  IMAD.IADD R10, R10, 0x1, R7 ;  /* 0x000000010a0a7824 */ /* 0x000fca00078e0207 */
[----:B--2---:R-:W-:-:S07]  /*07d0*/  LOP3.LUT R26, R10, 0x3, RZ, 0xc0, !PT ;  /* 0x000000030a1a7812 */ /* 0x004fce00078ec0ff */
.L_x_727:
[----:B0-----:R-:W0:Y:S01]  /*07e0*/  LDC R0, c[0x0][0x390] ;  /* 0x0000e400ff007b82 */ /* 0x001e220000000800 */
[----:B------:R-:W-:Y:S01]  /*07f0*/  BSSY.RECONVERGENT B1, `(.L_x_708) ;  /* 0x00000d6000017945 */ /* 0x000fe20003800200 */
[----:B0-----:R-:W-:-:S13]  /*0800*/  ISETP.GE.AND P0, PT, R3, R0, PT ;  /* 0x000000000300720c */ /* 0x001fda0003f06270 */
[----:B------:R-:W-:Y:S05]  /*0810*/  @P0 BRA `(.L_x_709) ;  /* 0x0000000c004c0947 */ /* 0x000fea0003800000 */
[----:B------:R-:W0:Y:S01]  /*0820*/  LDC.64 R12, c[0x0][0x380] ;  /* 0x0000e000ff0c7b82 */ /* 0x000e220000000a00 */
[----:B------:R-:W-:Y:S01]  /*0830*/  ISETP.NE.AND P0, PT, R26, 0x3, PT ;  /* 0x000000031a00780c */ /* 0x000fe20003f05270 */
[----:B------:R-:W-:Y:S01]  /*0840*/  IMAD R7, R2, R0, R2 ;  /* 0x0000000002077224 */ /* 0x000fe200078e0202 */
[----:B------:R-:W-:Y:S01]  /*0850*/  BSSY.RECONVERGENT B2, `(.L_x_710) ;  /* 0x000005e000027945 */ /* 0x000fe20003800200 */
[----:B------:R-:W-:Y:S02]  /*0860*/  IMAD.MOV.U32 R30, RZ, RZ, R3 ;  /* 0x000000ffff1e7224 */ /* 0x000fe400078e0003 */
[----:B0-----:R-:W-:-:S08]  /*0870*/  IMAD.WIDE R12, R7, 0x8, R12 ;  /* 0x00000008070c7825 */ /* 0x001fd000078e020c */
[----:B------:R-:W-:Y:S05]  /*0880*/  @!P0 BRA `(.L_x_711) ;  /* 0x0000000400688947 */ /* 0x000fea0003800000 */
[----:B------:R-:W2:Y:S01]  /*0890*/  LDG.E.64 R18, desc[UR6][R12.64] ;  /* 0x000000060c127981 */ /* 0x000ea2000c1e1b00 */
[----:B------:R-:W0:Y:S01]  /*08a0*/  LDC.64 R14, c[0x0][0x388] ;  /* 0x0000e200ff0e7b82 */ /* 0x000e220000000a00 */
[----:B------:R-:W-:-:S04]  /*08b0*/  IMAD R7, R3, R0, R2 ;  /* 0x0000000003077224 */ /* 0x000fc800078e0202 */
[----:B0-----:R-:W-:-:S05]  /*08c0*/  IMAD.WIDE R14, R7, 0x8, R14 ;  /* 0x00000008070e7825 */ /* 0x001fca00078e020e */
[----:B------:R-:W3:Y:S01]  /*08d0*/  LDG.E.64 R16, desc[UR6][R14.64] ;  /* 0x000000060e107981 */ /* 0x000ee2000c1e1b00 */
[----:B------:R-:W-:Y:S01]  /*08e0*/  IMAD.MOV.U32 R6, RZ, RZ, 0x1 ;  /* 0x00000001ff067424 */ /* 0x000fe200078e00ff */
[----:B------:R-:W-:Y:S01]  /*08f0*/  BSSY.RECONVERGENT B3, `(.L_x_712) ;  /* 0x0000014000037945 */ /* 0x000fe20003800200 */
[----:B------:R-:W-:Y:S01]  /*0900*/  ISETP.NE.AND P1, PT, R26, RZ, PT ;  /* 0x000000ff1a00720c */ /* 0x000fe20003f25270 */
[----:B--2---:R-:W0:Y:S03]  /*0910*/  MUFU.RCP64H R7, R19 ;  /* 0x0000001300077308 */ /* 0x004e260000001800 */
[----:B0-----:R-:W-:-:S08]  /*0920*/  DFMA R20, -R18, R6, 1 ;  /* 0x3ff000001214742b */ /* 0x001fd00000000106 */
[----:B------:R-:W-:Y:S01]  /*0930*/  DFMA R20, R20, R20, R20 ;  /* 0x000000141414722b */ /* 0x000fe20000000014 */
[----:B---3--:R-:W-:-:S07]  /*0940*/  FSETP.GEU.AND P2, PT, |R17|, 6.5827683646048100446e-37, PT ;  /* 0x036000001100780b */ /* 0x008fce0003f4e200 */
        /* <DEDUP_REMOVED lines=14> */
.L_x_713:
[----:B------:R-:W-:Y:S05]  /*0a30*/  BSYNC.RECONVERGENT B3 ;  /* 0x0000000000037941 */ /* 0x000fea0003800200 */
.L_x_712:
[----:B------:R0:W-:Y:S01]  /*0a40*/  STG.E.64 desc[UR6][R14.64], R6 ;  /* 0x000000060e007986 */ /* 0x0001e2000c101b06 */
[----:B------:R-:W-:Y:S01]  /*0a50*/  IMAD.MOV.U32 R30, RZ, RZ, R8 ;  /* 0x000000ffff1e7224 */ /* 0x000fe200078e0008 */
[----:B------:R-:W-:Y:S06]  /*0a60*/  @!P1 BRA `(.L_x_711) ;  /* 0x0000000000f09947 */ /* 0x000fec0003800000 */
[----:B------:R-:W2:Y:S01]  /*0a70*/  LDG.E.64 R18, desc[UR6][R12.64] ;  /* 0x000000060c127981 */ /* 0x000ea2000c1e1b00 */
[----:B0-----:R-:W0:Y:S01]  /*0a80*/  LDC.64 R14, c[0x0][0x388] ;  /* 0x0000e200ff0e7b82 */ /* 0x001e220000000a00 */
[----:B------:R-:W1:Y:S02]  /*0a90*/  LDCU UR4, c[0x0][0x390] ;  /* 0x00007200ff0477ac */ /* 0x000e640008000800 */
[----:B-1----:R-:W-:-:S04]  /*0aa0*/  IMAD R7, R8, UR4, R2 ;  /* 0x0000000408077c24 */ /* 0x002fc8000f8e0202 */
[----:B0-----:R-:W-:-:S05]  /*0ab0*/  IMAD.WIDE R14, R7, 0x8, R14 ;  /* 0x00000008070e7825 */ /* 0x001fca00078e020e */
[----:B------:R-:W3:Y:S01]  /*0ac0*/  LDG.E.64 R16, desc[UR6][R14.64] ;  /* 0x000000060e107981 */ /* 0x000ee2000c1e1b00 */
[----:B------:R-:W-:Y:S01]  /*0ad0*/  IMAD.MOV.U32 R6, RZ, RZ, 0x1 ;  /* 0x00000001ff067424 */ /* 0x000fe200078e00ff */
[----:B------:R-:W-:Y:S01]  /*0ae0*/  BSSY.RECONVERGENT B3, `(.L_x_714) ;  /* 0x0000014000037945 */ /* 0x000fe20003800200 */
[----:B------:R-:W-:Y:S01]  /*0af0*/  ISETP.NE.AND P1, PT, R26, 0x1, PT ;  /* 0x000000011a00780c */ /* 0x000fe20003f25270 */
        /* <DEDUP_REMOVED lines=18> */
.L_x_715:
[----:B------:R-:W-:Y:S05]  /*0c20*/  BSYNC.RECONVERGENT B3 ;  /* 0x0000000000037941 */ /* 0x000fea0003800200 */
.L_x_714:
[----:B------:R1:W-:Y:S01]  /*0c30*/  STG.E.64 desc[UR6][R14.64], R6 ;  /* 0x000000060e007986 */ /* 0x0003e2000c101b06 */
[----:B------:R-:W-:Y:S01]  /*0c40*/  IMAD.MOV.U32 R30, RZ, RZ, R9 ;  /* 0x000000ffff1e7224 */ /* 0x000fe200078e0009 */
[----:B------:R-:W-:Y:S06]  /*0c50*/  @!P1 BRA `(.L_x_711) ;  /* 0x0000000000749947 */ /* 0x000fec0003800000 */
[----:B------:R-:W2:Y:S01]  /*0c60*/  LDG.E.64 R18, desc[UR6][R12.64] ;  /* 0x000000060c127981 */ /* 0x000ea2000c1e1b00 */
[----:B-1----:R-:W0:Y:S01]  /*0c70*/  LDC.64 R14, c[0x0][0x388] ;  /* 0x0000e200ff0e7b82 */ /* 0x002e220000000a00 */
[----:B------:R-:W1:Y:S02]  /*0c80*/  LDCU UR4, c[0x0][0x390] ;  /* 0x00007200ff0477ac */ /* 0x000e640008000800 */
[----:B-1----:R-:W-:-:S04]  /*0c90*/  IMAD R7, R9, UR4, R2 ;  /* 0x0000000409077c24 */ /* 0x002fc8000f8e0202 */
[----:B0-----:R-:W-:-:S05]  /*0ca0*/  IMAD.WIDE R14, R7, 0x8, R14 ;  /* 0x00000008070e7825 */ /* 0x001fca00078e020e */
[----:B------:R-:W3:Y:S01]  /*0cb0*/  LDG.E.64 R16, desc[UR6][R14.64] ;  /* 0x000000060e107981 */ /* 0x000ee2000c1e1b00 */
[----:B------:R-:W-:Y:S01]  /*0cc0*/  IMAD.MOV.U32 R6, RZ, RZ, 0x1 ;  /* 0x00000001ff067424 */ /* 0x000fe200078e00ff */
[----:B------:R-:W-:Y:S01]  /*0cd0*/  BSSY.RECONVERGENT B3, `(.L_x_716) ;  /* 0x0000013000037945 */ /* 0x000fe20003800200 */
[----:B--2---:R-:W0:Y:S04]  /*0ce0*/  MUFU.RCP64H R7, R19 ;  /* 0x0000001300077308 */ /* 0x004e280000001800 */
        /* <DEDUP_REMOVED lines=17> */
.L_x_717:
[----:B------:R-:W-:Y:S05]  /*0e00*/  BSYNC.RECONVERGENT B3 ;  /* 0x0000000000037941 */ /* 0x000fea0003800200 */
.L_x_716:
[----:B------:R2:W-:Y:S01]  /*0e10*/  STG.E.64 desc[UR6][R14.64], R6 ;  /* 0x000000060e007986 */ /* 0x0005e2000c101b06 */
[----:B------:R-:W-:-:S07]  /*0e20*/  IMAD.MOV.U32 R30, RZ, RZ, R11 ;  /* 0x000000ffff1e7224 */ /* 0x000fce00078e000b */
.L_x_711:
[----:B------:R-:W-:Y:S05]  /*0e30*/  BSYNC.RECONVERGENT B2 ;  /* 0x0000000000027941 */ /* 0x000fea0003800200 */
.L_x_710:
[----:B012---:R-:W0:Y:S01]  /*0e40*/  LDC.64 R14, c[0x0][0x388] ;  /* 0x0000e200ff0e7b82 */ /* 0x007e220000000a00 */
[----:B------:R-:W-:-:S13]  /*0e50*/  ISETP.GE.U32.AND P0, PT, R10, 0x3, PT ;  /* 0x000000030a00780c */ /* 0x000fda0003f06070 */
[----:B------:R-:W-:Y:S05]  /*0e60*/  @!P0 BRA `(.L_x_709) ;  /* 0x0000000400b88947 */ /* 0x000fea0003800000 */
.L_x_726:
[----:B------:R-:W2:Y:S01]  /*0e70*/  LDG.E.64 R18, desc[UR6][R12.64] ;  /* 0x000000060c127981 */ /* 0x000ea2000c1e1b00 */
[----:B------:R-:W-:-:S04]  /*0e80*/  IMAD R33, R30, UR5, R2 ;  /* 0x000000051e217c24 */ /* 0x000fc8000f8e0202 */
[----:B0-----:R-:W-:-:S05]  /*0e90*/  IMAD.WIDE R32, R33, 0x8, R14 ;  /* 0x0000000821207825 */ /* 0x001fca00078e020e */
        /* <DEDUP_REMOVED lines=21> */
.L_x_719:
[----:B------:R-:W-:Y:S05]  /*0ff0*/  BSYNC.RECONVERGENT B2 ;  /* 0x0000000000027941 */ /* 0x000fea0003800200 */
.L_x_718:
[----:B------:R0:W-:Y:S04]  /*1000*/  STG.E.64 desc[UR6][R32.64], R6 ;  /* 0x0000000620007986 */ /* 0x0001e8000c101b06 */
[----:B------:R-:W2:Y:S01]  /*1010*/  LDG.E.64 R18, desc[UR6][R12.64] ;  /* 0x000000060c127981 */ /* 0x000ea2000c1e1b00 */
[----:B------:R-:W-:-:S04]  /*1020*/  IMAD.IADD R30, R5, 0x1, R30 ;  /* 0x00000001051e7824 */ /* 0x000fc800078e021e */
[----:B------:R-:W-:-:S04]  /*1030*/  IMAD R17, R30, UR5, R2 ;  /* 0x000000051e117c24 */ /* 0x000fc8000f8e0202 */
[----:B0-----:R-:W-:-:S05]  /*1040*/  IMAD.WIDE R32, R17, 0x8, R14 ;  /* 0x0000000811207825 */ /* 0x001fca00078e020e */
[----:B------:R-:W3:Y:S01]  /*1050*/  LDG.E.64 R16, desc[UR6][R32.64] ;  /* 0x0000000620107981 */ /* 0x000ee2000c1e1b00 */
[----:B------:R-:W-:Y:S01]  /*1060*/  MOV R20, 0x1 ;  /* 0x0000000100147802 */ /* 0x000fe20000000f00 */
        /* <DEDUP_REMOVED lines=14> */
[----:B------:R-:W-:Y:S01]  /*1150*/  IMAD.MOV.U32 R21, RZ, RZ, R16 ;  /* 0x000000ffff157224 */ /* 0x000fe200078e0010 */
[----:B------:R-:W-:Y:S01]  /*1160*/  MOV R0, 0x11a0 ;  /* 0x000011a000007802 */ /* 0x000fe20000000f00 */
[----:B------:R-:W-:Y:S02]  /*1170*/  IMAD.MOV.U32 R20, RZ, RZ, R17 ;  /* 0x000000ffff147224 */ /* 0x000fe400078e0011 */
[----:B------:R-:W-:-:S07]  /*1180*/  IMAD.MOV.U32 R6, RZ, RZ, R18 ;  /* 0x000000ffff067224 */ /* 0x000fce00078e0012 */
[----:B------:R-:W-:Y:S05]  /*1190*/  CALL.REL.NOINC `($__internal_0_$__cuda_sm20_div_rn_f64_full) ;  /* 0x0000000400047944 */ /* 0x000fea0003c00000 */
.L_x_721:
[----:B------:R-:W-:Y:S05]  /*11a0*/  BSYNC.RECONVERGENT B2 ;  /* 0x0000000000027941 */ /* 0x000fea0003800200 */
.L_x_720:
[----:B------:R0:W-:Y:S04]  /*11b0*/  STG.E.64 desc[UR6][R32.64], R6 ;  /* 0x0000000620007986 */ /* 0x0001e8000c101b06 */
[----:B------:R-:W2:Y:S01]  /*11c0*/  LDG.E.64 R18, desc[UR6][R12.64] ;  /* 0x000000060c127981 */ /* 0x000ea2000c1e1b00 */
[----:B------:R-:W-:-:S05]  /*11d0*/  IADD3 R30, PT, PT, R5, R30, RZ ;  /* 0x0000001e051e7210 */ /* 0x000fca0007ffe0ff */
        /* <DEDUP_REMOVED lines=19> */
[----:B------:R-:W-:Y:S01]  /*1310*/  MOV R6, R18 ;  /* 0x0000001200067202 */ /* 0x000fe20000000f00 */
[----:B------:R-:W-:Y:S01]  /*1320*/  IMAD.MOV.U32 R20, RZ, RZ, R17 ;  /* 0x000000ffff147224 */ /* 0x000fe200078e0011 */
[----:B------:R-:W-:-:S07]  /*1330*/  MOV R0, 0x1350 ;  /* 0x0000135000007802 */ /* 0x000fce0000000f00 */
[----:B------:R-:W-:Y:S05]  /*1340*/  CALL.REL.NOINC `($__internal_0_$__cuda_sm20_div_rn_f64_full) ;  /* 0x0000000000987944 */ /* 0x000fea0003c00000 */
.L_x_723:
[----:B------:R-:W-:Y:S05]  /*1350*/  BSYNC.RECONVERGENT B2 ;  /* 0x0000000000027941 */ /* 0x000fea0003800200 */
.L_x_722:
[----:B------:R0:W-:Y:S04]  /*1360*/  STG.E.64 desc[UR6][R32.64], R6 ;  /* 0x0000000620007986 */ /* 0x0001e8000c101b06 */
[----:B------:R-:W2:Y:S01]  /*1370*/  LDG.E.64 R18, desc[UR6][R12.64] ;  /* 0x000000060c127981 */ /* 0x000ea2000c1e1b00 */
[----:B------:R-:W-:-:S04]  /*1380*/  IMAD.IADD R30, R5, 0x1, R30 ;  /* 0x00000001051e7824 */ /* 0x000fc800078e021e */
        /* <DEDUP_REMOVED lines=23> */
.L_x_725:
[----:B------:R-:W-:Y:S05]  /*1500*/  BSYNC.RECONVERGENT B2 ;  /* 0x0000000000027941 */ /* 0x000fea0003800200 */
.L_x_724:
[----:B------:R1:W-:Y:S01]  /*1510*/  STG.E.64 desc[UR6][R32.64], R6 ;  /* 0x0000000620007986 */ /* 0x0003e2000c101b06 */
[----:B------:R-:W-:-:S05]  /*1520*/  IMAD.IADD R30, R5, 0x1, R30 ;  /* 0x00000001051e7824 */ /* 0x000fca00078e021e */
[----:B------:R-:W-:-:S13]  /*1530*/  ISETP.GE.AND P0, PT, R30, UR5, PT ;  /* 0x000000051e007c0c */ /* 0x000fda000bf06270 */
[----:B-1----:R-:W-:Y:S05]  /*1540*/  @!P0 BRA `(.L_x_726) ;  /* 0xfffffff800488947 */ /* 0x002fea000383ffff */
.L_x_709:
[----:B------:R-:W-:Y:S05]  /*1550*/  BSYNC.RECONVERGENT B1 ;  /* 0x0000000000017941 */ /* 0x000fea0003800200 */
.L_x_708:
[----:B------:R-:W1:Y:S01]  /*1560*/  LDCU UR4, c[0x0][0x390] ;  /* 0x00007200ff0477ac */ /* 0x000e620008000800 */
[----:B------:R-:W-:-:S05]  /*1570*/  IMAD.IADD R2, R4, 0x1, R2 ;  /* 0x0000000104027824 */ /* 0x000fca00078e0202 */
[----:B-1----:R-:W-:-:S13]  /*1580*/  ISETP.GE.AND P0, PT, R2, UR4, PT ;  /* 0x0000000402007c0c */ /* 0x002fda000bf06270 */
[----:B------:R-:W-:Y:S05]  /*1590*/  @!P0 BRA `(.L_x_727) ;  /* 0xfffffff000908947 */ /* 0x000fea000383ffff */
[----:B------:R-:W-:Y:S05]  /*15a0*/  EXIT ;  /* 0x000000000000794d */ /* 0x000fea0003800000 */
        .weak           $__internal_0_$__cuda_sm20_div_rn_f64_full
        .type           $__internal_0_$__cuda_sm20_div_rn_f64_full,@function
        .size           $__internal_0_$__cuda_sm20_div_rn_f64_full,(.L_x_784 - $__internal_0_$__cuda_sm20_div_rn_f64_full)
$__internal_0_$__cuda_sm20_div_rn_f64_full:
[C---:B------:R-:W-:Y:S01]  /*15b0*/  FSETP.GEU.AND P0, PT, |R19|.reuse, 1.469367938527859385e-39, PT ;  /* 0x001000001300780b */ /* 0x040fe20003f0e200 */
[----:B------:R-:W-:Y:S01]  /*15c0*/  IMAD.MOV.U32 R24, RZ, RZ, 0x1 ;  /* 0x00000001ff187424 */ /* 0x000fe200078e00ff */
[----:B------:R-:W-:Y:S01]  /*15d0*/  LOP3.LUT R16, R19, 0x800fffff, RZ, 0xc0, !PT ;  /* 0x800fffff13107812 */ /* 0x000fe200078ec0ff */
[----:B------:R-:W-:Y:S01]  /*15e0*/  BSSY.RECONVERGENT B0, `(.L_x_728) ;  /* 0x000005d000007945 */ /* 0x000fe20003800200 */
[----:B------:R-:W-:Y:S02]  /*15f0*/  MOV R18, R6 ;  /* 0x0000000600127202 */ /* 0x000fe40000000f00 */
[----:B------:R-:W-:Y:S01]  /*1600*/  LOP3.LUT R17, R16, 0x3ff00000, RZ, 0xfc, !PT ;  /* 0x3ff0000010117812 */ /* 0x000fe200078efcff */
[----:B------:R-:W-:Y:S01]  /*1610*/  IMAD.MOV.U32 R16, RZ, RZ, R6 ;  /* 0x000000ffff107224 */ /* 0x000fe200078e0006 */
[----:B------:R-:W-:Y:S02]  /*1620*/  LOP3.LUT R21, R21, R20, RZ, 0x3c, !PT ;  /* 0x0000001415157212 */ /* 0x000fe400078e3cff */
[----:B------:R-:W-:-:S02]  /*1630*/  LOP3.LUT R28, R19, 0x7ff00000, RZ, 0xc0, !PT ;  /* 0x7ff00000131c7812 */ /* 0x000fc400078ec0ff */
[----:B------:R-:W-:Y:S01]  /*1640*/  LOP3.LUT R20, R21, R20, RZ, 0x3c, !PT ;  /* 0x0000001415147212 */ /* 0x000fe200078e3cff */
[----:B------:R-:W-:-:S03]  /*1650*/  @!P0 DMUL R16, R18, 8.98846567431157953865e+307 ;  /* 0x7fe0000012108828 */ /* 0x000fc60000000000 */
[----:B------:R-:W-:-:S03]  /*1660*/  LOP3.LUT R21, R21, R20, RZ, 0x3c, !PT ;  /* 0x0000001415157212 */ /* 0x000fc600078e3cff */
[----:B------:R-:W0:Y:S01]  /*1670*/  MUFU.RCP64H R25, R17 ;  /* 0x0000001100197308 */ /* 0x000e220000001800 */
[C---:B------:R-:W-:Y:S02]  /*1680*/  FSETP.GEU.AND P3, PT, |R21|.reuse, 1.469367938527859385e-39, PT ;  /* 0x001000001500780b */ /* 0x040fe40003f6e200 */
[----:B------:R-:W-:-:S04]  /*1690*/  LOP3.LUT R6, R21, 0x7ff00000, RZ, 0xc0, !PT ;  /* 0x7ff0000015067812 */ /* 0x000fc800078ec0ff */
[----:B------:R-:W-:Y:S01]  /*16a0*/  ISETP.GE.U32.AND P2, PT, R6, R28, PT ;  /* 0x0000001c0600720c */ /* 0x000fe20003f46070 */
[----:B------:R-:W-:Y:S01]  /*16b0*/  IMAD.MOV.U32 R27, RZ, RZ, R6 ;  /* 0x000000ffff1b7224 */ /* 0x000fe200078e0006 */
[----:B------:R-:W-:-:S05]  /*16c0*/  @!P0 LOP3.LUT R28, R17, 0x7ff00000, RZ, 0xc0, !PT ;  /* 0x7ff00000111c8812 */ /* 0x000fca00078ec0ff */
[----:B------:R-:W-:Y:S01]  /*16d0*/  @!P3 LOP3.LUT R7, R19, 0x7ff00000, RZ, 0xc0, !PT ;  /* 0x7ff000001307b812 */ /* 0x000fe200078ec0ff */
[----:B------:R-:W-:Y:S01]  /*16e0*/  @!P3 IMAD.MOV.U32 R34, RZ, RZ, RZ ;  /* 0x000000ffff22b224 */ /* 0x000fe200078e00ff */
[----:B0-----:R-:W-:Y:S02]  /*16f0*/  DFMA R22, R24, -R16, 1 ;  /* 0x3ff000001816742b */ /* 0x001fe40000000810 */
[----:B------:R-:W-:Y:S01]  /*1700*/  @!P3 ISETP.GE.U32.AND P4, PT, R6, R7, PT ;  /* 0x000000070600b20c */ /* 0x000fe20003f86070 */
[----:B------:R-:W-:-:S05]  /*1710*/  IMAD.MOV.U32 R7, RZ, RZ, 0x1ca00000 ;  /* 0x1ca00000ff077424 */ /* 0x000fca00078e00ff */
[----:B------:R-:W-:-:S08]  /*1720*/  DFMA R22, R22, R22, R22 ;  /* 0x000000161616722b */ /* 0x000fd00000000016 */
[----:B------:R-:W-:Y:S01]  /*1730*/  DFMA R24, R24, R22, R24 ;  /* 0x000000161818722b */ /* 0x000fe20000000018 */
[C---:B------:R-:W-:Y:S02]  /*1740*/  @!P3 SEL R22, R7.reuse, 0x63400000, !P4 ;  /* 0x634000000716b807 */ /* 0x040fe40006000000 */
[----:B------:R-:W-:Y:S02]  /*1750*/  SEL R23, R7, 0x63400000, !P2 ;  /* 0x6340000007177807 */ /* 0x000fe40005000000 */
[--C-:B------:R-:W-:Y:S02]  /*1760*/  @!P3 LOP3.LUT R22, R22, 0x80000000, R21.reuse, 0xf8, !PT ;  /* 0x800000001616b812 */ /* 0x100fe400078ef815 */
[----:B------:R-:W-:Y:S01]  /*1770*/  LOP3.LUT R23, R23, 0x800fffff, R21, 0xf8, !PT ;  /* 0x800fffff17177812 */ /* 0x000fe200078ef815 */
[----:B------:R-:W-:Y:S01]  /*1780*/  DFMA R36, R24, -R16, 1 ;  /* 0x3ff000001824742b */ /* 0x000fe20000000810 */
[----:B------:R-:W-:Y:S02]  /*1790*/  @!P3 LOP3.LUT R35, R22, 0x100000, RZ, 0xfc, !PT ;  /* 0x001000001623b812 */ /* 0x000fe400078efcff */
[----:B------:R-:W-:-:S05]  /*17a0*/  MOV R22, R20 ;  /* 0x0000001400167202 */ /* 0x000fca0000000f00 */
[----:B------:R-:W-:Y:S02]  /*17b0*/  DFMA R36, R24, R36, R24 ;  /* 0x000000241824722b */ /* 0x000fe40000000018 */
[----:B------:R-:W-:-:S08]  /*17c0*/  @!P3 DFMA R22, R22, 2, -R34 ;  /* 0x400000001616b82b */ /* 0x000fd00000000822 */
[----:B------:R-:W-:Y:S02]  /*17d0*/  DMUL R34, R36, R22 ;  /* 0x0000001624227228 */ /* 0x000fe40000000000 */
[----:B------:R-:W-:-:S05]  /*17e0*/  @!P3 LOP3.LUT R27, R23, 0x7ff00000, RZ, 0xc0, !PT ;  /* 0x7ff00000171bb812 */ /* 0x000fca00078ec0ff */
[----:B------:R-:W-:Y:S01]  /*17f0*/  VIADD R29, R27, 0xffffffff ;  /* 0xffffffff1b1d7836 */ /* 0x000fe20000000000 */
[----:B------:R-:W-:-:S04]  /*1800*/  DFMA R24, R34, -R16, R22 ;  /* 0x800000102218722b */ /* 0x000fc80000000016 */
[----:B------:R-:W-:Y:S02]  /*1810*/  ISETP.GT.U32.AND P0, PT, R29, 0x7feffffe, PT ;  /* 0x7feffffe1d00780c */ /* 0x000fe40003f04070 */
[----:B------:R-:W-:Y:S02]  /*1820*/  IADD3 R29, PT, PT, R28, -0x1, RZ ;  /* 0xffffffff1c1d7810 */ /* 0x000fe40007ffe0ff */
[----:B------:R-:W-:Y:S02]  /*1830*/  DFMA R24, R36, R24, R34 ;  /* 0x000000182418722b */ /* 0x000fe40000000022 */
[----:B------:R-:W-:-:S13]  /*1840*/  ISETP.GT.U32.OR P0, PT, R29, 0x7feffffe, P0 ;  /* 0x7feffffe1d00780c */ /* 0x000fda0000704470 */
[----:B------:R-:W-:Y:S05]  /*1850*/  @P0 BRA `(.L_x_729) ;  /* 0x0000000000740947 */ /* 0x000fea0003800000 */
[----:B------:R-:W-:-:S04]  /*1860*/  LOP3.LUT R20, R19, 0x7ff00000, RZ, 0xc0, !PT ;  /* 0x7ff0000013147812 */ /* 0x000fc800078ec0ff */
[CC--:B------:R-:W-:Y:S02]  /*1870*/  VIADDMNMX R21, R6.reuse, -R20.reuse, 0xb9600000, !PT ;  /* 0xb960000006157446 */ /* 0x0c0fe40007800914 */
[----:B------:R-:W-:Y:S01]  /*1880*/  ISETP.GE.U32.AND P0, PT, R6, R20, PT ;  /* 0x000000140600720c */ /* 0x000fe20003f06070 */
[----:B------:R-:W-:Y:S01]  /*1890*/  IMAD.MOV.U32 R20, RZ, RZ, RZ ;  /* 0x000000ffff147224 */ /* 0x000fe200078e00ff */
[----:B------:R-:W-:Y:S02]  /*18a0*/  VIMNMX R21, PT, PT, R21, 0x46a00000, PT ;  /* 0x46a0000015157848 */ /* 0x000fe40003fe0100 */
[----:B------:R-:W-:-:S05]  /*18b0*/  SEL R7, R7, 0x63400000, !P0 ;  /* 0x6340000007077807 */ /* 0x000fca0004000000 */
[----:B------:R-:W-:-:S04]  /*18c0*/  IMAD.IADD R7, R21, 0x1, -R7 ;  /* 0x0000000115077824 */ /* 0x000fc800078e0a07 */
[----:B------:R-:W-:-:S06]  /*18d0*/  VIADD R21, R7, 0x7fe00000 ;  /* 0x7fe0000007157836 */ /* 0x000fcc0000000000 */
[----:B------:R-:W-:-:S10]  /*18e0*/  DMUL R34, R24, R20 ;  /* 0x0000001418227228 */ /* 0x000fd40000000000 */
[----:B------:R-:W-:-:S13]  /*18f0*/  FSETP.GTU.AND P0, PT, |R35|, 1.469367938527859385e-39, PT ;  /* 0x001000002300780b */ /* 0x000fda0003f0c200 */
[----:B------:R-:W-:Y:S05]  /*1900*/  @P0 BRA `(.L_x_730) ;  /* 0x0000000000a80947 */ /* 0x000fea0003800000 */
[----:B------:R-:W-:Y:S01]  /*1910*/  DFMA R16, R24, -R16, R22 ;  /* 0x800000101810722b */ /* 0x000fe20000000016 */
[----:B------:R-:W-:-:S09]  /*1920*/  MOV R20, RZ ;  /* 0x000000ff00147202 */ /* 0x000fd20000000f00 */
[C---:B------:R-:W-:Y:S02]  /*1930*/  FSETP.NEU.AND P0, PT, R17.reuse, RZ, PT ;  /* 0x000000ff1100720b */ /* 0x040fe40003f0d000 */
[----:B------:R-:W-:-:S04]  /*1940*/  LOP3.LUT R18, R17, 0x80000000, R19, 0x48, !PT ;  /* 0x8000000011127812 */ /* 0x000fc800078e4813 */
[----:B------:R-:W-:-:S07]  /*1950*/  LOP3.LUT R21, R18, R21, RZ, 0xfc, !PT ;  /* 0x0000001512157212 */ /* 0x000fce00078efcff */
[----:B------:R-:W-:Y:S05]  /*1960*/  @!P0 BRA `(.L_x_730) ;  /* 0x0000000000908947 */ /* 0x000fea0003800000 */
[----:B------:R-:W-:Y:S01]  /*1970*/  IMAD.MOV R17, RZ, RZ, -R7 ;  /* 0x000000ffff117224 */ /* 0x000fe200078e0a07 */
[----:B------:R-:W-:Y:S01]  /*1980*/  IADD3 R7, PT, PT, -R7, -0x43300000, RZ ;  /* 0xbcd0000007077810 */ /* 0x000fe20007ffe1ff */
[----:B------:R-:W-:-:S06]  /*1990*/  IMAD.MOV.U32 R16, RZ, RZ, RZ ;  /* 0x000000ffff107224 */ /* 0x000fcc00078e00ff */
[----:B------:R-:W-:Y:S02]  /*19a0*/  DFMA R16, R34, -R16, R24 ;  /* 0x800000102210722b */ /* 0x000fe40000000018 */
[----:B------:R-:W-:-:S08]  /*19b0*/  DMUL.RP R24, R24, R20 ;  /* 0x0000001418187228 */ /* 0x000fd00000008000 */
[----:B------:R-:W-:Y:S02]  /*19c0*/  FSETP.NEU.AND P0, PT, |R17|, R7, PT ;  /* 0x000000071100720b */ /* 0x000fe40003f0d200 */
[----:B------:R-:W-:Y:S02]  /*19d0*/  LOP3.LUT R18, R25, R18, RZ, 0x3c, !PT ;  /* 0x0000001219127212 */ /* 0x000fe400078e3cff */
[----:B------:R-:W-:Y:S02]  /*19e0*/  FSEL R6, R24, R34, !P0 ;  /* 0x0000002218067208 */ /* 0x000fe40004000000 */
[----:B------:R-:W-:-:S03]  /*19f0*/  FSEL R18, R18, R35, !P0 ;  /* 0x0000002312127208 */ /* 0x000fc60004000000 */
[----:B------:R-:W-:Y:S01]  /*1a00*/  IMAD.MOV.U32 R34, RZ, RZ, R6 ;  /* 0x000000ffff227224 */ /* 0x000fe200078e0006 */
[----:B------:R-:W-:Y:S01]  /*1a10*/  MOV R35, R18 ;  /* 0x0000001200237202 */ /* 0x000fe20000000f00 */
[----:B------:R-:W-:Y:S06]  /*1a20*/  BRA `(.L_x_730) ;  /* 0x0000000000607947 */ /* 0x000fec0003800000 */
.L_x_729:
[----:B------:R-:W-:-:S14]  /*1a30*/  DSETP.NAN.AND P0, PT, R20, R20, PT ;  /* 0x000000141400722a */ /* 0x000fdc0003f08000 */
[----:B------:R-:W-:Y:S05]  /*1a40*/  @P0 BRA `(.L_x_731) ;  /* 0x00000000004c0947 */ /* 0x000fea0003800000 */
[----:B------:R-:W-:-:S14]  /*1a50*/  DSETP.NAN.AND P0, PT, R18, R18, PT ;  /* 0x000000121200722a */ /* 0x000fdc0003f08000 */
[----:B------:R-:W-:Y:S05]  /*1a60*/  @P0 BRA `(.L_x_732) ;  /* 0x0000000000340947 */ /* 0x000fea0003800000 */
[----:B------:R-:W-:Y:S01]  /*1a70*/  ISETP.NE.AND P0, PT, R27, R28, PT ;  /* 0x0000001c1b00720c */ /* 0x000fe20003f05270 */
[----:B------:R-:W-:Y:S02]  /*1a80*/  IMAD.MOV.U32 R34, RZ, RZ, 0x0 ;  /* 0x00000000ff227424 */ /* 0x000fe400078e00ff */
[----:B------:R-:W-:-:S10]  /*1a90*/  IMAD.MOV.U32 R35, RZ, RZ, -0x80000 ;  /* 0xfff80000ff237424 */ /* 0x000fd400078e00ff */
[----:B------:R-:W-:Y:S05]  /*1aa0*/  @!P0 BRA `(.L_x_730) ;  /* 0x0000000000408947 */ /* 0x000fea0003800000 */
[----:B------:R-:W-:Y:S02]  /*1ab0*/  ISETP.NE.AND P0, PT, R27, 0x7ff00000, PT ;  /* 0x7ff000001b00780c */ /* 0x000fe40003f05270 */
[----:B------:R-:W-:Y:S02]  /*1ac0*/  LOP3.LUT R18, R21, 0x80000000, R19, 0x48, !PT ;  /* 0x8000000015127812 */ /* 0x000fe400078e4813 */
[----:B------:R-:W-:-:S13]  /*1ad0*/  ISETP.EQ.OR P0, PT, R28, RZ, !P0 ;  /* 0x000000ff1c00720c */ /* 0x000fda0004702670 */
[----:B------:R-:W-:Y:S01]  /*1ae0*/  @P0 LOP3.LUT R6, R18, 0x7ff00000, RZ, 0xfc, !PT ;  /* 0x7ff0000012060812 */ /* 0x000fe200078efcff */
[----:B------:R-:W-:Y:S01]  /*1af0*/  @!P0 IMAD.MOV.U32 R34, RZ, RZ, RZ ;  /* 0x000000ffff228224 */ /* 0x000fe200078e00ff */
[----:B------:R-:W-:Y:S01]  /*1b00*/  @!P0 MOV R35, R18 ;  /* 0x0000001200238202 */ /* 0x000fe20000000f00 */
[----:B------:R-:W-:Y:S02]  /*1b10*/  @P0 IMAD.MOV.U32 R34, RZ, RZ, RZ ;  /* 0x000000ffff220224 */ /* 0x000fe400078e00ff */
[----:B------:R-:W-:Y:S01]  /*1b20*/  @P0 IMAD.MOV.U32 R35, RZ, RZ, R6 ;  /* 0x000000ffff230224 */ /* 0x000fe200078e0006 */
[----:B------:R-:W-:Y:S06]  /*1b30*/  BRA `(.L_x_730) ;  /* 0x00000000001c7947 */ /* 0x000fec0003800000 */
.L_x_732:
[----:B------:R-:W-:Y:S01]  /*1b40*/  LOP3.LUT R6, R19, 0x80000, RZ, 0xfc, !PT ;  /* 0x0008000013067812 */ /* 0x000fe200078efcff */
[----:B------:R-:W-:-:S03]  /*1b50*/  IMAD.MOV.U32 R34, RZ, RZ, R18 ;  /* 0x000000ffff227224 */ /* 0x000fc600078e0012 */
[----:B------:R-:W-:Y:S01]  /*1b60*/  MOV R35, R6 ;  /* 0x0000000600237202 */ /* 0x000fe20000000f00 */
[----:B------:R-:W-:Y:S06]  /*1b70*/  BRA `(.L_x_730) ;  /* 0x00000000000c7947 */ /* 0x000fec0003800000 */
.L_x_731:
[----:B------:R-:W-:Y:S01]  /*1b80*/  LOP3.LUT R6, R21, 0x80000, RZ, 0xfc, !PT ;  /* 0x0008000015067812 */ /* 0x000fe200078efcff */
[----:B------:R-:W-:-:S04]  /*1b90*/  IMAD.MOV.U32 R34, RZ, RZ, R20 ;  /* 0x000000ffff227224 */ /* 0x000fc800078e0014 */
[----:B------:R-:W-:-:S07]  /*1ba0*/  IMAD.MOV.U32 R35, RZ, RZ, R6 ;  /* 0x000000ffff237224 */ /* 0x000fce00078e0006 */
.L_x_730:
[----:B------:R-:W-:Y:S05]  /*1bb0*/  BSYNC.RECONVERGENT B0 ;  /* 0x0000000000007941 */ /* 0x000fea0003800200 */
.L_x_728:
[----:B------:R-:W-:Y:S01]  /*1bc0*/  IMAD.MOV.U32 R16, RZ, RZ, R0 ;  /* 0x000000ffff107224 */ /* 0x000fe200078e0000 */
[----:B------:R-:W-:Y:S01]  /*1bd0*/  MOV R7, R35 ;  /* 0x0000002300077202 */ /* 0x000fe20000000f00 */
[----:B------:R-:W-:Y:S02]  /*1be0*/  IMAD.MOV.U32 R17, RZ, RZ, 0x0 ;  /* 0x00000000ff117424 */ /* 0x000fe400078e00ff */
[----:B------:R-:W-:Y:S02]  /*1bf0*/  IMAD.MOV.U32 R6, RZ, RZ, R34 ;  /* 0x000000ffff067224 */ /* 0x000fe400078e0022 */
[----:B------:R-:W-:Y:S05]  /*1c00*/  RET.REL.NODEC R16 `(_Z6kernelPdS_i) ;  /* 0xffffffe010fc7950 */ /* 0x000fea0003c3ffff */
.L_x_733:
        /* <DEDUP_REMOVED lines=15> */
.L_x_784:


//--------------------- .text._Z11nullifyDownPdS_ii --------------------------
	.section	.text._Z11nullifyDownPdS_ii,"ax",@progbits
	.align	128
        .global         _Z11nullifyDownPdS_ii
        .type           _Z11nullifyDownPdS_ii,@function
        .size           _Z11nullifyDownPdS_ii,(.L_x_785 - _Z11nullifyDownPdS_ii)
        .other          _Z11nullifyDownPdS_ii,@"STO_CUDA_ENTRY STV_DEFAULT"
_Z11nullifyDownPdS_ii:
.text._Z11nullifyDownPdS_ii:
[----:B------:R-:W-:Y:S01]  /*0000*/  LDC R1, c[0x0][0x37c] ;  /* 0x0000df00ff017b82 */ /* 0x000fe20000000800 */
[----:B------:R-:W0:Y:S07]  /*0010*/  S2R R5, SR_TID.X ;  /* 0x0000000000057919 */ /* 0x000e2e0000002100 */
[----:B------:R-:W0:Y:S08]  /*0020*/  S2UR UR4, SR_CTAID.X ;  /* 0x00000000000479c3 */ /* 0x000e300000002500 */
[----:B------:R-:W0:Y:S01]  /*0030*/  LDC R0, c[0x0][0x360] ;  /* 0x0000d800ff007b82 */ /* 0x000e220000000800 */
[----:B------:R-:W1:Y:S01]  /*0040*/  LDCU UR5, c[0x0][0x364] ;  /* 0x00006c80ff0577ac */ /* 0x000e620008000800 */
[----:B------:R-:W2:Y:S06]  /*0050*/  LDCU UR6, c[0x0][0x374] ;  /* 0x00006e80ff0677ac */ /* 0x000eac0008000800 */
[----:B------:R-:W3:Y:S01]  /*0060*/  LDC.64 R2, c[0x0][0x390] ;  /* 0x0000e400ff027b82 */ /* 0x000ee20000000a00 */
[----:B0-----:R-:W-:-:S04]  /*0070*/  IMAD R4, R0, UR4, R5 ;  /* 0x0000000400047c24 */ /* 0x001fc8000f8e0205 */
[----:B---3--:R-:W-:-:S05]  /*0080*/  IMAD.X R7, R4, 0x1, R3, PT ;  /* 0x0000000104077824 */ /* 0x008fca00038e0603 */
[----:B------:R-:W-:-:S13]  /*0090*/  ISETP.GE.AND P0, PT, R7, R2, PT ;  /* 0x000000020700720c */ /* 0x000fda0003f06270 */
[----:B-12---:R-:W-:Y:S05]  /*00a0*/  @P0 EXIT ;  /* 0x000000000000094d */ /* 0x006fea0003800000 */
[----:B------:R-:W0:Y:S01]  /*00b0*/  S2R R16, SR_CTAID.Y ;  /* 0x0000000000107919 */ /* 0x000e220000002600 */
[----:B------:R-:W-:Y:S01]  /*00c0*/  UIMAD UR4, UR5, UR6, URZ ;  /* 0x00000006050472a4 */ /* 0x000fe2000f8e02ff */
[----:B------:R-:W1:Y:S01]  /*00d0*/  LDC.64 R22, c[0x0][0x380] ;  /* 0x0000e000ff167b82 */ /* 0x000e620000000a00 */
[----:B------:R-:W-:Y:S01]  /*00e0*/  IMAD R19, R3, R2, R3 ;  /* 0x0000000203137224 */ /* 0x000fe200078e0203 */
[----:B------:R-:W2:Y:S01]  /*00f0*/  S2R R14, SR_TID.Y ;  /* 0x00000000000e7919 */ /* 0x000ea20000002200 */
[----:B------:R-:W3:Y:S02]  /*0100*/  LDCU.64 UR8, c[0x0][0x390] ;  /* 0x00007200ff0877ac */ /* 0x000ee40008000a00 */
[----:B------:R-:W-:-:S03]  /*0110*/  IMAD R13, RZ, RZ, -UR4 ;  /* 0x80000004ff0d7e24 */ /* 0x000fc6000f8e02ff */
[----:B------:R-:W4:Y:S01]  /*0120*/  I2F.U32.RP R8, UR4 ;  /* 0x0000000400087d06 */ /* 0x000f220008209000 */
[----:B------:R-:W5:Y:S07]  /*0130*/  LDC.64 R28, c[0x0][0x388] ;  /* 0x0000e200ff1c7b82 */ /* 0x000f6e0000000a00 */
[----:B----4-:R-:W4:Y:S01]  /*0140*/  MUFU.RCP R8, R8 ;  /* 0x0000000800087308 */ /* 0x010f220000001000 */
[----:B0-----:R-:W-:Y:S01]  /*0150*/  VIADD R9, R16, UR6 ;  /* 0x0000000610097c36 */ /* 0x001fe20008000000 */
[----:B------:R-:W0:Y:S03]  /*0160*/  LDCU.64 UR6, c[0x0][0x358] ;  /* 0x00006b00ff0677ac */ /* 0x000e260008000a00 */
[----:B------:R-:W-:Y:S01]  /*0170*/  IMAD R9, R9, UR5, RZ ;  /* 0x0000000509097c24 */ /* 0x000fe2000f8e02ff */
[----:B--2---:R-:W-:Y:S01]  /*0180*/  IADD3 R4, PT, PT, R14, R3, RZ ;  /* 0x000000030e047210 */ /* 0x004fe20007ffe0ff */
[----:B------:R-:W-:Y:S01]  /*0190*/  IMAD R16, R16, UR5, R14 ;  /* 0x0000000510107c24 */ /* 0x000fe2000f8e020e */
[----:B------:R-:W2:Y:S02]  /*01a0*/  LDCU UR5, c[0x0][0x370] ;  /* 0x00006e00ff0577ac */ /* 0x000ea40008000800 */
[----:B------:R-:W-:Y:S01]  /*01b0*/  IADD3 R5, PT, PT, R4, 0x1, R9 ;  /* 0x0000000104057810 */ /* 0x000fe20007ffe009 */
[----:B----4-:R-:W-:Y:S01]  /*01c0*/  VIADD R10, R8, 0xffffffe ;  /* 0x0ffffffe080a7836 */ /* 0x010fe20000000000 */
[----:B------:R-:W-:Y:S01]  /*01d0*/  LOP3.LUT R6, RZ, R9, RZ, 0x33, !PT ;  /* 0x00000009ff067212 */ /* 0x000fe200078e33ff */
[-C--:B------:R-:W-:Y:S01]  /*01e0*/  IMAD R25, R16, R2.reuse, R3 ;  /* 0x0000000210197224 */ /* 0x080fe200078e0203 */
[----:B------:R-:W-:-:S02]  /*01f0*/  VIMNMX R11, PT, PT, R5, R2, !PT ;  /* 0x00000002050b7248 */ /* 0x000fc40007fe0100 */
[----:B------:R4:W3:Y:S01]  /*0200*/  F2I.FTZ.U32.TRUNC.NTZ R5, R10 ;  /* 0x0000000a00057305 */ /* 0x0008e2000021f000 */
[----:B------:R-:W-:Y:S01]  /*0210*/  IADD3 R9, PT, PT, R9, R14, RZ ;  /* 0x0000000e09097210 */ /* 0x000fe20007ffe0ff */
[----:B------:R-:W-:Y:S01]  /*0220*/  VIADD R14, R16, UR4 ;  /* 0x00000004100e7c36 */ /* 0x000fe20008000000 */
[----:B------:R-:W-:Y:S01]  /*0230*/  IADD3 R6, PT, PT, -R4, R11, R6 ;  /* 0x0000000b04067210 */ /* 0x000fe20007ffe106 */
[----:B------:R-:W-:Y:S01]  /*0240*/  IMAD.MOV.U32 R4, RZ, RZ, RZ ;  /* 0x000000ffff047224 */ /* 0x000fe200078e00ff */
[CC--:B------:R-:W-:Y:S01]  /*0250*/  ISETP.GE.AND P1, PT, R9.reuse, R2.reuse, PT ;  /* 0x000000020900720c */ /* 0x0c0fe20003f26270 */
[-C--:B------:R-:W-:Y:S01]  /*0260*/  IMAD R27, R14, R2.reuse, R3 ;  /* 0x000000020e1b7224 */ /* 0x080fe200078e0203 */
[C---:B------:R-:W-:Y:S01]  /*0270*/  ISETP.NE.AND P0, PT, R6.reuse, RZ, PT ;  /* 0x000000ff0600720c */ /* 0x040fe20003f05270 */
[----:B------:R-:W-:Y:S01]  /*0280*/  VIADD R8, R6, 0xffffffff ;  /* 0xffffffff06087836 */ /* 0x000fe20000000000 */
[----:B------:R-:W-:Y:S01]  /*0290*/  VIMNMX R12, PT, PT, R9, R2, !PT ;  /* 0x00000002090c7248 */ /* 0x000fe20007fe0100 */
[----:B----4-:R-:W-:Y:S01]  /*02a0*/  VIADD R10, R14, UR4 ;  /* 0x000000040e0a7c36 */ /* 0x010fe20008000000 */
[----:B------:R-:W-:Y:S01]  /*02b0*/  SEL R11, RZ, 0x1, P1 ;  /* 0x00000001ff0b7807 */ /* 0x000fe20000800000 */
[----:B-----5:R-:W-:-:S03]  /*02c0*/  IMAD.WIDE R24, R25, 0x8, R28 ;  /* 0x0000000819187825 */ /* 0x020fc600078e021c */
[----:B------:R-:W-:Y:S01]  /*02d0*/  IADD3 R12, PT, PT, R12, -R9, -R11 ;  /* 0x800000090c0c7210 */ /* 0x000fe20007ffe80b */
[----:B---3--:R-:W-:Y:S02]  /*02e0*/  IMAD R13, R13, R5, RZ ;  /* 0x000000050d0d7224 */ /* 0x008fe400078e02ff */
[----:B------:R-:W-:Y:S02]  /*02f0*/  IMAD.WIDE R26, R27, 0x8, R28 ;  /* 0x000000081b1a7825 */ /* 0x000fe400078e021c */
[----:B------:R-:W-:Y:S02]  /*0300*/  @!P0 IADD3 R8, PT, PT, R6, RZ, RZ ;  /* 0x000000ff06088210 */ /* 0x000fe40007ffe0ff */
[----:B------:R-:W-:Y:S01]  /*0310*/  IMAD.HI.U32 R5, R5, R13, R4 ;  /* 0x0000000d05057227 */ /* 0x000fe200078e0004 */
[----:B------:R-:W-:-:S03]  /*0320*/  LOP3.LUT R4, RZ, UR4, RZ, 0x33, !PT ;  /* 0x00000004ff047c12 */ /* 0x000fc6000f8e33ff */
[----:B--2---:R-:W-:Y:S02]  /*0330*/  IMAD R0, R0, UR5, RZ ;  /* 0x0000000500007c24 */ /* 0x004fe4000f8e02ff */
[----:B------:R-:W-:-:S04]  /*0340*/  IMAD.HI.U32 R13, R5, R12, RZ ;  /* 0x0000000c050d7227 */ /* 0x000fc800078e00ff */
[----:B------:R-:W-:-:S04]  /*0350*/  IMAD.HI.U32 R5, R5, R8, RZ ;  /* 0x0000000805057227 */ /* 0x000fc800078e00ff */
[----:B------:R-:W-:Y:S02]  /*0360*/  IMAD.MOV R9, RZ, RZ, -R5 ;  /* 0x000000ffff097224 */ /* 0x000fe400078e0a05 */
[----:B------:R-:W-:Y:S02]  /*0370*/  IMAD.MOV R15, RZ, RZ, -R13 ;  /* 0x000000ffff0f7224 */ /* 0x000fe400078e0a0d */
[----:B------:R-:W-:Y:S01]  /*0380*/  IMAD R8, R9, UR4, R8 ;  /* 0x0000000409087c24 */ /* 0x000fe2000f8e0208 */
[----:B------:R-:W-:Y:S01]  /*0390*/  IADD3 R9, PT, PT, R16, R3, RZ ;  /* 0x0000000310097210 */ /* 0x000fe20007ffe0ff */
[----:B------:R-:W-:-:S03]  /*03a0*/  IMAD R12, R15, UR4, R12 ;  /* 0x000000040f0c7c24 */ /* 0x000fc6000f8e020c */
[----:B------:R-:W-:Y:S02]  /*03b0*/  ISETP.GE.U32.AND P1, PT, R8, UR4, PT ;  /* 0x0000000408007c0c */ /* 0x000fe4000bf26070 */
[----:B------:R-:W-:-:S11]  /*03c0*/  ISETP.GE.U32.AND P3, PT, R12, UR4, PT ;  /* 0x000000040c007c0c */ /* 0x000fd6000bf66070 */
[----:B------:R-:W-:Y:S01]  /*03d0*/  @P1 VIADD R8, R8, -UR4 ;  /* 0x8000000408081c36 */ /* 0x000fe20008000000 */
[----:B------:R-:W-:Y:S01]  /*03e0*/  @P1 IADD3 R5, PT, PT, R5, 0x1, RZ ;  /* 0x0000000105051810 */ /* 0x000fe20007ffe0ff */
[----:B------:R-:W-:Y:S01]  /*03f0*/  @P3 VIADD R13, R13, 0x1 ;  /* 0x000000010d0d3836 */ /* 0x000fe20000000000 */
[----:B------:R-:W-:Y:S02]  /*0400*/  @P3 IADD3 R12, PT, PT, R12, -UR4, RZ ;  /* 0x800000040c0c3c10 */ /* 0x000fe4000fffe0ff */
[----:B------:R-:W-:Y:S01]  /*0410*/  ISETP.GE.U32.AND P2, PT, R8, UR4, PT ;  /* 0x0000000408007c0c */ /* 0x000fe2000bf46070 */
[----:B------:R-:W-:Y:S01]  /*0420*/  IMAD R8, R9, R2, R2 ;  /* 0x0000000209087224 */ /* 0x000fe200078e0202 */
[----:B------:R-:W-:Y:S02]  /*0430*/  ISETP.GE.U32.AND P4, PT, R12, UR4, PT ;  /* 0x000000040c007c0c */ /* 0x000fe4000bf86070 */
[----:B------:R-:W-:-:S09]  /*0440*/  ISETP.NE.U32.AND P1, PT, RZ, UR4, PT ;  /* 0x00000004ff007c0c */ /* 0x000fd2000bf25070 */
[----:B------:R-:W-:Y:S02]  /*0450*/  @P2 VIADD R5, R5, 0x1 ;  /* 0x0000000105052836 */ /* 0x000fe40000000000 */
[----:B------:R-:W-:-:S03]  /*0460*/  @P4 VIADD R13, R13, 0x1 ;  /* 0x000000010d0d4836 */ /* 0x000fc60000000000 */
[C---:B------:R-:W-:Y:S01]  /*0470*/  SEL R18, R4.reuse, R5, !P1 ;  /* 0x0000000504127207 */ /* 0x040fe20004800000 */
[----:B------:R-:W-:Y:S01]  /*0480*/  VIADD R5, R9, 0x1 ;  /* 0x0000000109057836 */ /* 0x000fe20000000000 */
[----:B------:R-:W-:Y:S02]  /*0490*/  SEL R9, RZ, 0x1, !P0 ;  /* 0x00000001ff097807 */ /* 0x000fe40004000000 */
[----:B------:R-:W-:Y:S01]  /*04a0*/  SEL R20, R4, R13, !P1 ;  /* 0x0000000d04147207 */ /* 0x000fe20004800000 */
[----:B------:R-:W-:Y:S01]  /*04b0*/  IMAD R13, R10, R2, R3 ;  /* 0x000000020a0d7224 */ /* 0x000fe200078e0203 */
[----:B------:R-:W-:Y:S02]  /*04c0*/  IADD3 R12, PT, PT, R5, UR4, RZ ;  /* 0x00000004050c7c10 */ /* 0x000fe4000fffe0ff */
[----:B------:R-:W-:Y:S01]  /*04d0*/  IADD3 R4, PT, PT, R11, R20, RZ ;  /* 0x000000140b047210 */ /* 0x000fe20007ffe0ff */
[----:B------:R-:W-:-:S04]  /*04e0*/  IMAD.WIDE R28, R13, 0x8, R28 ;  /* 0x000000080d1c7825 */ /* 0x000fc800078e021c */
[C---:B------:R-:W-:Y:S02]  /*04f0*/  VIADD R6, R12.reuse, UR4 ;  /* 0x000000040c067c36 */ /* 0x040fe40008000000 */
[-CC-:B------:R-:W-:Y:S02]  /*0500*/  IMAD R21, R12, R2.reuse, R3.reuse ;  /* 0x000000020c157224 */ /* 0x180fe400078e0203 */
[----:B------:R-:W-:Y:S02]  /*0510*/  IMAD R3, R6, R2, R3 ;  /* 0x0000000206037224 */ /* 0x000fe400078e0203 */
[----:B------:R-:W-:Y:S02]  /*0520*/  IMAD.IADD R2, R9, 0x1, R18 ;  /* 0x0000000109027824 */ /* 0x000fe400078e0212 */
[----:B-1----:R-:W-:-:S04]  /*0530*/  IMAD.WIDE R18, R19, 0x8, R22 ;  /* 0x0000000813127825 */ /* 0x002fc800078e0216 */
[----:B------:R-:W-:-:S04]  /*0540*/  IMAD.WIDE R20, R21, 0x8, R22 ;  /* 0x0000000815147825 */ /* 0x000fc800078e0216 */
[----:B------:R-:W-:-:S04]  /*0550*/  IMAD.WIDE R22, R3, 0x8, R22 ;  /* 0x0000000803167825 */ /* 0x000fc800078e0216 */
[----:B0-----:R-:W-:-:S07]  /*0560*/  IMAD.MOV.U32 R3, RZ, RZ, R7 ;  /* 0x000000ffff037224 */ /* 0x001fce00078e0007 */
.L_x_772:
[----:B012-4-:R-:W0:Y:S01]  /*0570*/  LDC.64 R32, c[0x0][0x390] ;  /* 0x0000e400ff207b82 */ /* 0x017e220000000a00 */
[----:B------:R-:W-:Y:S07]  /*0580*/  BSSY.RECONVERGENT B1, `(.L_x_734) ;  /* 0x00000f7000017945 */ /* 0x000fee0003800200 */
[----:B------:R-:W1:Y:S01]  /*0590*/  LDC.64 R30, c[0x0][0x380] ;  /* 0x0000e000ff1e7b82 */ /* 0x000e620000000a00 */
[-C--:B0-----:R-:W-:Y:S01]  /*05a0*/  ISETP.GE.AND P0, PT, R5, R32.reuse, PT ;  /* 0x000000200500720c */ /* 0x081fe20003f06270 */
[----:B------:R-:W-:-:S04]  /*05b0*/  IMAD R7, R33, R32, R3 ;  /* 0x0000002021077224 */ /* 0x000fc800078e0203 */
[----:B-1----:R-:W-:-:S08]  /*05c0*/  IMAD.WIDE R30, R7, 0x8, R30 ;  /* 0x00000008071e7825 */ /* 0x002fd000078e021e */
[----:B---3--:R-:W-:Y:S05]  /*05d0*/  @P0 BRA `(.L_x_735) ;  /* 0x0000000c00c40947 */ /* 0x008fea0003800000 */
[----:B------:R-:W-:Y:S01]  /*05e0*/  LOP3.LUT R7, R2, 0x3, RZ, 0xc0, !PT ;  /* 0x0000000302077812 */ /* 0x000fe200078ec0ff */
[----:B------:R-:W-:Y:S01]  /*05f0*/  BSSY.RECONVERGENT B2, `(.L_x_736) ;  /* 0x0000069000027945 */ /* 0x000fe20003800200 */
[----:B------:R-:W-:Y:S02]  /*0600*/  MOV R15, R5 ;  /* 0x00000005000f7202 */ /* 0x000fe40000000f00 */
[----:B------:R-:W-:-:S13]  /*0610*/  ISETP.NE.AND P0, PT, R7, 0x3, PT ;  /* 0x000000030700780c */ /* 0x000fda0003f05270 */
[----:B------:R-:W-:Y:S05]  /*0620*/  @!P0 BRA `(.L_x_737) ;  /* 0x0000000400948947 */ /* 0x000fea0003800000 */
[----:B------:R-:W2:Y:S04]  /*0630*/  LDG.E.64 R32, desc[UR6][R18.64] ;  /* 0x0000000612207981 */ /* 0x000ea8000c1e1b00 */
        /* <DEDUP_REMOVED lines=20> */
[----:B------:R-:W-:Y:S05]  /*0780*/  CALL.REL.NOINC `($__internal_1_$__cuda_sm20_div_rn_f64_full) ;  /* 0x0000001c00547944 */ /* 0x000fea0003c00000 */
[----:B------:R-:W-:Y:S01]  /*0790*/  IMAD.MOV.U32 R34, RZ, RZ, R36 ;  /* 0x000000ffff227224 */ /* 0x000fe200078e0024 */
[----:B------:R-:W-:-:S07]  /*07a0*/  MOV R35, R37 ;  /* 0x0000002500237202 */ /* 0x000fce0000000f00 */
.L_x_739:
[----:B------:R-:W-:Y:S05]  /*07b0*/  BSYNC.RECONVERGENT B3 ;  /* 0x0000000000037941 */ /* 0x000fea0003800200 */
.L_x_738:
[----:B------:R-:W0:Y:S01]  /*07c0*/  LDC.64 R36, c[0x0][0x380] ;  /* 0x0000e000ff247b82 */ /* 0x000e220000000a00 */
[----:B------:R-:W1:Y:S01]  /*07d0*/  LDCU UR5, c[0x0][0x394] ;  /* 0x00007280ff0577ac */ /* 0x000e620008000800 */
[C---:B------:R-:W-:Y:S02]  /*07e0*/  IMAD.IADD R33, R8.reuse, 0x1, R3 ;  /* 0x0000000108217824 */ /* 0x040fe400078e0203 */
[----:B-1----:R-:W-:-:S04]  /*07f0*/  VIADD R39, R8, UR5 ;  /* 0x0000000508277c36 */ /* 0x002fc80008000000 */
[----:B0-----:R-:W-:-:S04]  /*0800*/  IMAD.WIDE R38, R39, 0x8, R36 ;  /* 0x0000000827267825 */ /* 0x001fc800078e0224 */
[----:B------:R-:W-:Y:S02]  /*0810*/  IMAD.WIDE R32, R33, 0x8, R36 ;  /* 0x0000000821207825 */ /* 0x000fe400078e0224 */
[----:B------:R-:W2:Y:S04]  /*0820*/  LDG.E.64 R38, desc[UR6][R38.64] ;  /* 0x0000000626267981 */ /* 0x000ea8000c1e1b00 */
[----:B------:R-:W2:Y:S01]  /*0830*/  LDG.E.64 R36, desc[UR6][R32.64] ;  /* 0x0000000620247981 */ /* 0x000ea2000c1e1b00 */
[----:B------:R-:W-:Y:S02]  /*0840*/  LOP3.LUT P0, RZ, R2, 0x3, RZ, 0xc0, !PT ;  /* 0x0000000302ff7812 */ /* 0x000fe4000780c0ff */
[----:B------:R-:W-:Y:S01]  /*0850*/  MOV R15, R12 ;  /* 0x0000000c000f7202 */ /* 0x000fe20000000f00 */
[----:B--2---:R-:W-:-:S07]  /*0860*/  DFMA R36, R38, -R34, R36 ;  /* 0x800000222624722b */ /* 0x004fce0000000024 */
[----:B------:R0:W-:Y:S03]  /*0870*/  STG.E.64 desc[UR6][R32.64], R36 ;  /* 0x0000002420007986 */ /* 0x0001e6000c101b06 */
[----:B------:R-:W-:Y:S05]  /*0880*/  @!P0 BRA `(.L_x_737) ;  /* 0x0000000000fc8947 */ /* 0x000fea0003800000 */
[----:B0-----:R-:W2:Y:S04]  /*0890*/  LDG.E.64 R32, desc[UR6][R18.64] ;  /* 0x0000000612207981 */ /* 0x001ea8000c1e1b00 */
[----:B------:R-:W3:Y:S01]  /*08a0*/  LDG.E.64 R34, desc[UR6][R30.64] ;  /* 0x000000061e227981 */ /* 0x000ee2000c1e1b00 */
[----:B------:R-:W-:Y:S01]  /*08b0*/  IMAD.MOV.U32 R36, RZ, RZ, 0x1 ;  /* 0x00000001ff247424 */ /* 0x000fe200078e00ff */
[----:B------:R-:W-:Y:S01]  /*08c0*/  LOP3.LUT R7, R2, 0x3, RZ, 0xc0, !PT ;  /* 0x0000000302077812 */ /* 0x000fe200078ec0ff */
[----:B------:R-:W-:Y:S03]  /*08d0*/  BSSY.RECONVERGENT B3, `(.L_x_740) ;  /* 0x0000012000037945 */ /* 0x000fe60003800200 */
[----:B------:R-:W-:Y:S01]  /*08e0*/  ISETP.NE.AND P1, PT, R7, 0x1, PT ;  /* 0x000000010700780c */ /* 0x000fe20003f25270 */
[----:B--2---:R-:W0:Y:S01]  /*08f0*/  MUFU.RCP64H R37, R33 ;  /* 0x0000002100257308 */ /* 0x004e220000001800 */
[----:B---3--:R-:W-:Y:S01]  /*0900*/  FSETP.GEU.AND P2, PT, |R35|, 6.5827683646048100446e-37, PT ;  /* 0x036000002300780b */ /* 0x008fe20003f4e200 */
        /* <DEDUP_REMOVED lines=12> */
[----:B------:R-:W-:-:S07]  /*09d0*/  MOV R40, 0x9f0 ;  /* 0x000009f000287802 */ /* 0x000fce0000000f00 */
[----:B------:R-:W-:Y:S05]  /*09e0*/  CALL.REL.NOINC `($__internal_1_$__cuda_sm20_div_rn_f64_full) ;  /* 0x0000001800bc7944 */ /* 0x000fea0003c00000 */
.L_x_741:
[----:B------:R-:W-:Y:S05]  /*09f0*/  BSYNC.RECONVERGENT B3 ;  /* 0x0000000000037941 */ /* 0x000fea0003800200 */
.L_x_740:
[----:B------:R-:W0:Y:S01]  /*0a00*/  LDC.64 R32, c[0x0][0x380] ;  /* 0x0000e000ff207b82 */ /* 0x000e220000000a00 */
[----:B------:R-:W1:Y:S01]  /*0a10*/  LDCU UR5, c[0x0][0x390] ;  /* 0x00007200ff0577ac */ /* 0x000e620008000800 */
[----:B------:R-:W2:Y:S01]  /*0a20*/  LDG.E.64 R34, desc[UR6][R20.64] ;  /* 0x0000000614227981 */ /* 0x000ea2000c1e1b00 */
[----:B-1----:R-:W-:-:S04]  /*0a30*/  IMAD R7, R12, UR5, R3 ;  /* 0x000000050c077c24 */ /* 0x002fc8000f8e0203 */
[----:B0-----:R-:W-:-:S05]  /*0a40*/  IMAD.WIDE R32, R7, 0x8, R32 ;  /* 0x0000000807207825 */ /* 0x001fca00078e0220 */
[----:B------:R-:W2:Y:S01]  /*0a50*/  LDG.E.64 R38, desc[UR6][R32.64] ;  /* 0x0000000620267981 */ /* 0x000ea2000c1e1b00 */
[----:B------:R-:W-:Y:S01]  /*0a60*/  MOV R15, R6 ;  /* 0x00000006000f7202 */ /* 0x000fe20000000f00 */
[----:B--2---:R-:W-:-:S07]  /*0a70*/  DFMA R34, R34, -R36, R38 ;  /* 0x800000242222722b */ /* 0x004fce0000000026 */
[----:B------:R1:W-:Y:S01]  /*0a80*/  STG.E.64 desc[UR6][R32.64], R34 ;  /* 0x0000002220007986 */ /* 0x0003e2000c101b06 */
[----:B------:R-:W-:Y:S05]  /*0a90*/  @!P1 BRA `(.L_x_737) ;  /* 0x0000000000789947 */ /* 0x000fea0003800000 */
[----:B-1----:R-:W2:Y:S04]  /*0aa0*/  LDG.E.64 R32, desc[UR6][R18.64] ;  /* 0x0000000612207981 */ /* 0x002ea8000c1e1b00 */
[----:B------:R-:W3:Y:S01]  /*0ab0*/  LDG.E.64 R34, desc[UR6][R30.64] ;  /* 0x000000061e227981 */ /* 0x000ee2000c1e1b00 */
[----:B------:R-:W-:Y:S01]  /*0ac0*/  IMAD.MOV.U32 R36, RZ, RZ, 0x1 ;  /* 0x00000001ff247424 */ /* 0x000fe200078e00ff */
[----:B------:R-:W-:Y:S01]  /*0ad0*/  BSSY.RECONVERGENT B3, `(.L_x_742) ;  /* 0x0000012000037945 */ /* 0x000fe20003800200 */
[----:B------:R-:W-:Y:S01]  /*0ae0*/  VIADD R15, R6, UR4 ;  /* 0x00000004060f7c36 */ /* 0x000fe20008000000 */
[----:B--2---:R-:W0:Y:S01]  /*0af0*/  MUFU.RCP64H R37, R33 ;  /* 0x0000002100257308 */ /* 0x004e220000001800 */
[----:B---3--:R-:W-:Y:S02]  /*0b00*/  FSETP.GEU.AND P1, PT, |R35|, 6.5827683646048100446e-37, PT ;  /* 0x036000002300780b */ /* 0x008fe40003f2e200 */
        /* <DEDUP_REMOVED lines=11> */
[----:B------:R-:W-:Y:S02]  /*0bc0*/  MOV R37, R33 ;  /* 0x0000002100257202 */ /* 0x000fe40000000f00 */
[----:B------:R-:W-:-:S07]  /*0bd0*/  MOV R40, 0xbf0 ;  /* 0x00000bf000287802 */ /* 0x000fce0000000f00 */
[----:B------:R-:W-:Y:S05]  /*0be0*/  CALL.REL.NOINC `($__internal_1_$__cuda_sm20_div_rn_f64_full) ;  /* 0x00000018003c7944 */ /* 0x000fea0003c00000 */
.L_x_743:
[----:B------:R-:W-:Y:S05]  /*0bf0*/  BSYNC.RECONVERGENT B3 ;  /* 0x0000000000037941 */ /* 0x000fea0003800200 */
.L_x_742:
[----:B------:R-:W0:Y:S01]  /*0c00*/  LDC.64 R32, c[0x0][0x380] ;  /* 0x0000e000ff207b82 */ /* 0x000e220000000a00 */
[----:B------:R-:W1:Y:S01]  /*0c10*/  LDCU UR5, c[0x0][0x390] ;  /* 0x00007200ff0577ac */ /* 0x000e620008000800 */
[----:B------:R-:W2:Y:S01]  /*0c20*/  LDG.E.64 R38, desc[UR6][R22.64] ;  /* 0x0000000616267981 */ /* 0x000ea2000c1e1b00 */
[----:B-1----:R-:W-:-:S04]  /*0c30*/  IMAD R7, R6, UR5, R3 ;  /* 0x0000000506077c24 */ /* 0x002fc8000f8e0203 */
[----:B0-----:R-:W-:-:S05]  /*0c40*/  IMAD.WIDE R32, R7, 0x8, R32 ;  /* 0x0000000807207825 */ /* 0x001fca00078e0220 */
[----:B------:R-:W2:Y:S02]  /*0c50*/  LDG.E.64 R34, desc[UR6][R32.64] ;  /* 0x0000000620227981 */ /* 0x000ea4000c1e1b00 */
[----:B--2---:R-:W-:-:S07]  /*0c60*/  DFMA R34, R38, -R36, R34 ;  /* 0x800000242622722b */ /* 0x004fce0000000022 */
[----:B------:R2:W-:Y:S04]  /*0c70*/  STG.E.64 desc[UR6][R32.64], R34 ;  /* 0x0000002220007986 */ /* 0x0005e8000c101b06 */
.L_x_737:
[----:B------:R-:W-:Y:S05]  /*0c80*/  BSYNC.RECONVERGENT B2 ;  /* 0x0000000000027941 */ /* 0x000fea0003800200 */
.L_x_736:
[----:B------:R-:W-:-:S13]  /*0c90*/  ISETP.GE.U32.AND P0, PT, R2, 0x3, PT ;  /* 0x000000030200780c */ /* 0x000fda0003f06070 */
[----:B------:R-:W-:Y:S05]  /*0ca0*/  @!P0 BRA `(.L_x_735) ;  /* 0x0000000800108947 */ /* 0x000fea0003800000 */
.L_x_752:
[----:B012---:R-:W2:Y:S04]  /*0cb0*/  LDG.E.64 R32, desc[UR6][R18.64] ;  /* 0x0000000612207981 */ /* 0x007ea8000c1e1b00 */
[----:B---3--:R-:W3:Y:S01]  /*0cc0*/  LDG.E.64 R34, desc[UR6][R30.64] ;  /* 0x000000061e227981 */ /* 0x008ee2000c1e1b00 */
        /* <DEDUP_REMOVED lines=18> */
.L_x_745:
[----:B------:R-:W-:Y:S05]  /*0df0*/  BSYNC.RECONVERGENT B2 ;  /* 0x0000000000027941 */ /* 0x000fea0003800200 */
.L_x_744:
[----:B------:R-:W0:Y:S08]  /*0e00*/  LDC.64 R32, c[0x0][0x390] ;  /* 0x0000e400ff207b82 */ /* 0x000e300000000a00 */
[----:B------:R-:W1:Y:S01]  /*0e10*/  LDC.64 R42, c[0x0][0x380] ;  /* 0x0000e000ff2a7b82 */ /* 0x000e620000000a00 */
[CC--:B0-----:R-:W-:Y:S02]  /*0e20*/  IMAD R33, R15.reuse, R32.reuse, R33 ;  /* 0x000000200f217224 */ /* 0x0c1fe400078e0221 */
[----:B------:R-:W-:-:S02]  /*0e30*/  IMAD R7, R15, R32, R3 ;  /* 0x000000200f077224 */ /* 0x000fc400078e0203 */
[----:B-1----:R-:W-:-:S04]  /*0e40*/  IMAD.WIDE R40, R33, 0x8, R42 ;  /* 0x0000000821287825 */ /* 0x002fc800078e022a */
[----:B------:R-:W-:Y:S01]  /*0e50*/  IMAD.WIDE R42, R7, 0x8, R42 ;  /* 0x00000008072a7825 */ /* 0x000fe200078e022a */
[----:B------:R-:W2:Y:S04]  /*0e60*/  LDG.E.64 R34, desc[UR6][R40.64] ;  /* 0x0000000628227981 */ /* 0x000ea8000c1e1b00 */
[----:B------:R-:W2:Y:S02]  /*0e70*/  LDG.E.64 R32, desc[UR6][R42.64] ;  /* 0x000000062a207981 */ /* 0x000ea4000c1e1b00 */
[----:B--2---:R-:W-:-:S07]  /*0e80*/  DFMA R44, R34, -R36, R32 ;  /* 0x80000024222c722b */ /* 0x004fce0000000020 */
[----:B------:R0:W-:Y:S04]  /*0e90*/  STG.E.64 desc[UR6][R42.64], R44 ;  /* 0x0000002c2a007986 */ /* 0x0001e8000c101b06 */
[----:B------:R-:W2:Y:S04]  /*0ea0*/  LDG.E.64 R32, desc[UR6][R18.64] ;  /* 0x0000000612207981 */ /* 0x000ea8000c1e1b00 */
[----:B------:R-:W3:Y:S01]  /*0eb0*/  LDG.E.64 R34, desc[UR6][R30.64] ;  /* 0x000000061e227981 */ /* 0x000ee2000c1e1b00 */
[----:B------:R-:W-:Y:S01]  /*0ec0*/  MOV R38, 0x1 ;  /* 0x0000000100267802 */ /* 0x000fe20000000f00 */
[----:B------:R-:W-:Y:S01]  /*0ed0*/  BSSY.RECONVERGENT B2, `(.L_x_746) ;  /* 0x0000012000027945 */ /* 0x000fe20003800200 */
[----:B------:R-:W-:Y:S01]  /*0ee0*/  VIADD R15, R15, UR4 ;  /* 0x000000040f0f7c36 */ /* 0x000fe20008000000 */
[----:B--2---:R-:W1:Y:S01]  /*0ef0*/  MUFU.RCP64H R39, R33 ;  /* 0x0000002100277308 */ /* 0x004e620000001800 */
[----:B---3--:R-:W-:-:S02]  /*0f00*/  FSETP.GEU.AND P1, PT, |R35|, 6.5827683646048100446e-37, PT ;  /* 0x036000002300780b */ /* 0x008fc40003f2e200 */
[----:B-1----:R-:W-:-:S08]  /*0f10*/  DFMA R36, -R32, R38, 1 ;  /* 0x3ff000002024742b */ /* 0x002fd00000000126 */
        /* <DEDUP_REMOVED lines=9> */
[----:B0-----:R-:W-:Y:S05]  /*0fb0*/  @P0 BRA P1, `(.L_x_747) ;  /* 0x00000000000c0947 */ /* 0x001fea0000800000 */
[----:B------:R-:W-:Y:S01]  /*0fc0*/  IMAD.MOV.U32 R37, RZ, RZ, R33 ;  /* 0x000000ffff257224 */ /* 0x000fe200078e0021 */
[----:B------:R-:W-:-:S07]  /*0fd0*/  MOV R40, 0xff0 ;  /* 0x00000ff000287802 */ /* 0x000fce0000000f00 */
[----:B------:R-:W-:Y:S05]  /*0fe0*/  CALL.REL.NOINC `($__internal_1_$__cuda_sm20_div_rn_f64_full) ;  /* 0x00000014003c7944 */ /* 0x000fea0003c00000 */
.L_x_747:
[----:B------:R-:W-:Y:S05]  /*0ff0*/  BSYNC.RECONVERGENT B2 ;  /* 0x0000000000027941 */ /* 0x000fea0003800200 */
.L_x_746:
        /* <DEDUP_REMOVED lines=31> */
.L_x_749:
[----:B------:R-:W-:Y:S05]  /*11f0*/  BSYNC.RECONVERGENT B2 ;  /* 0x0000000000027941 */ /* 0x000fea0003800200 */
.L_x_748:
        /* <DEDUP_REMOVED lines=31> */
[----:B------:R-:W-:Y:S01]  /*13f0*/  MOV R32, R36 ;  /* 0x0000002400207202 */ /* 0x000fe20000000f00 */
[----:B------:R-:W-:-:S07]  /*1400*/  IMAD.MOV.U32 R33, RZ, RZ, R37 ;  /* 0x000000ffff217224 */ /* 0x000fce00078e0025 */
.L_x_751:
[----:B------:R-:W-:Y:S05]  /*1410*/  BSYNC.RECONVERGENT B2 ;  /* 0x0000000000027941 */ /* 0x000fea0003800200 */
.L_x_750:
[----:B------:R-:W0:Y:S08]  /*1420*/  LDC.64 R34, c[0x0][0x390] ;  /* 0x0000e400ff227b82 */ /* 0x000e300000000a00 */
[----:B------:R-:W1:Y:S01]  /*1430*/  LDC.64 R38, c[0x0][0x380] ;  /* 0x0000e000ff267b82 */ /* 0x000e620000000a00 */
[CC--:B0-----:R-:W-:Y:S02]  /*1440*/  IMAD R35, R15.reuse, R34.reuse, R35 ;  /* 0x000000220f237224 */ /* 0x0c1fe400078e0223 */
[----:B------:R-:W-:-:S02]  /*1450*/  IMAD R7, R15, R34, R3 ;  /* 0x000000220f077224 */ /* 0x000fc400078e0203 */
[----:B-1----:R-:W-:-:S04]  /*1460*/  IMAD.WIDE R40, R35, 0x8, R38 ;  /* 0x0000000823287825 */ /* 0x002fc800078e0226 */
[----:B------:R-:W-:Y:S02]  /*1470*/  IMAD.WIDE R38, R7, 0x8, R38 ;  /* 0x0000000807267825 */ /* 0x000fe400078e0226 */
[----:B------:R-:W2:Y:S04]  /*1480*/  LDG.E.64 R40, desc[UR6][R40.64] ;  /* 0x0000000628287981 */ /* 0x000ea8000c1e1b00 */
[----:B------:R-:W2:Y:S01]  /*1490*/  LDG.E.64 R36, desc[UR6][R38.64] ;  /* 0x0000000626247981 */ /* 0x000ea2000c1e1b00 */
[----:B------:R-:W-:-:S05]  /*14a0*/  VIADD R15, R15, UR4 ;  /* 0x000000040f0f7c36 */ /* 0x000fca0008000000 */
[----:B------:R-:W-:Y:S01]  /*14b0*/  ISETP.GE.AND P0, PT, R15, R34, PT ;  /* 0x000000220f00720c */ /* 0x000fe20003f06270 */
[----:B--2---:R-:W-:-:S07]  /*14c0*/  DFMA R36, R40, -R32, R36 ;  /* 0x800000202824722b */ /* 0x004fce0000000024 */
[----:B------:R3:W-:Y:S05]  /*14d0*/  STG.E.64 desc[UR6][R38.64], R36 ;  /* 0x0000002426007986 */ /* 0x0007ea000c101b06 */
[----:B------:R-:W-:Y:S05]  /*14e0*/  @!P0 BRA `(.L_x_752) ;  /* 0xfffffff400f08947 */ /* 0x000fea000383ffff */
.L_x_735:
[----:B------:R-:W-:Y:S05]  /*14f0*/  BSYNC.RECONVERGENT B1 ;  /* 0x0000000000017941 */ /* 0x000fea0003800200 */
.L_x_734:
[----:B------:R-:W4:Y:S01]  /*1500*/  LDCU UR5, c[0x0][0x390] ;  /* 0x00007200ff0577ac */ /* 0x000f220008000800 */
[----:B------:R-:W-:Y:S01]  /*1510*/  BSSY.RECONVERGENT B1, `(.L_x_753) ;  /* 0x00000f8000017945 */ /* 0x000fe20003800200 */
[----:B----4-:R-:W-:-:S04]  /*1520*/  MOV R7, UR5 ;  /* 0x0000000500077c02 */ /* 0x010fc80008000f00 */
[----:B------:R-:W-:-:S13]  /*1530*/  ISETP.GE.AND P0, PT, R16, R7, PT ;  /* 0x000000071000720c */ /* 0x000fda0003f06270 */
[----:B------:R-:W-:Y:S05]  /*1540*/  @P0 BRA `(.L_x_754) ;  /* 0x0000000c00d00947 */ /* 0x000fea0003800000 */
[----:B------:R-:W-:Y:S01]  /*1550*/  LOP3.LUT R9, R4, 0x3, RZ, 0xc0, !PT ;  /* 0x0000000304097812 */ /* 0x000fe200078ec0ff */
[----:B------:R-:W-:Y:S01]  /*1560*/  BSSY.RECONVERGENT B2, `(.L_x_755) ;  /* 0x000006e000027945 */ /* 0x000fe20003800200 */
[----:B------:R-:W-:Y:S02]  /*1570*/  IMAD.MOV.U32 R44, RZ, RZ, R16 ;  /* 0x000000ffff2c7224 */ /* 0x000fe400078e0010 */
[----:B------:R-:W-:-:S13]  /*1580*/  ISETP.NE.AND P0, PT, R9, 0x3, PT ;  /* 0x000000030900780c */ /* 0x000fda0003f05270 */
[----:B------:R-:W-:Y:S05]  /*1590*/  @!P0 BRA `(.L_x_756) ;  /* 0x0000000400a88947 */ /* 0x000fea0003800000 */
[----:B012---:R-:W2:Y:S04]  /*15a0*/  LDG.E.64 R32, desc[UR6][R18.64] ;  /* 0x0000000612207981 */ /* 0x007ea8000c1e1b00 */
[----:B------:R-:W4:Y:S01]  /*15b0*/  LDG.E.64 R34, desc[UR6][R30.64] ;  /* 0x000000061e227981 */ /* 0x000f22000c1e1b00 */
[----:B---3--:R-:W-:Y:S01]  /*15c0*/  IMAD.MOV.U32 R36, RZ, RZ, 0x1 ;  /* 0x00000001ff247424 */ /* 0x008fe200078e00ff */
[----:B------:R-:W-:Y:S01]  /*15d0*/  BSSY.RECONVERGENT B3, `(.L_x_757) ;  /* 0x0000013000037945 */ /* 0x000fe20003800200 */
[----:B--2---:R-:W0:Y:S01]  /*15e0*/  MUFU.RCP64H R37, R33 ;  /* 0x0000002100257308 */ /* 0x004e220000001800 */
[----:B----4-:R-:W-:-:S03]  /*15f0*/  FSETP.GEU.AND P1, PT, |R35|, 6.5827683646048100446e-37, PT ;  /* 0x036000002300780b */ /* 0x010fc60003f2e200 */
        /* <DEDUP_REMOVED lines=14> */
[----:B------:R-:W-:Y:S02]  /*16e0*/  IMAD.MOV.U32 R38, RZ, RZ, R36 ;  /* 0x000000ffff267224 */ /* 0x000fe400078e0024 */
[----:B------:R-:W-:-:S07]  /*16f0*/  IMAD.MOV.U32 R39, RZ, RZ, R37 ;  /* 0x000000ffff277224 */ /* 0x000fce00078e0025 */
.L_x_758:
[----:B------:R-:W-:Y:S05]  /*1700*/  BSYNC.RECONVERGENT B3 ;  /* 0x0000000000037941 */ /* 0x000fea0003800200 */
.L_x_757:
[----:B------:R-:W0:Y:S01]  /*1710*/  LDCU UR5, c[0x0][0x390] ;  /* 0x00007200ff0577ac */ /* 0x000e220008000800 */
[----:B------:R-:W1:Y:S01]  /*1720*/  LDC.64 R32, c[0x0][0x388] ;  /* 0x0000e200ff207b82 */ /* 0x000e620000000a00 */
[----:B------:R-:W2:Y:S01]  /*1730*/  LDG.E.64 R34, desc[UR6][R24.64] ;  /* 0x0000000618227981 */ /* 0x000ea2000c1e1b00 */
[----:B0-----:R-:W-:-:S05]  /*1740*/  MOV R7, UR5 ;  /* 0x0000000500077c02 */ /* 0x001fca0008000f00 */
[----:B------:R-:W-:-:S04]  /*1750*/  IMAD R9, R16, R7, R3 ;  /* 0x0000000710097224 */ /* 0x000fc800078e0203 */
[----:B-1----:R-:W-:-:S05]  /*1760*/  IMAD.WIDE R32, R9, 0x8, R32 ;  /* 0x0000000809207825 */ /* 0x002fca00078e0220 */
[----:B------:R-:W2:Y:S01]  /*1770*/  LDG.E.64 R36, desc[UR6][R32.64] ;  /* 0x0000000620247981 */ /* 0x000ea2000c1e1b00 */
[----:B------:R-:W-:Y:S01]  /*1780*/  LOP3.LUT P0, RZ, R4, 0x3, RZ, 0xc0, !PT ;  /* 0x0000000304ff7812 */ /* 0x000fe2000780c0ff */
[----:B------:R-:W-:Y:S01]  /*1790*/  IMAD.MOV.U32 R44, RZ, RZ, R14 ;  /* 0x000000ffff2c7224 */ /* 0x000fe200078e000e */
[----:B--2---:R-:W-:-:S07]  /*17a0*/  DFMA R34, R34, -R38, R36 ;  /* 0x800000262222722b */ /* 0x004fce0000000024 */
[----:B------:R4:W-:Y:S04]  /*17b0*/  STG.E.64 desc[UR6][R32.64], R34 ;  /* 0x0000002220007986 */ /* 0x0009e8000c101b06 */
[----:B------:R-:W-:Y:S05]  /*17c0*/  @!P0 BRA `(.L_x_756) ;  /* 0x00000004001c8947 */ /* 0x000fea0003800000 */
[----:B----4-:R-:W2:Y:S04]  /*17d0*/  LDG.E.64 R32, desc[UR6][R18.64] ;  /* 0x0000000612207981 */ /* 0x010ea8000c1e1b00 */
        /* <DEDUP_REMOVED lines=23> */
.L_x_760:
[----:B------:R-:W-:Y:S05]  /*1950*/  BSYNC.RECONVERGENT B3 ;  /* 0x0000000000037941 */ /* 0x000fea0003800200 */
.L_x_759:
[----:B------:R-:W0:Y:S01]  /*1960*/  LDCU UR5, c[0x0][0x390] ;  /* 0x00007200ff0577ac */ /* 0x000e220008000800 */
[----:B------:R-:W1:Y:S01]  /*1970*/  LDC.64 R32, c[0x0][0x388] ;  /* 0x0000e200ff207b82 */ /* 0x000e620000000a00 */
[----:B------:R-:W2:Y:S01]  /*1980*/  LDG.E.64 R34, desc[UR6][R26.64] ;  /* 0x000000061a227981 */ /* 0x000ea2000c1e1b00 */
[----:B0-----:R-:W-:-:S05]  /*1990*/  MOV R7, UR5 ;  /* 0x0000000500077c02 */ /* 0x001fca0008000f00 */
[----:B------:R-:W-:-:S04]  /*19a0*/  IMAD R9, R14, R7, R3 ;  /* 0x000000070e097224 */ /* 0x000fc800078e0203 */
[----:B-1----:R-:W-:-:S05]  /*19b0*/  IMAD.WIDE R32, R9, 0x8, R32 ;  /* 0x0000000809207825 */ /* 0x002fca00078e0220 */
[----:B------:R-:W2:Y:S01]  /*19c0*/  LDG.E.64 R36, desc[UR6][R32.64] ;  /* 0x0000000620247981 */ /* 0x000ea2000c1e1b00 */
[----:B------:R-:W-:Y:S01]  /*19d0*/  IMAD.MOV.U32 R44, RZ, RZ, R10 ;  /* 0x000000ffff2c7224 */ /* 0x000fe200078e000a */
[----:B--2---:R-:W-:-:S07]  /*19e0*/  DFMA R34, R34, -R38, R36 ;  /* 0x800000262222722b */ /* 0x004fce0000000024 */
[----:B------:R0:W-:Y:S01]  /*19f0*/  STG.E.64 desc[UR6][R32.64], R34 ;  /* 0x0000002220007986 */ /* 0x0001e2000c101b06 */
[----:B------:R-:W-:Y:S05]  /*1a00*/  @!P1 BRA `(.L_x_756) ;  /* 0x00000000008c9947 */ /* 0x000fea0003800000 */
[----:B0-----:R-:W2:Y:S04]  /*1a10*/  LDG.E.64 R32, desc[UR6][R18.64] ;  /* 0x0000000612207981 */ /* 0x001ea8000c1e1b00 */
[----:B------:R-:W3:Y:S01]  /*1a20*/  LDG.E.64 R36, desc[UR6][R30.64] ;  /* 0x000000061e247981 */ /* 0x000ee2000c1e1b00 */
[----:B------:R-:W-:Y:S01]  /*1a30*/  IMAD.MOV.U32 R34, RZ, RZ, 0x1 ;  /* 0x00000001ff227424 */ /* 0x000fe200078e00ff */
[----:B------:R-:W-:Y:S01]  /*1a40*/  BSSY.RECONVERGENT B3, `(.L_x_761) ;  /* 0x0000016000037945 */ /* 0x000fe20003800200 */
[----:B------:R-:W-:Y:S01]  /*1a50*/  IADD3 R44, PT, PT, R10, UR4, RZ ;  /* 0x000000040a2c7c10 */ /* 0x000fe2000fffe0ff */
        /* <DEDUP_REMOVED lines=17> */
[----:B------:R-:W-:Y:S05]  /*1b70*/  CALL.REL.NOINC `($__internal_1_$__cuda_sm20_div_rn_f64_full) ;  /* 0x0000000800587944 */ /* 0x000fea0003c00000 */
[----:B------:R-:W-:Y:S02]  /*1b80*/  IMAD.MOV.U32 R34, RZ, RZ, R36 ;  /* 0x000000ffff227224 */ /* 0x000fe400078e0024 */
[----:B------:R-:W-:-:S07]  /*1b90*/  IMAD.MOV.U32 R35, RZ, RZ, R37 ;  /* 0x000000ffff237224 */ /* 0x000fce00078e0025 */
.L_x_762:
[----:B------:R-:W-:Y:S05]  /*1ba0*/  BSYNC.RECONVERGENT B3 ;  /* 0x0000000000037941 */ /* 0x000fea0003800200 */
.L_x_761:
[----:B------:R-:W0:Y:S01]  /*1bb0*/  LDCU UR5, c[0x0][0x390] ;  /* 0x00007200ff0577ac */ /* 0x000e220008000800 */
[----:B------:R-:W1:Y:S01]  /*1bc0*/  LDC.64 R32, c[0x0][0x388] ;  /* 0x0000e200ff207b82 */ /* 0x000e620000000a00 */
[----:B------:R-:W2:Y:S01]  /*1bd0*/  LDG.E.64 R38, desc[UR6][R28.64] ;  /* 0x000000061c267981 */ /* 0x000ea2000c1e1b00 */
[----:B0-----:R-:W-:-:S05]  /*1be0*/  MOV R7, UR5 ;  /* 0x0000000500077c02 */ /* 0x001fca0008000f00 */
[----:B------:R-:W-:-:S04]  /*1bf0*/  IMAD R9, R10, R7, R3 ;  /* 0x000000070a097224 */ /* 0x000fc800078e0203 */
[----:B-1----:R-:W-:-:S05]  /*1c00*/  IMAD.WIDE R32, R9, 0x8, R32 ;  /* 0x0000000809207825 */ /* 0x002fca00078e0220 */
[----:B------:R-:W2:Y:S02]  /*1c10*/  LDG.E.64 R36, desc[UR6][R32.64] ;  /* 0x0000000620247981 */ /* 0x000ea4000c1e1b00 */
[----:B--2---:R-:W-:-:S07]  /*1c20*/  DFMA R36, R38, -R34, R36 ;  /* 0x800000222624722b */ /* 0x004fce0000000024 */
[----:B------:R0:W-:Y:S04]  /*1c30*/  STG.E.64 desc[UR6][R32.64], R36 ;  /* 0x0000002420007986 */ /* 0x0001e8000c101b06 */
.L_x_756:
[----:B------:R-:W-:Y:S05]  /*1c40*/  BSYNC.RECONVERGENT B2 ;  /* 0x0000000000027941 */ /* 0x000fea0003800200 */
.L_x_755:
[----:B------:R-:W-:-:S13]  /*1c50*/  ISETP.GE.U32.AND P0, PT, R4, 0x3, PT ;  /* 0x000000030400780c */ /* 0x000fda0003f06070 */
[----:B------:R-:W-:Y:S05]  /*1c60*/  @!P0 BRA `(.L_x_754) ;  /* 0x0000000800088947 */ /* 0x000fea0003800000 */
.L_x_771:
[----:B012-4-:R-:W2:Y:S04]  /*1c70*/  LDG.E.64 R32, desc[UR6][R18.64] ;  /* 0x0000000612207981 */ /* 0x017ea8000c1e1b00 */
        /* <DEDUP_REMOVED lines=19> */
.L_x_764:
[----:B------:R-:W-:Y:S05]  /*1db0*/  BSYNC.RECONVERGENT B2 ;  /* 0x0000000000027941 */ /* 0x000fea0003800200 */
.L_x_763:
        /* <DEDUP_REMOVED lines=31> */
.L_x_766:
[----:B------:R-:W-:Y:S05]  /*1fb0*/  BSYNC.RECONVERGENT B2 ;  /* 0x0000000000027941 */ /* 0x000fea0003800200 */
.L_x_765:
        /* <DEDUP_REMOVED lines=31> */
.L_x_768:
[----:B------:R-:W-:Y:S05]  /*21b0*/  BSYNC.RECONVERGENT B2 ;  /* 0x0000000000027941 */ /* 0x000fea0003800200 */
.L_x_767:
        /* <DEDUP_REMOVED lines=31> */
.L_x_770:
[----:B------:R-:W-:Y:S05]  /*23b0*/  BSYNC.RECONVERGENT B2 ;  /* 0x0000000000027941 */ /* 0x000fea0003800200 */
.L_x_769:
[----:B------:R-:W0:Y:S01]  /*23c0*/  LDC.64 R32, c[0x0][0x388] ;  /* 0x0000e200ff207b82 */ /* 0x000e220000000a00 */
[----:B------:R-:W-:-:S05]  /*23d0*/  MOV R7, UR8 ;  /* 0x0000000800077c02 */ /* 0x000fca0008000f00 */
[CC--:B------:R-:W-:Y:S02]  /*23e0*/  IMAD R39, R44.reuse, R7.reuse, UR9 ;  /* 0x000000092c277e24 */ /* 0x0c0fe4000f8e0207 */
[----:B------:R-:W-:Y:S02]  /*23f0*/  IMAD R9, R44, R7, R3 ;  /* 0x000000072c097224 */ /* 0x000fe400078e0203 */
[----:B0-----:R-:W-:-:S04]  /*2400*/  IMAD.WIDE R38, R39, 0x8, R32 ;  /* 0x0000000827267825 */ /* 0x001fc800078e0220 */
        /* <DEDUP_REMOVED lines=8> */
.L_x_754:
[----:B------:R-:W-:Y:S05]  /*2490*/  BSYNC.RECONVERGENT B1 ;  /* 0x0000000000017941 */ /* 0x000fea0003800200 */
.L_x_753:
[----:B------:R-:W-:-:S05]  /*24a0*/  IMAD.IADD R3, R0, 0x1, R3 ;  /* 0x0000000100037824 */ /* 0x000fca00078e0203 */
[----:B------:R-:W-:-:S13]  /*24b0*/  ISETP.GE.AND P0, PT, R3, R7, PT ;  /* 0x000000070300720c */ /* 0x000fda0003f06270 */
[----:B------:R-:W-:Y:S05]  /*24c0*/  @!P0 BRA `(.L_x_772) ;  /* 0xffffffe000288947 */ /* 0x000fea000383ffff */
[----:B------:R-:W-:Y:S05]  /*24d0*/  EXIT ;  /* 0x000000000000794d */ /* 0x000fea0003800000 */
        .weak           $__internal_1_$__cuda_sm20_div_rn_f64_full
        .type           $__internal_1_$__cuda_sm20_div_rn_f64_full,@function
        .size           $__internal_1_$__cuda_sm20_div_rn_f64_full,(.L_x_785 - $__internal_1_$__cuda_sm20_div_rn_f64_full)
$__internal_1_$__cuda_sm20_div_rn_f64_full:
[----:B------:R-:W-:Y:S01]  /*24e0*/  IMAD.MOV.U32 R47, RZ, RZ, R35 ;  /* 0x000000ffff2f7224 */ /* 0x000fe200078e0023 */
[----:B------:R-:W-:Y:S01]  /*24f0*/  FSETP.GEU.AND P0, PT, |R37|, 1.469367938527859385e-39, PT ;  /* 0x001000002500780b */ /* 0x000fe20003f0e200 */
[----:B------:R-:W-:Y:S01]  /*2500*/  IMAD.MOV.U32 R35, RZ, RZ, R37 ;  /* 0x000000ffff237224 */ /* 0x000fe200078e0025 */
[----:B------:R-:W-:Y:S01]  /*2510*/  MOV R46, R34 ;  /* 0x00000022002e7202 */ /* 0x000fe20000000f00 */
[----:B------:R-:W-:Y:S01]  /*2520*/  IMAD.MOV.U32 R38, RZ, RZ, 0x1 ;  /* 0x00000001ff267424 */ /* 0x000fe200078e00ff */
[----:B------:R-:W-:Y:S01]  /*2530*/  FSETP.GEU.AND P3, PT, |R47|, 1.469367938527859385e-39, PT ;  /* 0x001000002f00780b */ /* 0x000fe20003f6e200 */
[----:B------:R-:W-:Y:S01]  /*2540*/  BSSY.RECONVERGENT B0, `(.L_x_773) ;  /* 0x0000054000007945 */ /* 0x000fe20003800200 */
[----:B------:R-:W-:Y:S02]  /*2550*/  MOV R34, R32 ;  /* 0x0000002000227202 */ /* 0x000fe40000000f00 */
[----:B------:R-:W-:Y:S02]  /*2560*/  LOP3.LUT R33, R37, 0x800fffff, RZ, 0xc0, !PT ;  /* 0x800fffff25217812 */ /* 0x000fe400078ec0ff */
[----:B------:R-:W-:-:S02]  /*2570*/  LOP3.LUT R7, R47, 0x7ff00000, RZ, 0xc0, !PT ;  /* 0x7ff000002f077812 */ /* 0x000fc400078ec0ff */
[----:B------:R-:W-:Y:S01]  /*2580*/  LOP3.LUT R33, R33, 0x3ff00000, RZ, 0xfc, !PT ;  /* 0x3ff0000021217812 */ /* 0x000fe200078efcff */
[----:B------:R-:W-:Y:S01]  /*2590*/  @!P0 DMUL R32, R34, 8.98846567431157953865e+307 ;  /* 0x7fe0000022208828 */ /* 0x000fe20000000000 */
[----:B------:R-:W-:Y:S02]  /*25a0*/  LOP3.LUT R42, R37, 0x7ff00000, RZ, 0xc0, !PT ;  /* 0x7ff00000252a7812 */ /* 0x000fe400078ec0ff */
[----:B------:R-:W-:Y:S02]  /*25b0*/  MOV R9, 0x1ca00000 ;  /* 0x1ca0000000097802 */ /* 0x000fe40000000f00 */
[----:B------:R-:W-:Y:S01]  /*25c0*/  @!P3 LOP3.LUT R36, R35, 0x7ff00000, RZ, 0xc0, !PT ;  /* 0x7ff000002324b812 */ /* 0x000fe200078ec0ff */
[----:B------:R-:W0:Y:S01]  /*25d0*/  MUFU.RCP64H R39, R33 ;  /* 0x0000002100277308 */ /* 0x000e220000001800 */
[C---:B------:R-:W-:Y:S02]  /*25e0*/  ISETP.GE.U32.AND P2, PT, R7.reuse, R42, PT ;  /* 0x0000002a0700720c */ /* 0x040fe40003f46070 */
[----:B------:R-:W-:Y:S01]  /*25f0*/  @!P3 ISETP.GE.U32.AND P4, PT, R7, R36, PT ;  /* 0x000000240700b20c */ /* 0x000fe20003f86070 */
[----:B------:R-:W-:Y:S01]  /*2600*/  IMAD.MOV.U32 R36, RZ, RZ, R46 ;  /* 0x000000ffff247224 */ /* 0x000fe200078e002e */
[----:B------:R-:W-:-:S02]  /*2610*/  SEL R37, R9, 0x63400000, !P2 ;  /* 0x6340000009257807 */ /* 0x000fc40005000000 */
[----:B------:R-:W-:Y:S02]  /*2620*/  @!P3 SEL R11, R9, 0x63400000, !P4 ;  /* 0x63400000090bb807 */ /* 0x000fe40006000000 */
[--C-:B------:R-:W-:Y:S02]  /*2630*/  LOP3.LUT R37, R37, 0x800fffff, R47.reuse, 0xf8, !PT ;  /* 0x800fffff25257812 */ /* 0x100fe400078ef82f */
[----:B------:R-:W-:Y:S02]  /*2640*/  @!P3 LOP3.LUT R11, R11, 0x80000000, R47, 0xf8, !PT ;  /* 0x800000000b0bb812 */ /* 0x000fe400078ef82f */
[----:B------:R-:W-:Y:S02]  /*2650*/  @!P3 MOV R48, RZ ;  /* 0x000000ff0030b202 */ /* 0x000fe40000000f00 */
[----:B------:R-:W-:Y:S02]  /*2660*/  @!P3 LOP3.LUT R49, R11, 0x100000, RZ, 0xfc, !PT ;  /* 0x001000000b31b812 */ /* 0x000fe400078efcff */
[----:B------:R-:W-:-:S02]  /*2670*/  MOV R11, R7 ;  /* 0x00000007000b7202 */ /* 0x000fc40000000f00 */
[----:B------:R-:W-:Y:S02]  /*2680*/  @!P0 LOP3.LUT R42, R33, 0x7ff00000, RZ, 0xc0, !PT ;  /* 0x7ff00000212a8812 */ /* 0x000fe400078ec0ff */
[----:B------:R-:W-:Y:S02]  /*2690*/  @!P3 DFMA R36, R36, 2, -R48 ;  /* 0x400000002424b82b */ /* 0x000fe40000000830 */
[----:B0-----:R-:W-:-:S08]  /*26a0*/  DFMA R48, R38, -R32, 1 ;  /* 0x3ff000002630742b */ /* 0x001fd00000000820 */
[----:B------:R-:W-:Y:S01]  /*26b0*/  DFMA R48, R48, R48, R48 ;  /* 0x000000303030722b */ /* 0x000fe20000000030 */
[----:B------:R-:W-:-:S05]  /*26c0*/  @!P3 LOP3.LUT R11, R37, 0x7ff00000, RZ, 0xc0, !PT ;  /* 0x7ff00000250bb812 */ /* 0x000fca00078ec0ff */
[----:B------:R-:W-:Y:S02]  /*26d0*/  VIADD R13, R11, 0xffffffff ;  /* 0xffffffff0b0d7836 */ /* 0x000fe40000000000 */
[----:B------:R-:W-:-:S03]  /*26e0*/  DFMA R38, R38, R48, R38 ;  /* 0x000000302626722b */ /* 0x000fc60000000026 */
[----:B------:R-:W-:Y:S02]  /*26f0*/  ISETP.GT.U32.AND P0, PT, R13, 0x7feffffe, PT ;  /* 0x7feffffe0d00780c */ /* 0x000fe40003f04070 */
[----:B------:R-:W-:-:S03]  /*2700*/  IADD3 R13, PT, PT, R42, -0x1, RZ ;  /* 0xffffffff2a0d7810 */ /* 0x000fc60007ffe0ff */
[----:B------:R-:W-:Y:S01]  /*2710*/  DFMA R50, R38, -R32, 1 ;  /* 0x3ff000002632742b */ /* 0x000fe20000000820 */
[----:B------:R-:W-:-:S07]  /*2720*/  ISETP.GT.U32.OR P0, PT, R13, 0x7feffffe, P0 ;  /* 0x7feffffe0d00780c */ /* 0x000fce0000704470 */
[----:B------:R-:W-:-:S08]  /*2730*/  DFMA R50, R38, R50, R38 ;  /* 0x000000322632722b */ /* 0x000fd00000000026 */
[----:B------:R-:W-:-:S08]  /*2740*/  DMUL R48, R50, R36 ;  /* 0x0000002432307228 */ /* 0x000fd00000000000 */
[----:B------:R-:W-:-:S08]  /*2750*/  DFMA R38, R48, -R32, R36 ;  /* 0x800000203026722b */ /* 0x000fd00000000024 */
[----:B------:R-:W-:Y:S01]  /*2760*/  DFMA R38, R50, R38, R48 ;  /* 0x000000263226722b */ /* 0x000fe20000000030 */
[----:B------:R-:W-:Y:S10]  /*2770*/  @P0 BRA `(.L_x_774) ;  /* 0x00000000006c0947 */ /* 0x000ff40003800000 */
[----:B------:R-:W-:-:S04]  /*2780*/  LOP3.LUT R42, R35, 0x7ff00000, RZ, 0xc0, !PT ;  /* 0x7ff00000232a7812 */ /* 0x000fc800078ec0ff */
[CC--:B------:R-:W-:Y:S02]  /*2790*/  VIADDMNMX R11, R7.reuse, -R42.reuse, 0xb9600000, !PT ;  /* 0xb9600000070b7446 */ /* 0x0c0fe4000780092a */
[----:B------:R-:W-:Y:S02]  /*27a0*/  ISETP.GE.U32.AND P0, PT, R7, R42, PT ;  /* 0x0000002a0700720c */ /* 0x000fe40003f06070 */
[----:B------:R-:W-:Y:S02]  /*27b0*/  VIMNMX R7, PT, PT, R11, 0x46a00000, PT ;  /* 0x46a000000b077848 */ /* 0x000fe40003fe0100 */
[----:B------:R-:W-:-:S05]  /*27c0*/  SEL R42, R9, 0x63400000, !P0 ;  /* 0x63400000092a7807 */ /* 0x000fca0004000000 */
[----:B------:R-:W-:Y:S02]  /*27d0*/  IMAD.IADD R7, R7, 0x1, -R42 ;  /* 0x0000000107077824 */ /* 0x000fe400078e0a2a */
[----:B------:R-:W-:-:S03]  /*27e0*/  IMAD.MOV.U32 R42, RZ, RZ, RZ ;  /* 0x000000ffff2a7224 */ /* 0x000fc600078e00ff */
[----:B------:R-:W-:-:S06]  /*27f0*/  IADD3 R43, PT, PT, R7, 0x7fe00000, RZ ;  /* 0x7fe00000072b7810 */ /* 0x000fcc0007ffe0ff */
        /* <DEDUP_REMOVED lines=10> */
[----:B------:R-:W-:Y:S02]  /*28a0*/  MOV R32, RZ ;  /* 0x000000ff00207202 */ /* 0x000fe40000000f00 */
[----:B------:R-:W-:-:S04]  /*28b0*/  IADD3 R7, PT, PT, -R7, -0x43300000, RZ ;  /* 0xbcd0000007077810 */ /* 0x000fc80007ffe1ff */
[----:B------:R-:W-:Y:S02]  /*28c0*/  DFMA R32, R48, -R32, R38 ;  /* 0x800000203020722b */ /* 0x000fe40000000026 */
[----:B------:R-:W-:-:S08]  /*28d0*/  DMUL.RP R38, R38, R42 ;  /* 0x0000002a26267228 */ /* 0x000fd00000008000 */
[----:B------:R-:W-:Y:S02]  /*28e0*/  FSETP.NEU.AND P0, PT, |R33|, R7, PT ;  /* 0x000000072100720b */ /* 0x000fe40003f0d200 */
[----:B------:R-:W-:Y:S02]  /*28f0*/  LOP3.LUT R35, R39, R35, RZ, 0x3c, !PT ;  /* 0x0000002327237212 */ /* 0x000fe400078e3cff */
[----:B------:R-:W-:Y:S02]  /*2900*/  FSEL R48, R38, R48, !P0 ;  /* 0x0000003026307208 */ /* 0x000fe40004000000 */
[----:B------:R-:W-:Y:S01]  /*2910*/  FSEL R49, R35, R49, !P0 ;  /* 0x0000003123317208 */ /* 0x000fe20004000000 */
[----:B------:R-:W-:Y:S06]  /*2920*/  BRA `(.L_x_775) ;  /* 0x0000000000547947 */ /* 0x000fec0003800000 */
.L_x_774:
[----:B------:R-:W-:-:S14]  /*2930*/  DSETP.NAN.AND P0, PT, R46, R46, PT ;  /* 0x0000002e2e00722a */ /* 0x000fdc0003f08000 */
[----:B------:R-:W-:Y:S05]  /*2940*/  @P0 BRA `(.L_x_776) ;  /* 0x0000000000440947 */ /* 0x000fea0003800000 */
[----:B------:R-:W-:-:S14]  /*2950*/  DSETP.NAN.AND P0, PT, R34, R34, PT ;  /* 0x000000222200722a */ /* 0x000fdc0003f08000 */
[----:B------:R-:W-:Y:S05]  /*2960*/  @P0 BRA `(.L_x_777) ;  /* 0x0000000000300947 */ /* 0x000fea0003800000 */
[----:B------:R-:W-:Y:S01]  /*2970*/  ISETP.NE.AND P0, PT, R11, R42, PT ;  /* 0x0000002a0b00720c */ /* 0x000fe20003f05270 */
[----:B------:R-:W-:Y:S01]  /*2980*/  IMAD.MOV.U32 R48, RZ, RZ, 0x0 ;  /* 0x00000000ff307424 */ /* 0x000fe200078e00ff */
[----:B------:R-:W-:-:S11]  /*2990*/  MOV R49, 0xfff80000 ;  /* 0xfff8000000317802 */ /* 0x000fd60000000f00 */
[----:B------:R-:W-:Y:S05]  /*29a0*/  @!P0 BRA `(.L_x_775) ;  /* 0x0000000000348947 */ /* 0x000fea0003800000 */
[----:B------:R-:W-:Y:S02]  /*29b0*/  ISETP.NE.AND P0, PT, R11, 0x7ff00000, PT ;  /* 0x7ff000000b00780c */ /* 0x000fe40003f05270 */
[----:B------:R-:W-:Y:S02]  /*29c0*/  LOP3.LUT R49, R47, 0x80000000, R35, 0x48, !PT ;  /* 0x800000002f317812 */ /* 0x000fe400078e4823 */
[----:B------:R-:W-:-:S13]  /*29d0*/  ISETP.EQ.OR P0, PT, R42, RZ, !P0 ;  /* 0x000000ff2a00720c */ /* 0x000fda0004702670 */
[----:B------:R-:W-:Y:S01]  /*29e0*/  @P0 LOP3.LUT R7, R49, 0x7ff00000, RZ, 0xfc, !PT ;  /* 0x7ff0000031070812 */ /* 0x000fe200078efcff */
[----:B------:R-:W-:Y:S01]  /*29f0*/  @!P0 IMAD.MOV.U32 R48, RZ, RZ, RZ ;  /* 0x000000ffff308224 */ /* 0x000fe200078e00ff */
[----:B------:R-:W-:-:S03]  /*2a00*/  @P0 MOV R48, RZ ;  /* 0x000000ff00300202 */ /* 0x000fc60000000f00 */
[----:B------:R-:W-:Y:S01]  /*2a10*/  @P0 IMAD.MOV.U32 R49, RZ, RZ, R7 ;  /* 0x000000ffff310224 */ /* 0x000fe200078e0007 */
[----:B------:R-:W-:Y:S06]  /*2a20*/  BRA `(.L_x_775) ;  /* 0x0000000000147947 */ /* 0x000fec0003800000 */
.L_x_777:
[----:B------:R-:W-:Y:S02]  /*2a30*/  LOP3.LUT R49, R35, 0x80000, RZ, 0xfc, !PT ;  /* 0x0008000023317812 */ /* 0x000fe400078efcff */
[----:B------:R-:W-:Y:S01]  /*2a40*/  MOV R48, R34 ;  /* 0x0000002200307202 */ /* 0x000fe20000000f00 */
[----:B------:R-:W-:Y:S06]  /*2a50*/  BRA `(.L_x_775) ;  /* 0x0000000000087947 */ /* 0x000fec0003800000 */
.L_x_776:
[----:B------:R-:W-:Y:S01]  /*2a60*/  LOP3.LUT R49, R47, 0x80000, RZ, 0xfc, !PT ;  /* 0x000800002f317812 */ /* 0x000fe200078efcff */
[----:B------:R-:W-:-:S07]  /*2a70*/  IMAD.MOV.U32 R48, RZ, RZ, R46 ;  /* 0x000000ffff307224 */ /* 0x000fce00078e002e */
.L_x_775:
[----:B------:R-:W-:Y:S05]  /*2a80*/  BSYNC.RECONVERGENT B0 ;  /* 0x0000000000007941 */ /* 0x000fea0003800200 */
.L_x_773:
[----:B------:R-:W-:Y:S01]  /*2a90*/  HFMA2 R41, -RZ, RZ, 0, 0 ;  /* 0x00000000ff297431 */ /* 0x000fe200000001ff */
[----:B------:R-:W-:Y:S01]  /*2aa0*/  MOV R36, R48 ;  /* 0x0000003000247202 */ /* 0x000fe20000000f00 */
[----:B------:R-:W-:Y:S02]  /*2ab0*/  IMAD.MOV.U32 R37, RZ, RZ, R49 ;  /* 0x000000ffff257224 */ /* 0x000fe400078e0031 */
[----:B------:R-:W-:Y:S05]  /*2ac0*/  RET.REL.NODEC R40 `(_Z11nullifyDownPdS_ii) ;  /* 0xffffffd4284c7950 */ /* 0x000fea0003c3ffff */
.L_x_778:
        /* <DEDUP_REMOVED lines=11> */
.L_x_785:


//--------------------- .text._Z4swapPdS_iii      --------------------------
	.section	.text._Z4swapPdS_iii,"ax",@progbits
	.align	128
        .global         _Z4swapPdS_iii
        .type           _Z4swapPdS_iii,@function
        .size           _Z4swapPdS_iii,(.L_x_797 - _Z4swapPdS_iii)
        .other          _Z4swapPdS_iii,@"STO_CUDA_ENTRY STV_DEFAULT"
_Z4swapPdS_iii:
.text._Z4swapPdS_iii:
[----:B------:R-:W-:Y:S01]  /*0000*/  LDC R1, c[0x0][0x37c] ;  /* 0x0000df00ff017b82 */ /* 0x000fe20000000800 */
[----:B------:R-:W0:Y:S07]  /*0010*/  S2R R9, SR_TID.X ;  /* 0x0000000000097919 */ /* 0x000e2e0000002100 */
[----:B------:R-:W0:Y:S01]  /*0020*/  S2UR UR4, SR_CTAID.X ;  /* 0x00000000000479c3 */ /* 0x000e220000002500 */
[----:B------:R-:W1:Y:S07]  /*0030*/  LDCU UR6, c[0x0][0x398] ;  /* 0x00007300ff0677ac */ /* 0x000e6e0008000800 */
[----:B------:R-:W0:Y:S01]  /*0040*/  LDC R0, c[0x0][0x360] ;  /* 0x0000d800ff007b82 */ /* 0x000e220000000800 */
[----:B------:R-:W2:Y:S01]  /*0050*/  LDCU UR5, c[0x0][0x370] ;  /* 0x00006e00ff0577ac */ /* 0x000ea20008000800 */
[----:B0-----:R-:W-:-:S02]  /*0060*/  IMAD R9, R0, UR4, R9 ;  /* 0x0000000400097c24 */ /* 0x001fc4000f8e0209 */
[----:B--2---:R-:W-:-:S03]  /*0070*/  IMAD R0, R0, UR5, RZ ;  /* 0x0000000500007c24 */ /* 0x004fc6000f8e02ff */
[----:B-1----:R-:W-:-:S13]  /*0080*/  ISETP.GE.AND P0, PT, R9, UR6, PT ;  /* 0x0000000609007c0c */ /* 0x002fda000bf06270 */
[----:B------:R-:W-:Y:S05]  /*0090*/  @P0 EXIT ;  /* 0x000000000000094d */ /* 0x000fea0003800000 */
[----:B------:R-:W0:Y:S01]  /*00a0*/  I2F.U32.RP R7, R0 ;  /* 0x0000000000077306 */ /* 0x000e220000209000 */
[----:B------:R-:W-:Y:S01]  /*00b0*/  IADD3 R4, PT, PT, R0, R9, RZ ;  /* 0x0000000900047210 */ /* 0x000fe20007ffe0ff */
[----:B------:R-:W1:Y:S01]  /*00c0*/  LDCU.64 UR4, c[0x0][0x358] ;  /* 0x00006b00ff0477ac */ /* 0x000e620008000a00 */
[----:B------:R-:W-:Y:S01]  /*00d0*/  IADD3 R11, PT, PT, RZ, -R0, RZ ;  /* 0x80000000ff0b7210 */ /* 0x000fe20007ffe0ff */
[----:B------:R-:W-:Y:S01]  /*00e0*/  BSSY.RECONVERGENT B0, `(.L_x_779) ;  /* 0x0000034000007945 */ /* 0x000fe20003800200 */
[C---:B------:R-:W-:Y:S02]  /*00f0*/  ISETP.GE.AND P0, PT, R4.reuse, UR6, PT ;  /* 0x0000000604007c0c */ /* 0x040fe4000bf06270 */
[----:B------:R-:W-:Y:S02]  /*0100*/  VIMNMX R5, PT, PT, R4, UR6, !PT ;  /* 0x0000000604057c48 */ /* 0x000fe4000ffe0100 */
[----:B------:R-:W-:Y:S02]  /*0110*/  SEL R6, RZ, 0x1, P0 ;  /* 0x00000001ff067807 */ /* 0x000fe40000000000 */
[----:B------:R-:W-:-:S02]  /*0120*/  ISETP.NE.U32.AND P2, PT, R0, RZ, PT ;  /* 0x000000ff0000720c */ /* 0x000fc40003f45070 */
[----:B------:R-:W-:Y:S01]  /*0130*/  IADD3 R5, PT, PT, R5, -R4, -R6 ;  /* 0x8000000405057210 */ /* 0x000fe20007ffe806 */
[----:B0-----:R-:W0:Y:S02]  /*0140*/  MUFU.RCP R7, R7 ;  /* 0x0000000700077308 */ /* 0x001e240000001000 */
[----:B0-----:R-:W-:-:S06]  /*0150*/  IADD3 R2, PT, PT, R7, 0xffffffe, RZ ;  /* 0x0ffffffe07027810 */ /* 0x001fcc0007ffe0ff */
[----:B------:R0:W2:Y:S02]  /*0160*/  F2I.FTZ.U32.TRUNC.NTZ R3, R2 ;  /* 0x0000000200037305 */ /* 0x0000a4000021f000 */
[----:B0-----:R-:W-:Y:S02]  /*0170*/  HFMA2 R2, -RZ, RZ, 0, 0 ;  /* 0x00000000ff027431 */ /* 0x001fe400000001ff */
[----:B--2---:R-:W-:-:S04]  /*0180*/  IMAD R11, R11, R3, RZ ;  /* 0x000000030b0b7224 */ /* 0x004fc800078e02ff */
[----:B------:R-:W-:-:S06]  /*0190*/  IMAD.HI.U32 R8, R3, R11, R2 ;  /* 0x0000000b03087227 */ /* 0x000fcc00078e0002 */
[----:B------:R-:W-:-:S05]  /*01a0*/  IMAD.HI.U32 R3, R8, R5, RZ ;  /* 0x0000000508037227 */ /* 0x000fca00078e00ff */
[----:B------:R-:W-:-:S05]  /*01b0*/  IADD3 R2, PT, PT, -R3, RZ, RZ ;  /* 0x000000ff03027210 */ /* 0x000fca0007ffe1ff */
[----:B------:R-:W-:-:S05]  /*01c0*/  IMAD R5, R0, R2, R5 ;  /* 0x0000000200057224 */ /* 0x000fca00078e0205 */
[----:B------:R-:W-:-:S13]  /*01d0*/  ISETP.GE.U32.AND P0, PT, R5, R0, PT ;  /* 0x000000000500720c */ /* 0x000fda0003f06070 */
[----:B------:R-:W-:Y:S02]  /*01e0*/  @P0 IADD3 R5, PT, PT, -R0, R5, RZ ;  /* 0x0000000500050210 */ /* 0x000fe40007ffe1ff */
[----:B------:R-:W-:Y:S02]  /*01f0*/  @P0 IADD3 R3, PT, PT, R3, 0x1, RZ ;  /* 0x0000000103030810 */ /* 0x000fe40007ffe0ff */
[----:B------:R-:W-:-:S13]  /*0200*/  ISETP.GE.U32.AND P1, PT, R5, R0, PT ;  /* 0x000000000500720c */ /* 0x000fda0003f26070 */
[----:B------:R-:W-:Y:S02]  /*0210*/  @P1 IADD3 R3, PT, PT, R3, 0x1, RZ ;  /* 0x0000000103031810 */ /* 0x000fe40007ffe0ff */
[----:B------:R-:W-:-:S04]  /*0220*/  @!P2 LOP3.LUT R3, RZ, R0, RZ, 0x33, !PT ;  /* 0x00000000ff03a212 */ /* 0x000fc800078e33ff */
[----:B------:R-:W-:-:S04]  /*0230*/  IADD3 R6, PT, PT, R6, R3, RZ ;  /* 0x0000000306067210 */ /* 0x000fc80007ffe0ff */
[C---:B------:R-:W-:Y:S02]  /*0240*/  LOP3.LUT R2, R6.reuse, 0x3, RZ, 0xc0, !PT ;  /* 0x0000000306027812 */ /* 0x040fe400078ec0ff */
[----:B------:R-:W-:Y:S02]  /*0250*/  ISETP.GE.U32.AND P1, PT, R6, 0x3, PT ;  /* 0x000000030600780c */ /* 0x000fe40003f26070 */
[----:B------:R-:W-:-:S13]  /*0260*/  ISETP.NE.AND P0, PT, R2, 0x3, PT ;  /* 0x000000030200780c */ /* 0x000fda0003f05270 */
[----:B-1----:R-:W-:Y:S05]  /*0270*/  @!P0 BRA `(.L_x_780) ;  /* 0x0000000000688947 */ /* 0x002fea0003800000 */
[----:B------:R-:W0:Y:S01]  /*0280*/  LDC.64 R24, c[0x0][0x390] ;  /* 0x0000e400ff187b82 */ /* 0x000e220000000a00 */
[----:B------:R-:W-:-:S04]  /*0290*/  IADD3 R6, PT, PT, R6, 0x1, RZ ;  /* 0x0000000106067810 */ /* 0x000fc80007ffe0ff */
[----:B------:R-:W-:-:S03]  /*02a0*/  LOP3.LUT R6, R6, 0x3, RZ, 0xc0, !PT ;  /* 0x0000000306067812 */ /* 0x000fc600078ec0ff */
[----:B------:R-:W1:Y:S01]  /*02b0*/  LDC.64 R4, c[0x0][0x380] ;  /* 0x0000e000ff047b82 */ /* 0x000e620000000a00 */
[----:B------:R-:W-:-:S07]  /*02c0*/  IADD3 R8, PT, PT, -R6, RZ, RZ ;  /* 0x000000ff06087210 */ /* 0x000fce0007ffe1ff */
[----:B------:R-:W2:Y:S01]  /*02d0*/  LDC.64 R2, c[0x0][0x388] ;  /* 0x0000e200ff027b82 */ /* 0x000ea20000000a00 */
[C---:B0-----:R-:W-:Y:S02]  /*02e0*/  IMAD R25, R9.reuse, UR6, R25 ;  /* 0x0000000609197c24 */ /* 0x041fe4000f8e0219 */
[----:B------:R-:W-:-:S07]  /*02f0*/  IMAD R27, R9, UR6, R24 ;  /* 0x00000006091b7c24 */ /* 0x000fce000f8e0218 */
.L_x_781:
[----:B01----:R-:W-:-:S04]  /*0300*/  IMAD.WIDE R16, R25, 0x8, R4 ;  /* 0x0000000819107825 */ /* 0x003fc800078e0204 */
[----:B------:R-:W-:Y:S01]  /*0310*/  IMAD.WIDE R12, R27, 0x8, R4 ;  /* 0x000000081b0c7825 */ /* 0x000fe200078e0204 */
[----:B------:R-:W3:Y:S04]  /*0320*/  LDG.E.64 R18, desc[UR4][R16.64] ;  /* 0x0000000410127981 */ /* 0x000ee8000c1e1b00 */
[----:B------:R-:W4:Y:S01]  /*0330*/  LDG.E.64 R14, desc[UR4][R12.64] ;  /* 0x000000040c0e7981 */ /* 0x000f22000c1e1b00 */
[----:B--2---:R-:W-:-:S04]  /*0340*/  IMAD.WIDE R6, R25, 0x8, R2 ;  /* 0x0000000819067825 */ /* 0x004fc800078e0202 */
[----:B------:R-:W-:Y:S01]  /*0350*/  IMAD.WIDE R10, R27, 0x8, R2 ;  /* 0x000000081b0a7825 */ /* 0x000fe200078e0202 */
[----:B---3--:R0:W-:Y:S04]  /*0360*/  STG.E.64 desc[UR4][R12.64], R18 ;  /* 0x000000120c007986 */ /* 0x0081e8000c101b04 */
[----:B----4-:R0:W-:Y:S04]  /*0370*/  STG.E.64 desc[UR4][R16.64], R14 ;  /* 0x0000000e10007986 */ /* 0x0101e8000c101b04 */
[----:B------:R-:W2:Y:S04]  /*0380*/  LDG.E.64 R22, desc[UR4][R6.64] ;  /* 0x0000000406167981 */ /* 0x000ea8000c1e1b00 */
[----:B------:R-:W3:Y:S01]  /*0390*/  LDG.E.64 R20, desc[UR4][R10.64] ;  /* 0x000000040a147981 */ /* 0x000ee2000c1e1b00 */
[----:B------:R-:W-:Y:S01]  /*03a0*/  IADD3 R8, PT, PT, R8, 0x1, RZ ;  /* 0x0000000108087810 */ /* 0x000fe20007ffe0ff */
[C---:B------:R-:W-:Y:S01]  /*03b0*/  IMAD R25, R0.reuse, UR6, R25 ;  /* 0x0000000600197c24 */ /* 0x040fe2000f8e0219 */
[C---:B------:R-:W-:Y:S01]  /*03c0*/  IADD3 R9, PT, PT, R0.reuse, R9, RZ ;  /* 0x0000000900097210 */ /* 0x040fe20007ffe0ff */
[----:B------:R-:W-:Y:S01]  /*03d0*/  IMAD R27, R0, UR6, R27 ;  /* 0x00000006001b7c24 */ /* 0x000fe2000f8e021b */
[----:B------:R-:W-:Y:S01]  /*03e0*/  ISETP.NE.AND P0, PT, R8, RZ, PT ;  /* 0x000000ff0800720c */ /* 0x000fe20003f05270 */
[----:B--2---:R0:W-:Y:S04]  /*03f0*/  STG.E.64 desc[UR4][R10.64], R22 ;  /* 0x000000160a007986 */ /* 0x0041e8000c101b04 */
[----:B---3--:R0:W-:Y:S08]  /*0400*/  STG.E.64 desc[UR4][R6.64], R20 ;  /* 0x0000001406007986 */ /* 0x0081f0000c101b04 */
[----:B------:R-:W-:Y:S05]  /*0410*/  @P0 BRA `(.L_x_781) ;  /* 0xfffffffc00b80947 */ /* 0x000fea000383ffff */
.L_x_780:
[----:B------:R-:W-:Y:S05]  /*0420*/  BSYNC.RECONVERGENT B0 ;  /* 0x0000000000007941 */ /* 0x000fea0003800200 */
.L_x_779:
[----:B------:R-:W-:Y:S05]  /*0430*/  @!P1 EXIT ;  /* 0x000000000000994d */ /* 0x000fea0003800000 */
.L_x_782:
[----:B---3--:R-:W1:Y:S08]  /*0440*/  LDC.64 R4, c[0x0][0x390] ;  /* 0x0000e400ff047b82 */ /* 0x008e700000000a00 */
[----:B0-----:R-:W0:Y:S08]  /*0450*/  LDC.64 R6, c[0x0][0x380] ;  /* 0x0000e000ff067b82 */ /* 0x001e300000000a00 */
[----:B------:R-:W2:Y:S01]  /*0460*/  LDC.64 R2, c[0x0][0x388] ;  /* 0x0000e200ff027b82 */ /* 0x000ea20000000a00 */
[----:B-1----:R-:W-:-:S02]  /*0470*/  IMAD R13, R9, UR6, R5 ;  /* 0x00000006090d7c24 */ /* 0x002fc4000f8e0205 */
[----:B------:R-:W-:Y:S02]  /*0480*/  IMAD R11, R9, UR6, R4 ;  /* 0x00000006090b7c24 */ /* 0x000fe4000f8e0204 */
[----:B0-----:R-:W-:-:S04]  /*0490*/  IMAD.WIDE R22, R13, 0x8, R6 ;  /* 0x000000080d167825 */ /* 0x001fc800078e0206 */
[----:B------:R-:W-:Y:S01]  /*04a0*/  IMAD.WIDE R16, R11, 0x8, R6 ;  /* 0x000000080b107825 */ /* 0x000fe200078e0206 */
[----:B------:R-:W3:Y:S04]  /*04b0*/  LDG.E.64 R24, desc[UR4][R22.64] ;  /* 0x0000000416187981 */ /* 0x000ee8000c1e1b00 */
[----:B------:R-:W4:Y:S01]  /*04c0*/  LDG.E.64 R18, desc[UR4][R16.64] ;  /* 0x0000000410127981 */ /* 0x000f22000c1e1b00 */
[----:B--2---:R-:W-:-:S04]  /*04d0*/  IMAD.WIDE R12, R13, 0x8, R2 ;  /* 0x000000080d0c7825 */ /* 0x004fc800078e0202 */
[----:B------:R-:W-:Y:S01]  /*04e0*/  IMAD.WIDE R10, R11, 0x8, R2 ;  /* 0x000000080b0a7825 */ /* 0x000fe200078e0202 */
[----:B------:R-:W-:Y:S01]  /*04f0*/  IADD3 R21, PT, PT, R0, R9, RZ ;  /* 0x0000000900157210 */ /* 0x000fe20007ffe0ff */
[----:B---3--:R-:W-:Y:S04]  /*0500*/  STG.E.64 desc[UR4][R16.64], R24 ;  /* 0x0000001810007986 */ /* 0x008fe8000c101b04 */
[----:B----4-:R0:W-:Y:S04]  /*0510*/  STG.E.64 desc[UR4][R22.64], R18 ;  /* 0x0000001216007986 */ /* 0x0101e8000c101b04 */
[----:B------:R-:W2:Y:S04]  /*0520*/  LDG.E.64 R28, desc[UR4][R12.64] ;  /* 0x000000040c1c7981 */ /* 0x000ea8000c1e1b00 */
[----:B------:R-:W3:Y:S01]  /*0530*/  LDG.E.64 R26, desc[UR4][R10.64] ;  /* 0x000000040a1a7981 */ /* 0x000ee2000c1e1b00 */
[----:B------:R-:W-:-:S04]  /*0540*/  IMAD R20, R21, UR6, R4 ;  /* 0x0000000615147c24 */ /* 0x000fc8000f8e0204 */
[----:B------:R-:W-:-:S04]  /*0550*/  IMAD.WIDE R8, R20, 0x8, R6 ;  /* 0x0000000814087825 */ /* 0x000fc800078e0206 */
[----:B0-----:R-:W-:-:S04]  /*0560*/  IMAD R19, R21, UR6, R5 ;  /* 0x0000000615137c24 */ /* 0x001fc8000f8e0205 */
[C---:B------:R-:W-:Y:S01]  /*0570*/  IMAD.WIDE R14, R19.reuse, 0x8, R6 ;  /* 0x00000008130e7825 */ /* 0x040fe200078e0206 */
[----:B--2---:R-:W-:Y:S04]  /*0580*/  STG.E.64 desc[UR4][R10.64], R28 ;  /* 0x0000001c0a007986 */ /* 0x004fe8000c101b04 */
[----:B---3--:R-:W-:Y:S04]  /*0590*/  STG.E.64 desc[UR4][R12.64], R26 ;  /* 0x0000001a0c007986 */ /* 0x008fe8000c101b04 */
[----:B------:R-:W2:Y:S04]  /*05a0*/  LDG.E.64 R24, desc[UR4][R14.64] ;  /* 0x000000040e187981 */ /* 0x000ea8000c1e1b00 */
[----:B------:R-:W3:Y:S01]  /*05b0*/  LDG.E.64 R22, desc[UR4][R8.64] ;  /* 0x0000000408167981 */ /* 0x000ee2000c1e1b00 */
[----:B------:R-:W-:-:S04]  /*05c0*/  IMAD.WIDE R18, R19, 0x8, R2 ;  /* 0x0000000813127825 */ /* 0x000fc800078e0202 */
[----:B------:R-:W-:Y:S01]  /*05d0*/  IMAD.WIDE R16, R20, 0x8, R2 ;  /* 0x0000000814107825 */ /* 0x000fe200078e0202 */
[----:B------:R-:W-:Y:S01]  /*05e0*/  IADD3 R21, PT, PT, R0, R21, RZ ;  /* 0x0000001500157210 */ /* 0x000fe20007ffe0ff */
[----:B--2---:R0:W-:Y:S04]  /*05f0*/  STG.E.64 desc[UR4][R8.64], R24 ;  /* 0x0000001808007986 */ /* 0x0041e8000c101b04 */
[----:B---3--:R1:W-:Y:S04]  /*0600*/  STG.E.64 desc[UR4][R14.64], R22 ;  /* 0x000000160e007986 */ /* 0x0083e8000c101b04 */
[----:B0-----:R-:W2:Y:S04]  /*0610*/  LDG.E.64 R24, desc[UR4][R18.64] ;  /* 0x0000000412187981 */ /* 0x001ea8000c1e1b00 */
[----:B-1----:R-:W3:Y:S01]  /*0620*/  LDG.E.64 R22, desc[UR4][R16.64] ;  /* 0x0000000410167981 */ /* 0x002ee2000c1e1b00 */
[----:B------:R-:W-:-:S02]  /*0630*/  IMAD R15, R21, UR6, R5 ;  /* 0x00000006150f7c24 */ /* 0x000fc4000f8e0205 */
[----:B------:R-:W-:Y:S02]  /*0640*/  IMAD R20, R21, UR6, R4 ;  /* 0x0000000615147c24 */ /* 0x000fe4000f8e0204 */
[----:B------:R-:W-:-:S04]  /*0650*/  IMAD.WIDE R12, R15, 0x8, R6 ;  /* 0x000000080f0c7825 */ /* 0x000fc800078e0206 */
[----:B------:R-:W-:Y:S01]  /*0660*/  IMAD.WIDE R10, R20, 0x8, R6 ;  /* 0x00000008140a7825 */ /* 0x000fe200078e0206 */
[----:B--2---:R-:W-:Y:S04]  /*0670*/  STG.E.64 desc[UR4][R16.64], R24 ;  /* 0x0000001810007986 */ /* 0x004fe8000c101b04 */
[----:B---3--:R0:W-:Y:S04]  /*0680*/  STG.E.64 desc[UR4][R18.64], R22 ;  /* 0x0000001612007986 */ /* 0x0081e8000c101b04 */
[----:B------:R-:W2:Y:S04]  /*0690*/  LDG.E.64 R28, desc[UR4][R12.64] ;  /* 0x000000040c1c7981 */ /* 0x000ea8000c1e1b00 */
[----:B------:R-:W3:Y:S01]  /*06a0*/  LDG.E.64 R26, desc[UR4][R10.64] ;  /* 0x000000040a1a7981 */ /* 0x000ee2000c1e1b00 */
[----:B------:R-:W-:-:S04]  /*06b0*/  IMAD.WIDE R14, R15, 0x8, R2 ;  /* 0x000000080f0e7825 */ /* 0x000fc800078e0202 */
[----:B------:R-:W-:Y:S01]  /*06c0*/  IMAD.WIDE R8, R20, 0x8, R2 ;  /* 0x0000000814087825 */ /* 0x000fe200078e0202 */
[----:B------:R-:W-:Y:S01]  /*06d0*/  IADD3 R21, PT, PT, R0, R21, RZ ;  /* 0x0000001500157210 */ /* 0x000fe20007ffe0ff */
[----:B--2---:R1:W-:Y:S04]  /*06e0*/  STG.E.64 desc[UR4][R10.64], R28 ;  /* 0x0000001c0a007986 */ /* 0x0043e8000c101b04 */
[----:B---3--:R2:W-:Y:S04]  /*06f0*/  STG.E.64 desc[UR4][R12.64], R26 ;  /* 0x0000001a0c007986 */ /* 0x0085e8000c101b04 */
[----:B0-----:R-:W3:Y:S04]  /*0700*/  LDG.E.64 R18, desc[UR4][R14.64] ;  /* 0x000000040e127981 */ /* 0x001ee8000c1e1b00 */
[----:B------:R-:W4:Y:S01]  /*0710*/  LDG.E.64 R16, desc[UR4][R8.64] ;  /* 0x0000000408107981 */ /* 0x000f22000c1e1b00 */
[----:B------:R-:W-:-:S02]  /*0720*/  IMAD R25, R21, UR6, R5 ;  /* 0x0000000615197c24 */ /* 0x000fc4000f8e0205 */
[----:B------:R-:W-:Y:S02]  /*0730*/  IMAD R20, R21, UR6, R4 ;  /* 0x0000000615147c24 */ /* 0x000fe4000f8e0204 */
[----:B------:R-:W-:-:S04]  /*0740*/  IMAD.WIDE R4, R25, 0x8, R6 ;  /* 0x0000000819047825 */ /* 0x000fc800078e0206 */
[----:B------:R-:W-:Y:S01]  /*0750*/  IMAD.WIDE R6, R20, 0x8, R6 ;  /* 0x0000000814067825 */ /* 0x000fe200078e0206 */
[----:B---3--:R0:W-:Y:S04]  /*0760*/  STG.E.64 desc[UR4][R8.64], R18 ;  /* 0x0000001208007986 */ /* 0x0081e8000c101b04 */
[----:B----4-:R3:W-:Y:S04]  /*0770*/  STG.E.64 desc[UR4][R14.64], R16 ;  /* 0x000000100e007986 */ /* 0x0107e8000c101b04 */
[----:B------:R-:W4:Y:S04]  /*0780*/  LDG.E.64 R22, desc[UR4][R4.64] ;  /* 0x0000000404167981 */ /* 0x000f28000c1e1b00 */
[----:B-1----:R-:W5:Y:S01]  /*0790*/  LDG.E.64 R10, desc[UR4][R6.64] ;  /* 0x00000004060a7981 */ /* 0x002f62000c1e1b00 */
[----:B------:R-:W-:-:S04]  /*07a0*/  IMAD.WIDE R24, R25, 0x8, R2 ;  /* 0x0000000819187825 */ /* 0x000fc800078e0202 */
[----:B------:R-:W-:Y:S01]  /*07b0*/  IMAD.WIDE R2, R20, 0x8, R2 ;  /* 0x0000000814027825 */ /* 0x000fe200078e0202 */
[----:B----4-:R3:W-:Y:S04]  /*07c0*/  STG.E.64 desc[UR4][R6.64], R22 ;  /* 0x0000001606007986 */ /* 0x0107e8000c101b04 */
[----:B-----5:R3:W-:Y:S04]  /*07d0*/  STG.E.64 desc[UR4][R4.64], R10 ;  /* 0x0000000a04007986 */ /* 0x0207e8000c101b04 */
[----:B--2---:R-:W2:Y:S04]  /*07e0*/  LDG.E.64 R26, desc[UR4][R24.64] ;  /* 0x00000004181a7981 */ /* 0x004ea8000c1e1b00 */
[----:B------:R-:W4:Y:S01]  /*07f0*/  LDG.E.64 R12, desc[UR4][R2.64] ;  /* 0x00000004020c7981 */ /* 0x000f22000c1e1b00 */
[----:B0-----:R-:W-:-:S04]  /*0800*/  IADD3 R9, PT, PT, R0, R21, RZ ;  /* 0x0000001500097210 */ /* 0x001fc80007ffe0ff */
[----:B------:R-:W-:Y:S01]  /*0810*/  ISETP.GE.AND P0, PT, R9, UR6, PT ;  /* 0x0000000609007c0c */ /* 0x000fe2000bf06270 */
[----:B--2---:R3:W-:Y:S04]  /*0820*/  STG.E.64 desc[UR4][R2.64], R26 ;  /* 0x0000001a02007986 */ /* 0x0047e8000c101b04 */
[----:B----4-:R3:W-:Y:S08]  /*0830*/  STG.E.64 desc[UR4][R24.64], R12 ;  /* 0x0000000c18007986 */ /* 0x0107f0000c101b04 */
[----:B------:R-:W-:Y:S05]  /*0840*/  @!P0 BRA `(.L_x_782) ;  /* 0xfffffff800fc8947 */ /* 0x000fea000383ffff */
[----:B------:R-:W-:Y:S05]  /*0850*/  EXIT ;  /* 0x000000000000794d */ /* 0x000fea0003800000 */
.L_x_783:
        /* <DEDUP_REMOVED lines=10> */
.L_x_797:


//--------------------- .nv.shared._ZN3cub18CUB_300001_SM_10006detail11EmptyKernelIvEEvv --------------------------
	.section	.nv.shared._ZN3cub18CUB_300001_SM_10006detail11EmptyKernelIvEEvv,"aw",@nobits
	.sectionflags	@""
	.align	16
	.zero		1024


//--------------------- .nv.shared.reserved.0     --------------------------
	.section	.nv.shared.reserved.0,"aw",@nobits
	.weak		__nv_reservedSMEM_offset_0_alias
	.size		__nv_reservedSMEM_offset_0_alias, 0, 64
	.other		__nv_reservedSMEM_offset_0_alias,@"STO_CUDA_RESERVED_SHARED STV_DEFAULT"
__nv_reservedSMEM_offset_0_alias:
	.zero		0
	.zero		64


//--------------------- .nv.global                --------------------------
	.section	.nv.global,"aw",@nobits
.nv.global:
	.type		_ZN34_INTERNAL_07932400_4_k_cu_8bf9034d6thrust24THRUST_300001_SM_1000_NS12placeholders2_8E,@object
	.size		_ZN34_INTERNAL_07932400_4_k_cu_8bf9034d6thrust24THRUST_300001_SM_1000_NS12placeholders2_8E,(_ZN34_INTERNAL_07932400_4_k_cu_8bf9034d4cuda3std3__436_GLOBAL__N__07932400_4_k_cu_8bf9034d6ignoreE - _ZN34_INTERNAL_07932400_4_k_cu_8bf9034d6thrust24THRUST_300001_SM_1000_NS12placeholders2_8E)
_ZN34_INTERNAL_07932400_4_k_cu_8bf9034d6thrust24THRUST_300001_SM_1000_NS12placeholders2_8E:
	.zero		1
	.type		_ZN34_INTERNAL_07932400_4_k_cu_8bf9034d4cuda3std3__436_GLOBAL__N__07932400_4_k_cu_8bf9034d6ignoreE,@object
	.size		_ZN34_INTERNAL_07932400_4_k_cu_8bf9034d4cuda3std3__436_GLOBAL__N__07932400_4_k_cu_8bf9034d6ignoreE,(_ZN34_INTERNAL_07932400_4_k_cu_8bf9034d4cuda3std6ranges3__45__cpo4dataE - _ZN34_INTERNAL_07932400_4_k_cu_8bf9034d4cuda3std3__436_GLOBAL__N__07932400_4_k_cu_8bf9034d6ignoreE)
_ZN34_INTERNAL_07932400_4_k_cu_8bf9034d4cuda3std3__436_GLOBAL__N__07932400_4_k_cu_8bf9034d6ignoreE:
	.zero		1
	.type		_ZN34_INTERNAL_07932400_4_k_cu_8bf9034d4cuda3std6ranges3__45__cpo4dataE,@object
	.size		_ZN34_INTERNAL_07932400_4_k_cu_8bf9034d4cuda3std6ranges3__45__cpo4dataE,(_ZN34_INTERNAL_07932400_4_k_cu_8bf9034d6thrust24THRUST_300001_SM_1000_NS6system3cpp3parE - _ZN34_INTERNAL_07932400_4_k_cu_8bf9034d4cuda3std6ranges3__45__cpo4dataE)
_ZN34_INTERNAL_07932400_4_k_cu_8bf9034d4cuda3std6ranges3__45__cpo4dataE:
	.zero		1
	.type		_ZN34_INTERNAL_07932400_4_k_cu_8bf9034d6thrust24THRUST_300001_SM_1000_NS6system3cpp3parE,@object
	.size		_ZN34_INTERNAL_07932400_4_k_cu_8bf9034d6thrust24THRUST_300001_SM_1000_NS6system3cpp3parE,(_ZN34_INTERNAL_07932400_4_k_cu_8bf9034d4cuda3std3__45__cpo5beginE - _ZN34_INTERNAL_07932400_4_k_cu_8bf9034d6thrust24THRUST_300001_SM_1000_NS6system3cpp3parE)
_ZN34_INTERNAL_07932400_4_k_cu_8bf9034d6thrust24THRUST_300001_SM_1000_NS6system3cpp3parE:
	.zero		1
	.type		_ZN34_INTERNAL_07932400_4_k_cu_8bf9034d4cuda3std3__45__cpo5beginE,@object
	.size		_ZN34_INTERNAL_07932400_4_k_cu_8bf9034d4cuda3std3__45__cpo5beginE,(_ZN34_INTERNAL_07932400_4_k_cu_8bf9034d4cuda3std6ranges3__45__cpo5beginE - _ZN34_INTERNAL_07932400_4_k_cu_8bf9034d4cuda3std3__45__cpo5beginE)
_ZN34_INTERNAL_07932400_4_k_cu_8bf9034d4cuda3std3__45__cpo5beginE:
	.zero		1
	.type		_ZN34_INTERNAL_07932400_4_k_cu_8bf9034d4cuda3std6ranges3__45__cpo5beginE,@object
	.size		_ZN34_INTERNAL_07932400_4_k_cu_8bf9034d4cuda3std6ranges3__45__cpo5beginE,(_ZN34_INTERNAL_07932400_4_k_cu_8bf9034d6thrust24THRUST_300001_SM_1000_NS6deviceE - _ZN34_INTERNAL_07932400_4_k_cu_8bf9034d4cuda3std6ranges3__45__cpo5beginE)
_ZN34_INTERNAL_07932400_4_k_cu_8bf9034d4cuda3std6ranges3__45__cpo5beginE:
	.zero		1
	.type		_ZN34_INTERNAL_07932400_4_k_cu_8bf9034d6thrust24THRUST_300001_SM_1000_NS6deviceE,@object
	.size		_ZN34_INTERNAL_07932400_4_k_cu_8bf9034d6thrust24THRUST_300001_SM_1000_NS6deviceE,(_ZN34_INTERNAL_07932400_4_k_cu_8bf9034d4cuda3std3__47nulloptE - _ZN34_INTERNAL_07932400_4_k_cu_8bf9034d6thrust24THRUST_300001_SM_1000_NS6deviceE)
_ZN34_INTERNAL_07932400_4_k_cu_8bf9034d6thrust24THRUST_300001_SM_1000_NS6deviceE:
	.zero		1
	.type		_ZN34_INTERNAL_07932400_4_k_cu_8bf9034d4cuda3std3__47nulloptE,@object
	.size		_ZN34_INTERNAL_07932400_4_k_cu_8bf9034d4cuda3std3__47nulloptE,(_ZN34_INTERNAL_07932400_4_k_cu_8bf9034d4cuda3std6ranges3__45__cpo8distanceE - _ZN34_INTERNAL_07932400_4_k_cu_8bf9034d4cuda3std3__47nulloptE)
_ZN34_INTERNAL_07932400_4_k_cu_8bf9034d4cuda3std3__47nulloptE:
	.zero		1
	.type		_ZN34_INTERNAL_07932400_4_k_cu_8bf9034d4cuda3std6ranges3__45__cpo8distanceE,@object
	.size		_ZN34_INTERNAL_07932400_4_k_cu_8bf9034d4cuda3std6ranges3__45__cpo8distanceE,(_ZN34_INTERNAL_07932400_4_k_cu_8bf9034d6thrust24THRUST_300001_SM_1000_NS12placeholders2_4E - _ZN34_INTERNAL_07932400_4_k_cu_8bf9034d4cuda3std6ranges3__45__cpo8distanceE)
_ZN34_INTERNAL_07932400_4_k_cu_8bf9034d4cuda3std6ranges3__45__cpo8distanceE:
	.zero		1
	.type		_ZN34_INTERNAL_07932400_4_k_cu_8bf9034d6thrust24THRUST_300001_SM_1000_NS12placeholders2_4E,@object
	.size		_ZN34_INTERNAL_07932400_4_k_cu_8bf9034d6thrust24THRUST_300001_SM_1000_NS12placeholders2_4E,(_ZN34_INTERNAL_07932400_4_k_cu_8bf9034d4cuda3std3__45__cpo6rbeginE - _ZN34_INTERNAL_07932400_4_k_cu_8bf9034d6thrust24THRUST_300001_SM_1000_NS12placeholders2_4E)
_ZN34_INTERNAL_07932400_4_k_cu_8bf9034d6thrust24THRUST_300001_SM_1000_NS12placeholders2_4E:
	.zero		1
	.type		_ZN34_INTERNAL_07932400_4_k_cu_8bf9034d4cuda3std3__45__cpo6rbeginE,@object
	.size		_ZN34_INTERNAL_07932400_4_k_cu_8bf9034d4cuda3std3__45__cpo6rbeginE,(_ZN34_INTERNAL_07932400_4_k_cu_8bf9034d4cuda3std6ranges3__45__cpo7advanceE - _ZN34_INTERNAL_07932400_4_k_cu_8bf9034d4cuda3std3__45__cpo6rbeginE)
_ZN34_INTERNAL_07932400_4_k_cu_8bf9034d4cuda3std3__45__cpo6rbeginE:
	.zero		1
	.type		_ZN34_INTERNAL_07932400_4_k_cu_8bf9034d4cuda3std6ranges3__45__cpo7advanceE,@object
	.size		_ZN34_INTERNAL_07932400_4_k_cu_8bf9034d4cuda3std6ranges3__45__cpo7advanceE,(_ZN34_INTERNAL_07932400_4_k_cu_8bf9034d6thrust24THRUST_300001_SM_1000_NS12placeholders3_10E - _ZN34_INTERNAL_07932400_4_k_cu_8bf9034d4cuda3std6ranges3__45__cpo7advanceE)
_ZN34_INTERNAL_07932400_4_k_cu_8bf9034d4cuda3std6ranges3__45__cpo7advanceE:
	.zero		1
	.type		_ZN34_INTERNAL_07932400_4_k_cu_8bf9034d6thrust24THRUST_300001_SM_1000_NS12placeholders3_10E,@object
	.size		_ZN34_INTERNAL_07932400_4_k_cu_8bf9034d6thrust24THRUST_300001_SM_1000_NS12placeholders3_10E,(_ZN34_INTERNAL_07932400_4_k_cu_8bf9034d4cuda3std3__48in_placeE - _ZN34_INTERNAL_07932400_4_k_cu_8bf9034d6thrust24THRUST_300001_SM_1000_NS12placeholders3_10E)
_ZN34_INTERNAL_07932400_4_k_cu_8bf9034d6thrust24THRUST_300001_SM_1000_NS12placeholders3_10E:
	.zero		1
	.type		_ZN34_INTERNAL_07932400_4_k_cu_8bf9034d4cuda3std3__48in_placeE,@object
	.size		_ZN34_INTERNAL_07932400_4_k_cu_8bf9034d4cuda3std3__48in_placeE,(_ZN34_INTERNAL_07932400_4_k_cu_8bf9034d4cuda3std6ranges3__45__cpo4sizeE - _ZN34_INTERNAL_07932400_4_k_cu_8bf9034d4cuda3std3__48in_placeE)
_ZN34_INTERNAL_07932400_4_k_cu_8bf9034d4cuda3std3__48in_placeE:
	.zero		1
	.type		_ZN34_INTERNAL_07932400_4_k_cu_8bf9034d4cuda3std6ranges3__45__cpo4sizeE,@object
	.size		_ZN34_INTERNAL_07932400_4_k_cu_8bf9034d4cuda3std6ranges3__45__cpo4sizeE,(_ZN34_INTERNAL_07932400_4_k_cu_8bf9034d6thrust24THRUST_300001_SM_1000_NS12placeholders2_2E - _ZN34_INTERNAL_07932400_4_k_cu_8bf9034d4cuda3std6ranges3__45__cpo4sizeE)
_ZN34_INTERNAL_07932400_4_k_cu_8bf9034d4cuda3std6ranges3__45__cpo4sizeE:
	.zero		1
	.type		_ZN34_INTERNAL_07932400_4_k_cu_8bf9034d6thrust24THRUST_300001_SM_1000_NS12placeholders2_2E,@object
	.size		_ZN34_INTERNAL_07932400_4_k_cu_8bf9034d6thrust24THRUST_300001_SM_1000_NS12placeholders2_2E,(_ZN34_INTERNAL_07932400_4_k_cu_8bf9034d4cuda3std3__45__cpo6cbeginE - _ZN34_INTERNAL_07932400_4_k_cu_8bf9034d6thrust24THRUST_300001_SM_1000_NS12placeholders2_2E)
_ZN34_INTERNAL_07932400_4_k_cu_8bf9034d6thrust24THRUST_300001_SM_1000_NS12placeholders2_2E:
	.zero		1
	.type		_ZN34_INTERNAL_07932400_4_k_cu_8bf9034d4cuda3std3__45__cpo6cbeginE,@object
	.size		_ZN34_INTERNAL_07932400_4_k_cu_8bf9034d4cuda3std3__45__cpo6cbeginE,(_ZN34_INTERNAL_07932400_4_k_cu_8bf9034d4cuda3std6ranges3__45__cpo6cbeginE - _ZN34_INTERNAL_07932400_4_k_cu_8bf9034d4cuda3std3__45__cpo6cbeginE)
_ZN34_INTERNAL_07932400_4_k_cu_8bf9034d4cuda3std3__45__cpo6cbeginE:
	.zero		1
	.type		_ZN34_INTERNAL_07932400_4_k_cu_8bf9034d4cuda3std6ranges3__45__cpo6cbeginE,@object
	.size		_ZN34_INTERNAL_07932400_4_k_cu_8bf9034d4cuda3std6ranges3__45__cpo6cbeginE,(_ZN34_INTERNAL_07932400_4_k_cu_8bf9034d6thrust24THRUST_300001_SM_1000_NS12placeholders2_6E - _ZN34_INTERNAL_07932400_4_k_cu_8bf9034d4cuda3std6ranges3__45__cpo6cbeginE)
_ZN34_INTERNAL_07932400_4_k_cu_8bf9034d4cuda3std6ranges3__45__cpo6cbeginE:
	.zero		1
	.type		_ZN34_INTERNAL_07932400_4_k_cu_8bf9034d6thrust24THRUST_300001_SM_1000_NS12placeholders2_6E,@object
	.size		_ZN34_INTERNAL_07932400_4_k_cu_8bf9034d6thrust24THRUST_300001_SM_1000_NS12placeholders2_6E,(_ZN34_INTERNAL_07932400_4_k_cu_8bf9034d4cuda3std3__45__cpo7crbeginE - _ZN34_INTERNAL_07932400_4_k_cu_8bf9034d6thrust24THRUST_300001_SM_1000_NS12placeholders2_6E)
_ZN34_INTERNAL_07932400_4_k_cu_8bf9034d6thrust24THRUST_300001_SM_1000_NS12placeholders2_6E:
	.zero		1
	.type		_ZN34_INTERNAL_07932400_4_k_cu_8bf9034d4cuda3std3__45__cpo7crbeginE,@object
	.size		_ZN34_INTERNAL_07932400_4_k_cu_8bf9034d4cuda3std3__45__cpo7crbeginE,(_ZN34_INTERNAL_07932400_4_k_cu_8bf9034d4cuda3std6ranges3__45__cpo4nextE - _ZN34_INTERNAL_07932400_4_k_cu_8bf9034d4cuda3std3__45__cpo7crbeginE)
_ZN34_INTERNAL_07932400_4_k_cu_8bf9034d4cuda3std3__45__cpo7crbeginE:
	.zero		1
	.type		_ZN34_INTERNAL_07932400_4_k_cu_8bf9034d4cuda3std6ranges3__45__cpo4nextE,@object
	.size		_ZN34_INTERNAL_07932400_4_k_cu_8bf9034d4cuda3std6ranges3__45__cpo4nextE,(_ZN34_INTERNAL_07932400_4_k_cu_8bf9034d4cuda3std6ranges3__45__cpo4swapE - _ZN34_INTERNAL_07932400_4_k_cu_8bf9034d4cuda3std6ranges3__45__cpo4nextE)
_ZN34_INTERNAL_07932400_4_k_cu_8bf9034d4cuda3std6ranges3__45__cpo4nextE:
	.zero		1
	.type		_ZN34_INTERNAL_07932400_4_k_cu_8bf9034d4cuda3std6ranges3__45__cpo4swapE,@object
	.size		_ZN34_INTERNAL_07932400_4_k_cu_8bf9034d4cuda3std6ranges3__45__cpo4swapE,(_ZN34_INTERNAL_07932400_4_k_cu_8bf9034d6thrust24THRUST_300001_SM_1000_NS8cuda_cub10par_nosyncE - _ZN34_INTERNAL_07932400_4_k_cu_8bf9034d4cuda3std6ranges3__45__cpo4swapE)
_ZN34_INTERNAL_07932400_4_k_cu_8bf9034d4cuda3std6ranges3__45__cpo4swapE:
	.zero		1
	.type		_ZN34_INTERNAL_07932400_4_k_cu_8bf9034d6thrust24THRUST_300001_SM_1000_NS8cuda_cub10par_nosyncE,@object
	.size		_ZN34_INTERNAL_07932400_4_k_cu_8bf9034d6thrust24THRUST_300001_SM_1000_NS8cuda_cub10par_nosyncE,(_ZN34_INTERNAL_07932400_4_k_cu_8bf9034d6thrust24THRUST_300001_SM_1000_NS3seqE - _ZN34_INTERNAL_07932400_4_k_cu_8bf9034d6thrust24THRUST_300001_SM_1000_NS8cuda_cub10par_nosyncE)
_ZN34_INTERNAL_07932400_4_k_cu_8bf9034d6thrust24THRUST_300001_SM_1000_NS8cuda_cub10par_nosyncE:
	.zero		1
	.type		_ZN34_INTERNAL_07932400_4_k_cu_8bf9034d6thrust24THRUST_300001_SM_1000_NS3seqE,@object
	.size		_ZN34_INTERNAL_07932400_4_k_cu_8bf9034d6thrust24THRUST_300001_SM_1000_NS3seqE,(_ZN34_INTERNAL_07932400_4_k_cu_8bf9034d4cuda3std3__420unreachable_sentinelE - _ZN34_INTERNAL_07932400_4_k_cu_8bf9034d6thrust24THRUST_300001_SM_1000_NS3seqE)
_ZN34_INTERNAL_07932400_4_k_cu_8bf9034d6thrust24THRUST_300001_SM_1000_NS3seqE:
	.zero		1
	.type		_ZN34_INTERNAL_07932400_4_k_cu_8bf9034d4cuda3std3__420unreachable_sentinelE,@object
	.size		_ZN34_INTERNAL_07932400_4_k_cu_8bf9034d4cuda3std3__420unreachable_sentinelE,(_ZN34_INTERNAL_07932400_4_k_cu_8bf9034d4cuda3std6ranges3__45__cpo5ssizeE - _ZN34_INTERNAL_07932400_4_k_cu_8bf9034d4cuda3std3__420unreachable_sentinelE)
_ZN34_INTERNAL_07932400_4_k_cu_8bf9034d4cuda3std3__420unreachable_sentinelE:
	.zero		1
	.type		_ZN34_INTERNAL_07932400_4_k_cu_8bf9034d4cuda3std6ranges3__45__cpo5ssizeE,@object
	.size		_ZN34_INTERNAL_07932400_4_k_cu_8bf9034d4cuda3std6ranges3__45__cpo5ssizeE,(_ZN34_INTERNAL_07932400_4_k_cu_8bf9034d6thrust24THRUST_300001_SM_1000_NS12placeholders2_3E - _ZN34_INTERNAL_07932400_4_k_cu_8bf9034d4cuda3std6ranges3__45__cpo5ssizeE)
_ZN34_INTERNAL_07932400_4_k_cu_8bf9034d4cuda3std6ranges3__45__cpo5ssizeE:
	.zero		1
	.type		_ZN34_INTERNAL_07932400_4_k_cu_8bf9034d6thrust24THRUST_300001_SM_1000_NS12placeholders2_3E,@object
	.size		_ZN34_INTERNAL_07932400_4_k_cu_8bf9034d6thrust24THRUST_300001_SM_1000_NS12placeholders2_3E,(_ZN34_INTERNAL_07932400_4_k_cu_8bf9034d4cuda3std3__45__cpo4cendE - _ZN34_INTERNAL_07932400_4_k_cu_8bf9034d6thrust24THRUST_300001_SM_1000_NS12placeholders2_3E)
_ZN34_INTERNAL_07932400_4_k_cu_8bf9034d6thrust24THRUST_300001_SM_1000_NS12placeholders2_3E:
	.zero		1
	.type		_ZN34_INTERNAL_07932400_4_k_cu_8bf9034d4cuda3std3__45__cpo4cendE,@object
	.size		_ZN34_INTERNAL_07932400_4_k_cu_8bf9034d4cuda3std3__45__cpo4cendE,(_ZN34_INTERNAL_07932400_4_k_cu_8bf9034d4cuda3std6ranges3__45__cpo4cendE - _ZN34_INTERNAL_07932400_4_k_cu_8bf9034d4cuda3std3__45__cpo4cendE)
_ZN34_INTERNAL_07932400_4_k_cu_8bf9034d4cuda3std3__45__cpo4cendE:
	.zero		1
	.type		_ZN34_INTERNAL_07932400_4_k_cu_8bf9034d4cuda3std6ranges3__45__cpo4cendE,@object
	.size		_ZN34_INTERNAL_07932400_4_k_cu_8bf9034d4cuda3std6ranges3__45__cpo4cendE,(_ZN34_INTERNAL_07932400_4_k_cu_8bf9034d6thrust24THRUST_300001_SM_1000_NS12placeholders2_7E - _ZN34_INTERNAL_07932400_4_k_cu_8bf9034d4cuda3std6ranges3__45__cpo4cendE)
_ZN34_INTERNAL_07932400_4_k_cu_8bf9034d4cuda3std6ranges3__45__cpo4cendE:
	.zero		1
	.type		_ZN34_INTERNAL_07932400_4_k_cu_8bf9034d6thrust24THRUST_300001_SM_1000_NS12placeholders2_7E,@object
	.size		_ZN34_INTERNAL_07932400_4_k_cu_8bf9034d6thrust24THRUST_300001_SM_1000_NS12placeholders2_7E,(_ZN34_INTERNAL_07932400_4_k_cu_8bf9034d4cuda3std3__45__cpo5crendE - _ZN34_INTERNAL_07932400_4_k_cu_8bf9034d6thrust24THRUST_300001_SM_1000_NS12placeholders2_7E)
_ZN34_INTERNAL_07932400_4_k_cu_8bf9034d6thrust24THRUST_300001_SM_1000_NS12placeholders2_7E:
	.zero		1
	.type		_ZN34_INTERNAL_07932400_4_k_cu_8bf9034d4cuda3std3__45__cpo5crendE,@object
	.size		_ZN34_INTERNAL_07932400_4_k_cu_8bf9034d4cuda3std3__45__cpo5crendE,(_ZN34_INTERNAL_07932400_4_k_cu_8bf9034d4cuda3std6ranges3__45__cpo4prevE - _ZN34_INTERNAL_07932400_4_k_cu_8bf9034d4cuda3std3__45__cpo5crendE)
_ZN34_INTERNAL_07932400_4_k_cu_8bf9034d4cuda3std3__45__cpo5crendE:
	.zero		1
	.type		_ZN34_INTERNAL_07932400_4_k_cu_8bf9034d4cuda3std6ranges3__45__cpo4prevE,@object
	.size		_ZN34_INTERNAL_07932400_4_k_cu_8bf9034d4cuda3std6ranges3__45__cpo4prevE,(_ZN34_INTERNAL_07932400_4_k_cu_8bf9034d4cuda3std6ranges3__45__cpo9iter_moveE - _ZN34_INTERNAL_07932400_4_k_cu_8bf9034d4cuda3std6ranges3__45__cpo4prevE)
_ZN34_INTERNAL_07932400_4_k_cu_8bf9034d4cuda3std6ranges3__45__cpo4prevE:
	.zero		1
	.type		_ZN34_INTERNAL_07932400_4_k_cu_8bf9034d4cuda3std6ranges3__45__cpo9iter_moveE,@object
	.size		_ZN34_INTERNAL_07932400_4_k_cu_8bf9034d4cuda3std6ranges3__45__cpo9iter_moveE,(_ZN34_INTERNAL_07932400_4_k_cu_8bf9034d6thrust24THRUST_300001_SM_1000_NS6system6detail10sequential3seqE - _ZN34_INTERNAL_07932400_4_k_cu_8bf9034d4cuda3std6ranges3__45__cpo9iter_moveE)
_ZN34_INTERNAL_07932400_4_k_cu_8bf9034d4cuda3std6ranges3__45__cpo9iter_moveE:
	.zero		1
	.type		_ZN34_INTERNAL_07932400_4_k_cu_8bf9034d6thrust24THRUST_300001_SM_1000_NS6system6detail10sequential3seqE,@object
	.size		_ZN34_INTERNAL_07932400_4_k_cu_8bf9034d6thrust24THRUST_300001_SM_1000_NS6system6detail10sequential3seqE,(_ZN34_INTERNAL_07932400_4_k_cu_8bf9034d6thrust24THRUST_300001_SM_1000_NS12placeholders2_9E - _ZN34_INTERNAL_07932400_4_k_cu_8bf9034d6thrust24THRUST_300001_SM_1000_NS6system6detail10sequential3seqE)
_ZN34_INTERNAL_07932400_4_k_cu_8bf9034d6thrust24THRUST_300001_SM_1000_NS6system6detail10sequential3seqE:
	.zero		1
	.type		_ZN34_INTERNAL_07932400_4_k_cu_8bf9034d6thrust24THRUST_300001_SM_1000_NS12placeholders2_9E,@object
	.size		_ZN34_INTERNAL_07932400_4_k_cu_8bf9034d6thrust24THRUST_300001_SM_1000_NS12placeholders2_9E,(_ZN34_INTERNAL_07932400_4_k_cu_8bf9034d4cuda3std3__419piecewise_constructE - _ZN34_INTERNAL_07932400_4_k_cu_8bf9034d6thrust24THRUST_300001_SM_1000_NS12placeholders2_9E)
_ZN34_INTERNAL_07932400_4_k_cu_8bf9034d6thrust24THRUST_300001_SM_1000_NS12placeholders2_9E:
	.zero		1
	.type		_ZN34_INTERNAL_07932400_4_k_cu_8bf9034d4cuda3std3__419piecewise_constructE,@object
	.size		_ZN34_INTERNAL_07932400_4_k_cu_8bf9034d4cuda3std3__419piecewise_constructE,(_ZN34_INTERNAL_07932400_4_k_cu_8bf9034d4cuda3std6ranges3__45__cpo5cdataE - _ZN34_INTERNAL_07932400_4_k_cu_8bf9034d4cuda3std3__419piecewise_constructE)
_ZN34_INTERNAL_07932400_4_k_cu_8bf9034d4cuda3std3__419piecewise_constructE:
	.zero		1
	.type		_ZN34_INTERNAL_07932400_4_k_cu_8bf9034d4cuda3std6ranges3__45__cpo5cdataE,@object
	.size		_ZN34_INTERNAL_07932400_4_k_cu_8bf9034d4cuda3std6ranges3__45__cpo5cdataE,(_ZN34_INTERNAL_07932400_4_k_cu_8bf9034d6thrust24THRUST_300001_SM_1000_NS12placeholders2_1E - _ZN34_INTERNAL_07932400_4_k_cu_8bf9034d4cuda3std6ranges3__45__cpo5cdataE)
_ZN34_INTERNAL_07932400_4_k_cu_8bf9034d4cuda3std6ranges3__45__cpo5cdataE:
	.zero		1
	.type		_ZN34_INTERNAL_07932400_4_k_cu_8bf9034d6thrust24THRUST_300001_SM_1000_NS12placeholders2_1E,@object
	.size		_ZN34_INTERNAL_07932400_4_k_cu_8bf9034d6thrust24THRUST_300001_SM_1000_NS12placeholders2_1E,(_ZN34_INTERNAL_07932400_4_k_cu_8bf9034d4cuda3std3__45__cpo3endE - _ZN34_INTERNAL_07932400_4_k_cu_8bf9034d6thrust24THRUST_300001_SM_1000_NS12placeholders2_1E)
_ZN34_INTERNAL_07932400_4_k_cu_8bf9034d6thrust24THRUST_300001_SM_1000_NS12placeholders2_1E:
	.zero		1
	.type		_ZN34_INTERNAL_07932400_4_k_cu_8bf9034d4cuda3std3__45__cpo3endE,@object
	.size		_ZN34_INTERNAL_07932400_4_k_cu_8bf9034d4cuda3std3__45__cpo3endE,(_ZN34_INTERNAL_07932400_4_k_cu_8bf9034d4cuda3std6ranges3__45__cpo3endE - _ZN34_INTERNAL_07932400_4_k_cu_8bf9034d4cuda3std3__45__cpo3endE)
_ZN34_INTERNAL_07932400_4_k_cu_8bf9034d4cuda3std3__45__cpo3endE:
	.zero		1
	.type		_ZN34_INTERNAL_07932400_4_k_cu_8bf9034d4cuda3std6ranges3__45__cpo3endE,@object
	.size		_ZN34_INTERNAL_07932400_4_k_cu_8bf9034d4cuda3std6ranges3__45__cpo3endE,(_ZN34_INTERNAL_07932400_4_k_cu_8bf9034d6thrust24THRUST_300001_SM_1000_NS12placeholders2_5E - _ZN34_INTERNAL_07932400_4_k_cu_8bf9034d4cuda3std6ranges3__45__cpo3endE)
_ZN34_INTERNAL_07932400_4_k_cu_8bf9034d4cuda3std6ranges3__45__cpo3endE:
	.zero		1
	.type		_ZN34_INTERNAL_07932400_4_k_cu_8bf9034d6thrust24THRUST_300001_SM_1000_NS12placeholders2_5E,@object
	.size		_ZN34_INTERNAL_07932400_4_k_cu_8bf9034d6thrust24THRUST_300001_SM_1000_NS12placeholders2_5E,(_ZN34_INTERNAL_07932400_4_k_cu_8bf9034d4cuda3std3__45__cpo4rendE - _ZN34_INTERNAL_07932400_4_k_cu_8bf9034d6thrust24THRUST_300001_SM_1000_NS12placeholders2_5E)
_ZN34_INTERNAL_07932400_4_k_cu_8bf9034d6thrust24THRUST_300001_SM_1000_NS12placeholders2_5E:
	.zero		1
	.type		_ZN34_INTERNAL_07932400_4_k_cu_8bf9034d4cuda3std3__45__cpo4rendE,@object
	.size		_ZN34_INTERNAL_07932400_4_k_cu_8bf9034d4cuda3std3__45__cpo4rendE,(_ZN34_INTERNAL_07932400_4_k_cu_8bf9034d4cuda3std6ranges3__45__cpo9iter_swapE - _ZN34_INTERNAL_07932400_4_k_cu_8bf9034d4cuda3std3__45__cpo4rendE)
_ZN34_INTERNAL_07932400_4_k_cu_8bf9034d4cuda3std3__45__cpo4rendE:
	.zero		1
	.type		_ZN34_INTERNAL_07932400_4_k_cu_8bf9034d4cuda3std6ranges3__45__cpo9iter_swapE,@object
	.size		_ZN34_INTERNAL_07932400_4_k_cu_8bf9034d4cuda3std6ranges3__45__cpo9iter_swapE,(_ZN34_INTERNAL_07932400_4_k_cu_8bf9034d4cuda3std3__48unexpectE - _ZN34_INTERNAL_07932400_4_k_cu_8bf9034d4cuda3std6ranges3__45__cpo9iter_swapE)
_ZN34_INTERNAL_07932400_4_k_cu_8bf9034d4cuda3std6ranges3__45__cpo9iter_swapE:
	.zero		1
	.type		_ZN34_INTERNAL_07932400_4_k_cu_8bf9034d4cuda3std3__48unexpectE,@object
	.size		_ZN34_INTERNAL_07932400_4_k_cu_8bf9034d4cuda3std3__48unexpectE,(_ZN34_INTERNAL_07932400_4_k_cu_8bf9034d6thrust24THRUST_300001_SM_1000_NS8cuda_cub3parE - _ZN34_INTERNAL_07932400_4_k_cu_8bf9034d4cuda3std3__48unexpectE)
_ZN34_INTERNAL_07932400_4_k_cu_8bf9034d4cuda3std3__48unexpectE:
	.zero		1
	.type		_ZN34_INTERNAL_07932400_4_k_cu_8bf9034d6thrust24THRUST_300001_SM_1000_NS8cuda_cub3parE,@object
	.size		_ZN34_INTERNAL_07932400_4_k_cu_8bf9034d6thrust24THRUST_300001_SM_1000_NS8cuda_cub3parE,(.L_29 - _ZN34_INTERNAL_07932400_4_k_cu_8bf9034d6thrust24THRUST_300001_SM_1000_NS8cuda_cub3parE)
_ZN34_INTERNAL_07932400_4_k_cu_8bf9034d6thrust24THRUST_300001_SM_1000_NS8cuda_cub3parE:
	.zero		1
.L_29:


//--------------------- .nv.shared._ZN6thrust24THRUST_300001_SM_1000_NS8cuda_cub4core6detail13_kernel_agentINS1_8__reduce11ReduceAgentIPN4cuda3std3__45tupleIJdlEEESC_SB_lNS1_9__extrema9arg_max_fIdl13compare_valueEEEEJSC_SC_iSG_EEEvDpT0_ --------------------------
	.section	.nv.shared._ZN6thrust24THRUST_300001_SM_1000_NS8cuda_cub4core6detail13_kernel_agentINS1_8__reduce11ReduceAgentIPN4cuda3std3__45tupleIJdlEEESC_SB_lNS1_9__extrema9arg_max_fIdl13compare_valueEEEEJSC_SC_iSG_EEEvDpT0_,"aw",@nobits
	.sectionflags	@""
	.align	16
	.zero		1024


//--------------------- .nv.shared._ZN6thrust24THRUST_300001_SM_1000_NS8cuda_cub4core6detail13_kernel_agentINS1_8__reduce10DrainAgentIlEEJN3cub18CUB_300001_SM_10009GridQueueIyEElEEEvDpT0_ --------------------------
	.section	.nv.shared._ZN6thrust24THRUST_300001_SM_1000_NS8cuda_cub4core6detail13_kernel_agentINS1_8__reduce10DrainAgentIlEEJN3cub18CUB_300001_SM_10009GridQueueIyEElEEEvDpT0_,"aw",@nobits
	.sectionflags	@""
	.align	16
	.zero		1024


//--------------------- .nv.shared._ZN6thrust24THRUST_300001_SM_1000_NS8cuda_cub4core6detail13_kernel_agentINS1_8__reduce11ReduceAgentINS0_12zip_iteratorIN4cuda3std3__45tupleIJNS0_10device_ptrIdEENS0_17counting_iteratorIlNS0_11use_defaultESF_SF_EEEEEEEPNSB_IJdlEEESJ_lNS1_9__extrema9arg_max_fIdl13compare_valueEEEEJSI_SK_lN3cub18CUB_300001_SM_100013GridEvenShareIlEENSR_9GridQueueIyEESO_EEEvDpT0_ --------------------------
	.section	.nv.shared._ZN6thrust24THRUST_300001_SM_1000_NS8cuda_cub4core6detail13_kernel_agentINS1_8__reduce11ReduceAgentINS0_12zip_iteratorIN4cuda3std3__45tupleIJNS0_10device_ptrIdEENS0_17counting_iteratorIlNS0_11use_defaultESF_SF_EEEEEEEPNSB_IJdlEEESJ_lNS1_9__extrema9arg_max_fIdl13compare_valueEEEEJSI_SK_lN3cub18CUB_300001_SM_100013GridEvenShareIlEENSR_9GridQueueIyEESO_EEEvDpT0_,"aw",@nobits
	.sectionflags	@""
	.align	16
	.zero		1024


//--------------------- .nv.shared._ZN6thrust24THRUST_300001_SM_1000_NS8cuda_cub4core6detail13_kernel_agentINS1_8__reduce11ReduceAgentINS0_12zip_iteratorIN4cuda3std3__45tupleIJNS0_10device_ptrIdEENS0_17counting_iteratorIlNS0_11use_defaultESF_SF_EEEEEEEPNSB_IJdlEEESJ_lNS1_9__extrema9arg_max_fIdl13compare_valueEEEEJSI_SK_lSO_EEEvDpT0_ --------------------------
	.section	.nv.shared._ZN6thrust24THRUST_300001_SM_1000_NS8cuda_cub4core6detail13_kernel_agentINS1_8__reduce11ReduceAgentINS0_12zip_iteratorIN4cuda3std3__45tupleIJNS0_10device_ptrIdEENS0_17counting_iteratorIlNS0_11use_defaultESF_SF_EEEEEEEPNSB_IJdlEEESJ_lNS1_9__extrema9arg_max_fIdl13compare_valueEEEEJSI_SK_lSO_EEEvDpT0_,"aw",@nobits
	.sectionflags	@""
	.align	16
	.zero		1024


//--------------------- .nv.shared._ZN6thrust24THRUST_300001_SM_1000_NS8cuda_cub4core6detail13_kernel_agentINS1_8__reduce11ReduceAgentIPN4cuda3std3__45tupleIJdlEEESC_SB_iNS1_9__extrema9arg_max_fIdl13compare_valueEEEEJSC_SC_iSG_EEEvDpT0_ --------------------------
	.section	.nv.shared._ZN6thrust24THRUST_300001_SM_1000_NS8cuda_cub4core6detail13_kernel_agentINS1_8__reduce11ReduceAgentIPN4cuda3std3__45tupleIJdlEEESC_SB_iNS1_9__extrema9arg_max_fIdl13compare_valueEEEEJSC_SC_iSG_EEEvDpT0_,"aw",@nobits
	.sectionflags	@""
	.align	16
	.zero		1024


//--------------------- .nv.shared._ZN6thrust24THRUST_300001_SM_1000_NS8cuda_cub4core6detail13_kernel_agentINS1_8__reduce10DrainAgentIiEEJN3cub18CUB_300001_SM_10009GridQueueIjEEiEEEvDpT0_ --------------------------
	.section	.nv.shared._ZN6thrust24THRUST_300001_SM_1000_NS8cuda_cub4core6detail13_kernel_agentINS1_8__reduce10DrainAgentIiEEJN3cub18CUB_300001_SM_10009GridQueueIjEEiEEEvDpT0_,"aw",@nobits
	.sectionflags	@""
	.align	16
	.zero		1024


//--------------------- .nv.shared._ZN6thrust24THRUST_300001_SM_1000_NS8cuda_cub4core6detail13_kernel_agentINS1_8__reduce11ReduceAgentINS0_12zip_iteratorIN4cuda3std3__45tupleIJNS0_10device_ptrIdEENS0_17counting_iteratorIlNS0_11use_defaultESF_SF_EEEEEEEPNSB_IJdlEEESJ_iNS1_9__extrema9arg_max_fIdl13compare_valueEEEEJSI_SK_iN3cub18CUB_300001_SM_100013GridEvenShareIiEENSR_9GridQueueIjEESO_EEEvDpT0_ --------------------------
	.section	.nv.shared._ZN6thrust24THRUST_300001_SM_1000_NS8cuda_cub4core6detail13_kernel_agentINS1_8__reduce11ReduceAgentINS0_12zip_iteratorIN4cuda3std3__45tupleIJNS0_10device_ptrIdEENS0_17counting_iteratorIlNS0_11use_defaultESF_SF_EEEEEEEPNSB_IJdlEEESJ_iNS1_9__extrema9arg_max_fIdl13compare_valueEEEEJSI_SK_iN3cub18CUB_300001_SM_100013GridEvenShareIiEENSR_9GridQueueIjEESO_EEEvDpT0_,"aw",@nobits
	.sectionflags	@""
	.align	16
	.zero		1024


//--------------------- .nv.shared._ZN6thrust24THRUST_300001_SM_1000_NS8cuda_cub4core6detail13_kernel_agentINS1_8__reduce11ReduceAgentINS0_12zip_iteratorIN4cuda3std3__45tupleIJNS0_10device_ptrIdEENS0_17counting_iteratorIlNS0_11use_defaultESF_SF_EEEEEEEPNSB_IJdlEEESJ_iNS1_9__extrema9arg_max_fIdl13compare_valueEEEEJSI_SK_iSO_EEEvDpT0_ --------------------------
	.section	.nv.shared._ZN6thrust24THRUST_300001_SM_1000_NS8cuda_cub4core6detail13_kernel_agentINS1_8__reduce11ReduceAgentINS0_12zip_iteratorIN4cuda3std3__45tupleIJNS0_10device_ptrIdEENS0_17counting_iteratorIlNS0_11use_defaultESF_SF_EEEEEEEPNSB_IJdlEEESJ_iNS1_9__extrema9arg_max_fIdl13compare_valueEEEEJSI_SK_iSO_EEEvDpT0_,"aw",@nobits
	.sectionflags	@""
	.align	16
	.zero		1024


//--------------------- .nv.shared._Z6kernelPdS_i --------------------------
	.section	.nv.shared._Z6kernelPdS_i,"aw",@nobits
	.sectionflags	@""
	.align	16
	.zero		1024


//--------------------- .nv.shared._Z11nullifyDownPdS_ii --------------------------
	.section	.nv.shared._Z11nullifyDownPdS_ii,"aw",@nobits
	.sectionflags	@""
	.align	16
	.zero		1024


//--------------------- .nv.shared._Z4swapPdS_iii --------------------------
	.section	.nv.shared._Z4swapPdS_iii,"aw",@nobits
	.sectionflags	@""
	.align	16
	.zero		1024


//--------------------- .nv.constant0._ZN3cub18CUB_300001_SM_10006detail11EmptyKernelIvEEvv --------------------------
	.section	.nv.constant0._ZN3cub18CUB_300001_SM_10006detail11EmptyKernelIvEEvv,"a",@progbits
	.sectionflags	@""
	.align	4
.nv.constant0._ZN3cub18CUB_300001_SM_10006detail11EmptyKernelIvEEvv:
	.zero		896


//--------------------- .nv.constant0._ZN6thrust24THRUST_300001_SM_1000_NS8cuda_cub4core6detail13_kernel_agentINS1_8__reduce11ReduceAgentIPN4cuda3std3__45tupleIJdlEEESC_SB_lNS1_9__extrema9arg_max_fIdl13compare_valueEEEEJSC_SC_iSG_EEEvDpT0_ --------------------------
	.section	.nv.constant0._ZN6thrust24THRUST_300001_SM_1000_NS8cuda_cub4core6detail13_kernel_agentINS1_8__reduce11ReduceAgentIPN4cuda3std3__45tupleIJdlEEESC_SB_lNS1_9__extrema9arg_max_fIdl13compare_valueEEEEJSC_SC_iSG_EEEvDpT0_,"a",@progbits
	.sectionflags	@""
	.align	4
.nv.constant0._ZN6thrust24THRUST_300001_SM_1000_NS8cuda_cub4core6detail13_kernel_agentINS1_8__reduce11ReduceAgentIPN4cuda3std3__45tupleIJdlEEESC_SB_lNS1_9__extrema9arg_max_fIdl13compare_valueEEEEJSC_SC_iSG_EEEvDpT0_:
	.zero		917


//--------------------- .nv.constant0._ZN6thrust24THRUST_300001_SM_1000_NS8cuda_cub4core6detail13_kernel_agentINS1_8__reduce10DrainAgentIlEEJN3cub18CUB_300001_SM_10009GridQueueIyEElEEEvDpT0_ --------------------------
	.section	.nv.constant0._ZN6thrust24THRUST_300001_SM_1000_NS8cuda_cub4core6detail13_kernel_agentINS1_8__reduce10DrainAgentIlEEJN3cub18CUB_300001_SM_10009GridQueueIyEElEEEvDpT0_,"a",@progbits
	.sectionflags	@""
	.align	4
.nv.constant0._ZN6thrust24THRUST_300001_SM_1000_NS8cuda_cub4core6detail13_kernel_agentINS1_8__reduce10DrainAgentIlEEJN3cub18CUB_300001_SM_10009GridQueueIyEElEEEvDpT0_:
	.zero		912


//--------------------- .nv.constant0._ZN6thrust24THRUST_300001_SM_1000_NS8cuda_cub4core6detail13_kernel_agentINS1_8__reduce11ReduceAgentINS0_12zip_iteratorIN4cuda3std3__45tupleIJNS0_10device_ptrIdEENS0_17counting_iteratorIlNS0_11use_defaultESF_SF_EEEEEEEPNSB_IJdlEEESJ_lNS1_9__extrema9arg_max_fIdl13compare_valueEEEEJSI_SK_lN3cub18CUB_300001_SM_100013GridEvenShareIlEENSR_9GridQueueIyEESO_EEEvDpT0_ --------------------------
	.section	.nv.constant0._ZN6thrust24THRUST_300001_SM_1000_NS8cuda_cub4core6detail13_kernel_agentINS1_8__reduce11ReduceAgentINS0_12zip_iteratorIN4cuda3std3__45tupleIJNS0_10device_ptrIdEENS0_17counting_iteratorIlNS0_11use_defaultESF_SF_EEEEEEEPNSB_IJdlEEESJ_lNS1_9__extrema9arg_max_fIdl13compare_valueEEEEJSI_SK_lN3cub18CUB_300001_SM_100013GridEvenShareIlEENSR_9GridQueueIyEESO_EEEvDpT0_,"a",@progbits
	.sectionflags	@""
	.align	4
.nv.constant0._ZN6thrust24THRUST_300001_SM_1000_NS8cuda_cub4core6detail13_kernel_agentINS1_8__reduce11ReduceAgentINS0_12zip_iteratorIN4cuda3std3__45tupleIJNS0_10device_ptrIdEENS0_17counting_iteratorIlNS0_11use_defaultESF_SF_EEEEEEEPNSB_IJdlEEESJ_lNS1_9__extrema9arg_max_fIdl13compare_valueEEEEJSI_SK_lN3cub18CUB_300001_SM_100013GridEvenShareIlEENSR_9GridQueueIyEESO_EEEvDpT0_:
	.zero		1009


//--------------------- .nv.constant0._ZN6thrust24THRUST_300001_SM_1000_NS8cuda_cub4core6detail13_kernel_agentINS1_8__reduce11ReduceAgentINS0_12zip_iteratorIN4cuda3std3__45tupleIJNS0_10device_ptrIdEENS0_17counting_iteratorIlNS0_11use_defaultESF_SF_EEEEEEEPNSB_IJdlEEESJ_lNS1_9__extrema9arg_max_fIdl13compare_valueEEEEJSI_SK_lSO_EEEvDpT0_ --------------------------
	.section	.nv.constant0._ZN6thrust24THRUST_300001_SM_1000_NS8cuda_cub4core6detail13_kernel_agentINS1_8__reduce11ReduceAgentINS0_12zip_iteratorIN4cuda3std3__45tupleIJNS0_10device_ptrIdEENS0_17counting_iteratorIlNS0_11use_defaultESF_SF_EEEEEEEPNSB_IJdlEEESJ_lNS1_9__extrema9arg_max_fIdl13compare_valueEEEEJSI_SK_lSO_EEEvDpT0_,"a",@progbits
	.sectionflags	@""
	.align	4
.nv.constant0._ZN6thrust24THRUST_300001_SM_1000_NS8cuda_cub4core6detail13_kernel_agentINS1_8__reduce11ReduceAgentINS0_12zip_iteratorIN4cuda3std3__45tupleIJNS0_10device_ptrIdEENS0_17counting_iteratorIlNS0_11use_defaultESF_SF_EEEEEEEPNSB_IJdlEEESJ_lNS1_9__extrema9arg_max_fIdl13compare_valueEEEEJSI_SK_lSO_EEEvDpT0_:
	.zero		929


//--------------------- .nv.constant0._ZN6thrust24THRUST_300001_SM_1000_NS8cuda_cub4core6detail13_kernel_agentINS1_8__reduce11ReduceAgentIPN4cuda3std3__45tupleIJdlEEESC_SB_iNS1_9__extrema9arg_max_fIdl13compare_valueEEEEJSC_SC_iSG_EEEvDpT0_ --------------------------
	.section	.nv.constant0._ZN6thrust24THRUST_300001_SM_1000_NS8cuda_cub4core6detail13_kernel_agentINS1_8__reduce11ReduceAgentIPN4cuda3std3__45tupleIJdlEEESC_SB_iNS1_9__extrema9arg_max_fIdl13compare_valueEEEEJSC_SC_iSG_EEEvDpT0_,"a",@progbits
	.sectionflags	@""
	.align	4
.nv.constant0._ZN6thrust24THRUST_300001_SM_1000_NS8cuda_cub4core6detail13_kernel_agentINS1_8__reduce11ReduceAgentIPN4cuda3std3__45tupleIJdlEEESC_SB_iNS1_9__extrema9arg_max_fIdl13compare_valueEEEEJSC_SC_iSG_EEEvDpT0_:
	.zero		917


//--------------------- .nv.constant0._ZN6thrust24THRUST_300001_SM_1000_NS8cuda_cub4core6detail13_kernel_agentINS1_8__reduce10DrainAgentIiEEJN3cub18CUB_300001_SM_10009GridQueueIjEEiEEEvDpT0_ --------------------------
	.section	.nv.constant0._ZN6thrust24THRUST_300001_SM_1000_NS8cuda_cub4core6detail13_kernel_agentINS1_8__reduce10DrainAgentIiEEJN3cub18CUB_300001_SM_10009GridQueueIjEEiEEEvDpT0_,"a",@progbits
	.sectionflags	@""
	.align	4
.nv.constant0._ZN6thrust24THRUST_300001_SM_1000_NS8cuda_cub4core6detail13_kernel_agentINS1_8__reduce10DrainAgentIiEEJN3cub18CUB_300001_SM_10009GridQueueIjEEiEEEvDpT0_:
	.zero		908


//--------------------- .nv.constant0._ZN6thrust24THRUST_300001_SM_1000_NS8cuda_cub4core6detail13_kernel_agentINS1_8__reduce11ReduceAgentINS0_12zip_iteratorIN4cuda3std3__45tupleIJNS0_10device_ptrIdEENS0_17counting_iteratorIlNS0_11use_defaultESF_SF_EEEEEEEPNSB_IJdlEEESJ_iNS1_9__extrema9arg_max_fIdl13compare_valueEEEEJSI_SK_iN3cub18CUB_300001_SM_100013GridEvenShareIiEENSR_9GridQueueIjEESO_EEEvDpT0_ --------------------------
	.section	.nv.constant0._ZN6thrust24THRUST_300001_SM_1000_NS8cuda_cub4core6detail13_kernel_agentINS1_8__reduce11ReduceAgentINS0_12zip_iteratorIN4cuda3std3__45tupleIJNS0_10device_ptrIdEENS0_17counting_iteratorIlNS0_11use_defaultESF_SF_EEEEEEEPNSB_IJdlEEESJ_iNS1_9__extrema9arg_max_fIdl13compare_valueEEEEJSI_SK_iN3cub18CUB_300001_SM_100013GridEvenShareIiEENSR_9GridQueueIjEESO_EEEvDpT0_,"a",@progbits
	.sectionflags	@""
	.align	4
.nv.constant0._ZN6thrust24THRUST_300001_SM_1000_NS8cuda_cub4core6detail13_kernel_agentINS1_8__reduce11ReduceAgentINS0_12zip_iteratorIN4cuda3std3__45tupleIJNS0_10device_ptrIdEENS0_17counting_iteratorIlNS0_11use_defaultESF_SF_EEEEEEEPNSB_IJdlEEESJ_iNS1_9__extrema9arg_max_fIdl13compare_valueEEEEJSI_SK_iN3cub18CUB_300001_SM_100013GridEvenShareIiEENSR_9GridQueueIjEESO_EEEvDpT0_:
	.zero		977


//--------------------- .nv.constant0._ZN6thrust24THRUST_300001_SM_1000_NS8cuda_cub4core6detail13_kernel_agentINS1_8__reduce11ReduceAgentINS0_12zip_iteratorIN4cuda3std3__45tupleIJNS0_10device_ptrIdEENS0_17counting_iteratorIlNS0_11use_defaultESF_SF_EEEEEEEPNSB_IJdlEEESJ_iNS1_9__extrema9arg_max_fIdl13compare_valueEEEEJSI_SK_iSO_EEEvDpT0_ --------------------------
	.section	.nv.constant0._ZN6thrust24THRUST_300001_SM_1000_NS8cuda_cub4core6detail13_kernel_agentINS1_8__reduce11ReduceAgentINS0_12zip_iteratorIN4cuda3std3__45tupleIJNS0_10device_ptrIdEENS0_17counting_iteratorIlNS0_11use_defaultESF_SF_EEEEEEEPNSB_IJdlEEESJ_iNS1_9__extrema9arg_max_fIdl13compare_valueEEEEJSI_SK_iSO_EEEvDpT0_,"a",@progbits
	.sectionflags	@""
	.align	4
.nv.constant0._ZN6thrust24THRUST_300001_SM_1000_NS8cuda_cub4core6detail13_kernel_agentINS1_8__reduce11ReduceAgentINS0_12zip_iteratorIN4cuda3std3__45tupleIJNS0_10device_ptrIdEENS0_17counting_iteratorIlNS0_11use_defaultESF_SF_EEEEEEEPNSB_IJdlEEESJ_iNS1_9__extrema9arg_max_fIdl13compare_valueEEEEJSI_SK_iSO_EEEvDpT0_:
	.zero		925


//--------------------- .nv.constant0._Z6kernelPdS_i --------------------------
	.section	.nv.constant0._Z6kernelPdS_i,"a",@progbits
	.sectionflags	@""
	.align	4
.nv.constant0._Z6kernelPdS_i:
	.zero		916


//--------------------- .nv.constant0._Z11nullifyDownPdS_ii --------------------------
	.section	.nv.constant0._Z11nullifyDownPdS_ii,"a",@progbits
	.sectionflags	@""
	.align	4
.nv.constant0._Z11nullifyDownPdS_ii:
	.zero		920


//--------------------- .nv.constant0._Z4swapPdS_iii --------------------------
	.section	.nv.constant0._Z4swapPdS_iii,"a",@progbits
	.sectionflags	@""
	.align	4
.nv.constant0._Z4swapPdS_iii:
	.zero		924


//--------------------- SYMBOLS --------------------------

	.type		.nv.reservedSmem.offset0,@object
	.size		.nv.reservedSmem.offset0,0x4
	.type		.nv.reservedSmem.cap,@object
	.size		.nv.reservedSmem.cap,0x4
